def attn_fwd(
    Q,
    K,
    V,
    Out,
    Lse,
    sm_scale,
    stride_qz,
    stride_qh,
    stride_qm,
    stride_qk,
    stride_kz,
    stride_kh,
    stride_kn,
    stride_kk,
    stride_vz,
    stride_vh,
    stride_vn,
    stride_vk,
    stride_oz,
    stride_oh,
    stride_om,
    stride_ok,
    seqlen_q,
    seqlen_k,
    BLOCK_M: tl.constexpr,
    BLOCK_N: tl.constexpr,
    HEAD_DIM: tl.constexpr,
    CAUSAL: tl.constexpr,
):
    start_m = tl.program_id(0)
    off_hz = tl.program_id(1)
    q_off = off_hz * stride_qh
    k_off = off_hz * stride_kh
    v_off = off_hz * stride_vh
    offs_m = start_m * BLOCK_M + tl.arange(0, BLOCK_M)
    offs_d = tl.arange(0, HEAD_DIM)
    offs_n = tl.arange(0, BLOCK_N)
    q_ptrs = Q + q_off + offs_m[:, None] * stride_qm + offs_d[None, :] * stride_qk
    k_ptrs = K + k_off + offs_d[:, None] * stride_kk + offs_n[None, :] * stride_kn
    v_ptrs = V + v_off + offs_n[:, None] * stride_vn + offs_d[None, :] * stride_vk
    m_i = tl.full([BLOCK_M], float("-inf"), dtype=tl.float32)
    l_i = tl.zeros([BLOCK_M], dtype=tl.float32) + 1.0
    acc = tl.zeros([BLOCK_M, HEAD_DIM], dtype=tl.float32)
    q = tl.load(q_ptrs)
    acc, l_i, m_i = _attn_fwd_inner(
        acc,
        l_i,
        m_i,
        q,
        k_ptrs,
        v_ptrs,
        sm_scale,
        stride_kn,
        stride_vn,
        start_m,
        seqlen_k,
        BLOCK_M,
        BLOCK_N,
        HEAD_DIM,
        CAUSAL,
    )
    acc = acc / l_i[:, None]
    lse = m_i + tl.math.log2(l_i) / 1.4426950408889634
    o_ptrs = (
        Out
        + off_hz * stride_oh
        + offs_m[:, None] * stride_om
        + offs_d[None, :] * stride_ok
    )
    tl.store(o_ptrs, acc.to(Out.dtype.element_ty))
    tl.store(Lse + off_hz * seqlen_q + offs_m, lse)

# config = {"BLOCK_M": 32, "BLOCK_N": 64, "HEAD_DIM": 512, "arch": "sm_100", "causal": true, "dtype": "fp16", "num_stages": 3, "num_warps": 4}
# arch = sm_100


// ===== COMPILED SASS (sm_100a) =====

	.target	sm_100a

	.elftype	@"ET_EXEC"


//--------------------- .note.nv.tkinfo           --------------------------
	.section	.note.nv.tkinfo,"",@"SHT_NOTE"
	.sectionflags	@"SHF_NOTE_NV_TKINFO"
	.tkinfo
        /*0018*/ 	.word	0x00000081
        /*0030*/ 	.string	""
        /*0030*/ 	.string	"ptxas-blackwell"
        /*0030*/ 	.string	"Cuda compilation tools, release 12.9, V12.9.86"
        /*0030*/ 	.string	"Build cuda_12.9.r12.9/compiler.36037853_0"
        /*0030*/ 	.string	"-v  -suppress-debug-info  -lineinfo  -arch sm_100a "



//--------------------- .note.nv.cuver            --------------------------
	.section	.note.nv.cuver,"",@"SHT_NOTE"
	.sectionflags	@"SHF_NOTE_NV_CUVER"
        /*0018*/ 	.short	0x0001
        /*001a*/ 	.short	0x0064
        /*001c*/ 	.short	0x0001
        /*001e*/ 	.short	0x0000
        /*0020*/ 	.short	0x0001
        /*0022*/ 	.short	0x0000


//--------------------- .nv.info                  --------------------------
	.section	.nv.info,"",@"SHT_CUDA_INFO"
	.align	4


	//----- nvinfo : EIATTR_REGCOUNT
	.align		4
        /*0000*/ 	.byte	0x04, 0x2f
        /*0002*/ 	.short	(.L_2 - .L_1)
	.align		4
.L_1:
        /*0004*/ 	.word	index@(attn_fwd)
        /*0008*/ 	.word	0x00000020


	//----- nvinfo : EIATTR_FRAME_SIZE
	.align		4
.L_2:
        /*000c*/ 	.byte	0x04, 0x11
        /*000e*/ 	.short	(.L_4 - .L_3)
	.align		4
.L_3:
        /*0010*/ 	.word	index@(attn_fwd)
        /*0014*/ 	.word	0x000025f0


	//----- nvinfo : EIATTR_MIN_STACK_SIZE
	.align		4
.L_4:
        /*0018*/ 	.byte	0x04, 0x12
        /*001a*/ 	.short	(.L_6 - .L_5)
	.align		4
.L_5:
        /*001c*/ 	.word	index@(attn_fwd)
        /*0020*/ 	.word	0x000025f0
.L_6:


//--------------------- .nv.info.attn_fwd         --------------------------
	.section	.nv.info.attn_fwd,"",@"SHT_CUDA_INFO"
	.sectionflags	@""
	.align	4


	//----- nvinfo : EIATTR_CUDA_API_VERSION
	.align		4
        /*0000*/ 	.byte	0x04, 0x37
        /*0002*/ 	.short	(.L_8 - .L_7)
.L_7:
        /*0004*/ 	.word	0x00000081


	//----- nvinfo : EIATTR_KPARAM_INFO
	.align		4
.L_8:
        /*0008*/ 	.byte	0x04, 0x17
        /*000a*/ 	.short	(.L_10 - .L_9)
.L_9:
        /*000c*/ 	.word	0x00000000
        /*0010*/ 	.short	0x0019
        /*0012*/ 	.short	0x0080
        /*0014*/ 	.byte	0x00, 0xf4, 0x21, 0x00


	//----- nvinfo : EIATTR_KPARAM_INFO
	.align		4
.L_10:
        /*0018*/ 	.byte	0x04, 0x17
        /*001a*/ 	.short	(.L_12 - .L_11)
.L_11:
        /*001c*/ 	.word	0x00000000
        /*0020*/ 	.short	0x0018
        /*0022*/ 	.short	0x0078
        /*0024*/ 	.byte	0x00, 0xf4, 0x21, 0x00


	//----- nvinfo : EIATTR_KPARAM_INFO
	.align		4
.L_12:
        /*0028*/ 	.byte	0x04, 0x17
        /*002a*/ 	.short	(.L_14 - .L_13)
.L_13:
        /*002c*/ 	.word	0x00000000
        /*0030*/ 	.short	0x0017
        /*0032*/ 	.short	0x0070
        /*0034*/ 	.byte	0x00, 0xf0, 0x11, 0x00


	//----- nvinfo : EIATTR_KPARAM_INFO
	.align		4
.L_14:
        /*0038*/ 	.byte	0x04, 0x17
        /*003a*/ 	.short	(.L_16 - .L_15)
.L_15:
        /*003c*/ 	.word	0x00000000
        /*0040*/ 	.short	0x0016
        /*0042*/ 	.short	0x006c
        /*0044*/ 	.byte	0x00, 0xf0, 0x11, 0x00


	//----- nvinfo : EIATTR_KPARAM_INFO
	.align		4
.L_16:
        /*0048*/ 	.byte	0x04, 0x17
        /*004a*/ 	.short	(.L_18 - .L_17)
.L_17:
        /*004c*/ 	.word	0x00000000
        /*0050*/ 	.short	0x0015
        /*0052*/ 	.short	0x0068
        /*0054*/ 	.byte	0x00, 0xf0, 0x11, 0x00


	//----- nvinfo : EIATTR_KPARAM_INFO
	.align		4
.L_18:
        /*0058*/ 	.byte	0x04, 0x17
        /*005a*/ 	.short	(.L_20 - .L_19)
.L_19:
        /*005c*/ 	.word	0x00000000
        /*0060*/ 	.short	0x0014
        /*0062*/ 	.short	0x0064
        /*0064*/ 	.byte	0x00, 0xf0, 0x11, 0x00


	//----- nvinfo : EIATTR_KPARAM_INFO
	.align		4
.L_20:
        /*0068*/ 	.byte	0x04, 0x17
        /*006a*/ 	.short	(.L_22 - .L_21)
.L_21:
        /*006c*/ 	.word	0x00000000
        /*0070*/ 	.short	0x0013
        /*0072*/ 	.short	0x0060
        /*0074*/ 	.byte	0x00, 0xf0, 0x11, 0x00


	//----- nvinfo : EIATTR_KPARAM_INFO
	.align		4
.L_22:
        /*0078*/ 	.byte	0x04, 0x17
        /*007a*/ 	.short	(.L_24 - .L_23)
.L_23:
        /*007c*/ 	.word	0x00000000
        /*0080*/ 	.short	0x0012
        /*0082*/ 	.short	0x005c
        /*0084*/ 	.byte	0x00, 0xf0, 0x11, 0x00


	//----- nvinfo : EIATTR_KPARAM_INFO
	.align		4
.L_24:
        /*0088*/ 	.byte	0x04, 0x17
        /*008a*/ 	.short	(.L_26 - .L_25)
.L_25:
        /*008c*/ 	.word	0x00000000
        /*0090*/ 	.short	0x0011
        /*0092*/ 	.short	0x0058
        /*0094*/ 	.byte	0x00, 0xf0, 0x11, 0x00


	//----- nvinfo : EIATTR_KPARAM_INFO
	.align		4
.L_26:
        /*0098*/ 	.byte	0x04, 0x17
        /*009a*/ 	.short	(.L_28 - .L_27)
.L_27:
        /*009c*/ 	.word	0x00000000
        /*00a0*/ 	.short	0x0010
        /*00a2*/ 	.short	0x0054
        /*00a4*/ 	.byte	0x00, 0xf0, 0x11, 0x00


	//----- nvinfo : EIATTR_KPARAM_INFO
	.align		4
.L_28:
        /*00a8*/ 	.byte	0x04, 0x17
        /*00aa*/ 	.short	(.L_30 - .L_29)
.L_29:
        /*00ac*/ 	.word	0x00000000
        /*00b0*/ 	.short	0x000f
        /*00b2*/ 	.short	0x0050
        /*00b4*/ 	.byte	0x00, 0xf0, 0x11, 0x00


	//----- nvinfo : EIATTR_KPARAM_INFO
	.align		4
.L_30:
        /*00b8*/ 	.byte	0x04, 0x17
        /*00ba*/ 	.short	(.L_32 - .L_31)
.L_31:
        /*00bc*/ 	.word	0x00000000
        /*00c0*/ 	.short	0x000e
        /*00c2*/ 	.short	0x004c
        /*00c4*/ 	.byte	0x00, 0xf0, 0x11, 0x00


	//----- nvinfo : EIATTR_KPARAM_INFO
	.align		4
.L_32:
        /*00c8*/ 	.byte	0x04, 0x17
        /*00ca*/ 	.short	(.L_34 - .L_33)
.L_33:
        /*00cc*/ 	.word	0x00000000
        /*00d0*/ 	.short	0x000d
        /*00d2*/ 	.short	0x0048
        /*00d4*/ 	.byte	0x00, 0xf0, 0x11, 0x00


	//----- nvinfo : EIATTR_KPARAM_INFO
	.align		4
.L_34:
        /*00d8*/ 	.byte	0x04, 0x17
        /*00da*/ 	.short	(.L_36 - .L_35)
.L_35:
        /*00dc*/ 	.word	0x00000000
        /*00e0*/ 	.short	0x000c
        /*00e2*/ 	.short	0x0044
        /*00e4*/ 	.byte	0x00, 0xf0, 0x11, 0x00


	//----- nvinfo : EIATTR_KPARAM_INFO
	.align		4
.L_36:
        /*00e8*/ 	.byte	0x04, 0x17
        /*00ea*/ 	.short	(.L_38 - .L_37)
.L_37:
        /*00ec*/ 	.word	0x00000000
        /*00f0*/ 	.short	0x000b
        /*00f2*/ 	.short	0x0040
        /*00f4*/ 	.byte	0x00, 0xf0, 0x11, 0x00


	//----- nvinfo : EIATTR_KPARAM_INFO
	.align		4
.L_38:
        /*00f8*/ 	.byte	0x04, 0x17
        /*00fa*/ 	.short	(.L_40 - .L_39)
.L_39:
        /*00fc*/ 	.word	0x00000000
        /*0100*/ 	.short	0x000a
        /*0102*/ 	.short	0x003c
        /*0104*/ 	.byte	0x00, 0xf0, 0x11, 0x00


	//----- nvinfo : EIATTR_KPARAM_INFO
	.align		4
.L_40:
        /*0108*/ 	.byte	0x04, 0x17
        /*010a*/ 	.short	(.L_42 - .L_41)
.L_41:
        /*010c*/ 	.word	0x00000000
        /*0110*/ 	.short	0x0009
        /*0112*/ 	.short	0x0038
        /*0114*/ 	.byte	0x00, 0xf0, 0x11, 0x00


	//----- nvinfo : EIATTR_KPARAM_INFO
	.align		4
.L_42:
        /*0118*/ 	.byte	0x04, 0x17
        /*011a*/ 	.short	(.L_44 - .L_43)
.L_43:
        /*011c*/ 	.word	0x00000000
        /*0120*/ 	.short	0x0008
        /*0122*/ 	.short	0x0034
        /*0124*/ 	.byte	0x00, 0xf0, 0x11, 0x00


	//----- nvinfo : EIATTR_KPARAM_INFO
	.align		4
.L_44:
        /*0128*/ 	.byte	0x04, 0x17
        /*012a*/ 	.short	(.L_46 - .L_45)
.L_45:
        /*012c*/ 	.word	0x00000000
        /*0130*/ 	.short	0x0007
        /*0132*/ 	.short	0x0030
        /*0134*/ 	.byte	0x00, 0xf0, 0x11, 0x00


	//----- nvinfo : EIATTR_KPARAM_INFO
	.align		4
.L_46:
        /*0138*/ 	.byte	0x04, 0x17
        /*013a*/ 	.short	(.L_48 - .L_47)
.L_47:
        /*013c*/ 	.word	0x00000000
        /*0140*/ 	.short	0x0006
        /*0142*/ 	.short	0x002c
        /*0144*/ 	.byte	0x00, 0xf0, 0x11, 0x00


	//----- nvinfo : EIATTR_KPARAM_INFO
	.align		4
.L_48:
        /*0148*/ 	.byte	0x04, 0x17
        /*014a*/ 	.short	(.L_50 - .L_49)
.L_49:
        /*014c*/ 	.word	0x00000000
        /*0150*/ 	.short	0x0005
        /*0152*/ 	.short	0x0028
        /*0154*/ 	.byte	0x00, 0xf0, 0x11, 0x00


	//----- nvinfo : EIATTR_KPARAM_INFO
	.align		4
.L_50:
        /*0158*/ 	.byte	0x04, 0x17
        /*015a*/ 	.short	(.L_52 - .L_51)
.L_51:
        /*015c*/ 	.word	0x00000000
        /*0160*/ 	.short	0x0004
        /*0162*/ 	.short	0x0020
        /*0164*/ 	.byte	0x00, 0xf4, 0x21, 0x00


	//----- nvinfo : EIATTR_KPARAM_INFO
	.align		4
.L_52:
        /*0168*/ 	.byte	0x04, 0x17
        /*016a*/ 	.short	(.L_54 - .L_53)
.L_53:
        /*016c*/ 	.word	0x00000000
        /*0170*/ 	.short	0x0003
        /*0172*/ 	.short	0x0018
        /*0174*/ 	.byte	0x00, 0xf4, 0x21, 0x00


	//----- nvinfo : EIATTR_KPARAM_INFO
	.align		4
.L_54:
        /*0178*/ 	.byte	0x04, 0x17
        /*017a*/ 	.short	(.L_56 - .L_55)
.L_55:
        /*017c*/ 	.word	0x00000000
        /*0180*/ 	.short	0x0002
        /*0182*/ 	.short	0x0010
        /*0184*/ 	.byte	0x00, 0xf4, 0x21, 0x00


	//----- nvinfo : EIATTR_KPARAM_INFO
	.align		4
.L_56:
        /*0188*/ 	.byte	0x04, 0x17
        /*018a*/ 	.short	(.L_58 - .L_57)
.L_57:
        /*018c*/ 	.word	0x00000000
        /*0190*/ 	.short	0x0001
        /*0192*/ 	.short	0x0008
        /*0194*/ 	.byte	0x00, 0xf4, 0x21, 0x00


	//----- nvinfo : EIATTR_KPARAM_INFO
	.align		4
.L_58:
        /*0198*/ 	.byte	0x04, 0x17
        /*019a*/ 	.short	(.L_60 - .L_59)
.L_59:
        /*019c*/ 	.word	0x00000000
        /*01a0*/ 	.short	0x0000
        /*01a2*/ 	.short	0x0000
        /*01a4*/ 	.byte	0x00, 0xf4, 0x21, 0x00


	//----- nvinfo : EIATTR_SPARSE_MMA_MASK
	.align		4
.L_60:
        /*01a8*/ 	.byte	0x03, 0x50
        /*01aa*/ 	.short	0x0000


	//----- nvinfo : EIATTR_MAXREG_COUNT
	.align		4
        /*01ac*/ 	.byte	0x03, 0x1b
        /*01ae*/ 	.short	0x00ff


	//----- nvinfo : EIATTR_NUM_BARRIERS
	.align		4
        /*01b0*/ 	.byte	0x02, 0x4c
        /*01b2*/ 	.byte	0x01
	.zero		1


	//----- nvinfo : EIATTR_ANNOTATIONS
	.align		4
        /*01b4*/ 	.byte	0x04, 0x55
        /*01b6*/ 	.short	(.L_62 - .L_61)


	//   ....[0]....
.L_61:
        /*01b8*/ 	.word	0x00000001
        /*01bc*/ 	.byte	0xc0, 0x03, 0x00, 0x00, 0x01, 0x00, 0x00, 0x00, 0x80, 0x04, 0x00, 0x00, 0x01, 0x00, 0x00, 0x00
        /* <DEDUP_REMOVED lines=3353> */
        /*d35c*/ 	.byte	0xc0, 0x42, 0x03, 0x00


	//----- nvinfo : EIATTR_COOP_GROUP_MASK_REGIDS
	.align		4
.L_62:
        /*d360*/ 	.byte	0x04, 0x29
        /*d362*/ 	.short	(.L_64 - .L_63)


	//   ....[0]....
.L_63:
        /*d364*/ 	.word	0xffffffff


	//   ....[1]....
        /*d368*/ 	.word	0xffffffff


	//   ....[2]....
        /*d36c*/ 	.word	0xffffffff


	//   ....[3]....
        /*d370*/ 	.word	0xffffffff


	//   ....[4]....
        /*d374*/ 	.word	0xffffffff


	//   ....[5]....
        /*d378*/ 	.word	0xffffffff


	//   ....[6]....
        /*d37c*/ 	.word	0xffffffff


	//   ....[7]....
        /*d380*/ 	.word	0xffffffff


	//   ....[8]....
        /*d384*/ 	.word	0xffffffff


	//   ....[9]....
        /*d388*/ 	.word	0xffffffff


	//   ....[10]....
        /*d38c*/ 	.word	0xffffffff


	//   ....[11]....
        /*d390*/ 	.word	0xffffffff


	//   ....[12]....
        /*d394*/ 	.word	0xffffffff


	//   ....[13]....
        /*d398*/ 	.word	0xffffffff


	//   ....[14]....
        /*d39c*/ 	.word	0xffffffff


	//   ....[15]....
        /*d3a0*/ 	.word	0xffffffff


	//   ....[16]....
        /*d3a4*/ 	.word	0xffffffff


	//   ....[17]....
        /*d3a8*/ 	.word	0xffffffff


	//   ....[18]....
        /*d3ac*/ 	.word	0xffffffff


	//   ....[19]....
        /*d3b0*/ 	.word	0xffffffff


	//----- nvinfo : EIATTR_COOP_GROUP_INSTR_OFFSETS
	.align		4
.L_64:
        /*d3b4*/ 	.byte	0x04, 0x28
        /*d3b6*/ 	.short	(.L_66 - .L_65)


	//   ....[0]....
.L_65:
        /*d3b8*/ 	.word	0x00019d30


	//   ....[1]....
        /*d3bc*/ 	.word	0x00019e30


	//   ....[2]....
        /*d3c0*/ 	.word	0x00019e50


	//   ....[3]....
        /*d3c4*/ 	.word	0x00019e70


	//   ....[4]....
        /*d3c8*/ 	.word	0x00019e80


	//   ....[5]....
        /*d3cc*/ 	.word	0x00019ed0


	//   ....[6]....
        /*d3d0*/ 	.word	0x00019ee0


	//   ....[7]....
        /*d3d4*/ 	.word	0x00019f00


	//   ....[8]....
        /*d3d8*/ 	.word	0x0001a110


	//   ....[9]....
        /*d3dc*/ 	.word	0x0001a130


	//   ....[10]....
        /*d3e0*/ 	.word	0x0001a7f0


	//   ....[11]....
        /*d3e4*/ 	.word	0x0001a800


	//   ....[12]....
        /*d3e8*/ 	.word	0x0001a810


	//   ....[13]....
        /*d3ec*/ 	.word	0x0001a820


	//   ....[14]....
        /*d3f0*/ 	.word	0x0001a8c0


	//   ....[15]....
        /*d3f4*/ 	.word	0x0001a8d0


	//   ....[16]....
        /*d3f8*/ 	.word	0x0001a8e0


	//   ....[17]....
        /*d3fc*/ 	.word	0x0001a8f0


	//   ....[18]....
        /*d400*/ 	.word	0x0001a9e0


	//   ....[19]....
        /*d404*/ 	.word	0x0001aa00


	//----- nvinfo : EIATTR_VRC_CTA_INIT_COUNT
	.align		4
.L_66:
        /*d408*/ 	.byte	0x02, 0x4a
	.zero		1
	.zero		1


	//----- nvinfo : EIATTR_EXIT_INSTR_OFFSETS
	.align		4
        /*d40c*/ 	.byte	0x04, 0x1c
        /*d40e*/ 	.short	(.L_68 - .L_67)


	//   ....[0]....
.L_67:
        /*d410*/ 	.word	0x000342b0


	//   ....[1]....
        /*d414*/ 	.word	0x000342f0


	//----- nvinfo : EIATTR_REQNTID
	.align		4
.L_68:
        /*d418*/ 	.byte	0x04, 0x10
        /*d41a*/ 	.short	(.L_70 - .L_69)
.L_69:
        /*d41c*/ 	.word	0x00000080
        /*d420*/ 	.word	0x00000001
        /*d424*/ 	.word	0x00000001


	//----- nvinfo : EIATTR_CBANK_PARAM_SIZE
	.align		4
.L_70:
        /*d428*/ 	.byte	0x03, 0x19
        /*d42a*/ 	.short	0x0088


	//----- nvinfo : EIATTR_PARAM_CBANK
	.align		4
        /*d42c*/ 	.byte	0x04, 0x0a
        /*d42e*/ 	.short	(.L_72 - .L_71)
	.align		4
.L_71:
        /*d430*/ 	.word	index@(.nv.constant0.attn_fwd)
        /*d434*/ 	.short	0x0380
        /*d436*/ 	.short	0x0088


	//----- nvinfo : EIATTR_SW_WAR
	.align		4
.L_72:
        /*d438*/ 	.byte	0x04, 0x36
        /*d43a*/ 	.short	(.L_74 - .L_73)
.L_73:
        /*d43c*/ 	.word	0x00000008
.L_74:


//--------------------- .nv.compat                --------------------------
	.section	.nv.compat,"",@"SHT_CUDA_COMPAT_INFO"
	.align	4
        /*0000*/ 	.byte	0x02, 0x02, 0x01, 0x00, 0x02, 0x05, 0x05, 0x00, 0x02, 0x03, 0x00, 0x00, 0x02, 0x06, 0x01, 0x00


//--------------------- .nv.callgraph             --------------------------
	.section	.nv.callgraph,"",@"SHT_CUDA_CALLGRAPH"
	.align	4
	.sectionentsize	8
	.align		4
        /*0000*/ 	.word	0x00000000
	.align		4
        /*0004*/ 	.word	0xffffffff
	.align		4
        /*0008*/ 	.word	0x00000000
	.align		4
        /*000c*/ 	.word	0xfffffffe
	.align		4
        /*0010*/ 	.word	0x00000000
	.align		4
        /*0014*/ 	.word	0xfffffffd
	.align		4
        /*0018*/ 	.word	0x00000000
	.align		4
        /*001c*/ 	.word	0xfffffffc


//--------------------- .nv.constant4             --------------------------
	.section	.nv.constant4,"a",@progbits
	.align	8
	.align		8
.nv.constant4:
        /*0000*/ 	.dword	_$_str


//--------------------- .text.attn_fwd            --------------------------
	.section	.text.attn_fwd,"ax",@progbits
	.align	128
        .global         attn_fwd
        .type           attn_fwd,@function
        .size           attn_fwd,(.L_x_3 - attn_fwd)
        .other          attn_fwd,@"STO_CUDA_ENTRY STV_DEFAULT"
attn_fwd:
.text.attn_fwd:
[----:B------:R-:W0:Y:S01]  /*0000*/  LDC R1, c[0x0][0x37c] ;  /* 0x0000df00ff017b82 */ /* 0x000e220000000800 */
[----:B------:R-:W1:Y:S07]  /*0010*/  S2R R0, SR_CTAID.X ;  /* 0x0000000000007919 */ /* 0x000e6e0000002500 */
[----:B------:R-:W2:Y:S01]  /*0020*/  S2UR UR7, SR_CTAID.Y ;  /* 0x00000000000779c3 */ /* 0x000ea20000002600 */
[----:B------:R-:W2:Y:S01]  /*0030*/  LDCU.64 UR4, c[0x0][0x3b0] ;  /* 0x00007600ff0477ac */ /* 0x000ea20008000a00 */
[----:B0-----:R-:W-:Y:S01]  /*0040*/  IADD3 R1, PT, PT, R1, -0x25f0, RZ ;  /* 0xffffda1001017810 */ /* 0x001fe20007ffe0ff */
[----:B------:R-:W0:Y:S01]  /*0050*/  S2R R6, SR_TID.X ;  /* 0x0000000000067919 */ /* 0x000e220000002100 */
[----:B------:R-:W3:Y:S04]  /*0060*/  LDCU.64 UR10, c[0x0][0x358] ;  /* 0x00006b00ff0a77ac */ /* 0x000ee80008000a00 */
[----:B------:R-:W4:Y:S08]  /*0070*/  LDC R9, c[0x0][0x3b8] ;  /* 0x0000ee00ff097b82 */ /* 0x000f300000000800 */
[----:B------:R-:W3:Y:S01]  /*0080*/  LDC.64 R4, c[0x0][0x380] ;  /* 0x0000e000ff047b82 */ /* 0x000ee20000000a00 */
[----:B--2---:R-:W-:-:S04]  /*0090*/  UIMAD UR4, UR7, UR4, URZ ;  /* 0x00000004070472a4 */ /* 0x004fc8000f8e02ff */
[----:B------:R-:W-:Y:S01]  /*00a0*/  USHF.L.U32 UR6, UR4, 0x1, URZ ;  /* 0x0000000104067899 */ /* 0x000fe200080006ff */
[----:B-1----:R-:W-:Y:S01]  /*00b0*/  IMAD.SHL.U32 R3, R0, 0x20, RZ ;  /* 0x0000002000037824 */ /* 0x002fe200078e00ff */
[----:B0-----:R-:W-:-:S04]  /*00c0*/  SHF.R.U32.HI R2, RZ, 0x5, R6 ;  /* 0x00000005ff027819 */ /* 0x001fc80000011606 */
[----:B------:R-:W-:Y:S02]  /*00d0*/  LOP3.LUT R0, R3, 0x1f, R6, 0xf8, !PT ;  /* 0x0000001f03007812 */ /* 0x000fe400078ef806 */
[----:B------:R-:W-:-:S03]  /*00e0*/  SGXT.U32 R2, R2, 0x2 ;  /* 0x000000020202781a */ /* 0x000fc60000000000 */
[----:B------:R-:W-:Y:S01]  /*00f0*/  IMAD R0, R0, UR5, RZ ;  /* 0x0000000500007c24 */ /* 0x000fe2000f8e02ff */
[----:B------:R-:W-:Y:S01]  /*0100*/  UIMAD.WIDE UR4, UR4, 0x2, URZ ;  /* 0x00000002040478a5 */ /* 0x000fe2000f8e02ff */
[----:B----4-:R-:W-:Y:S02]  /*0110*/  IMAD R8, R2, R9, RZ ;  /* 0x0000000902087224 */ /* 0x010fe400078e02ff */
[C---:B------:R-:W-:Y:S01]  /*0120*/  IMAD.HI R2, R0.reuse, 0x2, RZ ;  /* 0x0000000200027827 */ /* 0x040fe200078e02ff */
[----:B------:R-:W-:-:S03]  /*0130*/  SHF.L.U32 R3, R0, 0x1, RZ ;  /* 0x0000000100037819 */ /* 0x000fc600000006ff */
[----:B------:R-:W-:Y:S01]  /*0140*/  IMAD R0, R9, 0x4, R8 ;  /* 0x0000000409007824 */ /* 0x000fe200078e0208 */
[----:B---3--:R-:W-:-:S04]  /*0150*/  IADD3 R3, P0, P1, R3, UR6, R4 ;  /* 0x0000000603037c10 */ /* 0x008fc8000f91e004 */
[----:B------:R-:W-:Y:S02]  /*0160*/  IADD3.X R2, PT, PT, R2, UR5, R5, P0, P1 ;  /* 0x0000000502027c10 */ /* 0x000fe400087e2405 */
[CC--:B------:R-:W-:Y:S02]  /*0170*/  LEA R10, P0, R8.reuse, R3.reuse, 0x1 ;  /* 0x00000003080a7211 */ /* 0x0c0fe400078008ff */
[C---:B------:R-:W-:Y:S02]  /*0180*/  LEA R12, R9.reuse, R0, 0x2 ;  /* 0x00000000090c7211 */ /* 0x040fe400078e10ff */
[-C--:B------:R-:W-:Y:S02]  /*0190*/  LEA.HI.X.SX32 R11, R8, R2.reuse, 0x1, P0 ;  /* 0x00000002080b7211 */ /* 0x080fe400000f0eff */
[-C--:B------:R-:W-:Y:S01]  /*01a0*/  LEA R4, P0, R0, R3.reuse, 0x1 ;  /* 0x0000000300047211 */ /* 0x080fe200078008ff */
[----:B------:R-:W-:Y:S01]  /*01b0*/  IMAD R8, R9, 0x4, R12 ;  /* 0x0000000409087824 */ /* 0x000fe200078e020c */
[----:B------:R-:W-:Y:S01]  /*01c0*/  LEA R6, P1, R12, R3, 0x1 ;  /* 0x000000030c067211 */ /* 0x000fe200078208ff */
[----:B------:R-:W2:Y:S01]  /*01d0*/  LDG.E.U16 R19, desc[UR10][R10.64] ;  /* 0x0000000a0a137981 */ /* 0x000ea2000c1e1500 */
[----:B------:R-:W-:-:S02]  /*01e0*/  LEA.HI.X.SX32 R5, R0, R2, 0x1, P0 ;  /* 0x0000000200057211 */ /* 0x000fc400000f0eff */
[C---:B------:R-:W-:Y:S02]  /*01f0*/  LEA R0, R9.reuse, R8, 0x2 ;  /* 0x0000000809007211 */ /* 0x040fe400078e10ff */
[-C--:B------:R-:W-:Y:S01]  /*0200*/  LEA.HI.X.SX32 R7, R12, R2.reuse, 0x1, P1 ;  /* 0x000000020c077211 */ /* 0x080fe200008f0eff */
[----:B------:R-:W3:Y:S01]  /*0210*/  LDG.E.U16 R22, desc[UR10][R4.64] ;  /* 0x0000000a04167981 */ /* 0x000ee2000c1e1500 */
[-C--:B------:R-:W-:Y:S02]  /*0220*/  LEA R16, P0, R8, R3.reuse, 0x1 ;  /* 0x0000000308107211 */ /* 0x080fe400078008ff */
[----:B------:R-:W-:Y:S01]  /*0230*/  LEA R12, P1, R0, R3, 0x1 ;  /* 0x00000003000c7211 */ /* 0x000fe200078208ff */
[----:B------:R-:W-:Y:S01]  /*0240*/  IMAD R18, R9, 0x4, R0 ;  /* 0x0000000409127824 */ /* 0x000fe200078e0200 */
[-C--:B------:R-:W-:Y:S01]  /*0250*/  LEA.HI.X.SX32 R17, R8, R2.reuse, 0x1, P0 ;  /* 0x0000000208117211 */ /* 0x080fe200000f0eff */
[----:B------:R0:W4:Y:S01]  /*0260*/  LDG.E.U16 R23, desc[UR10][R6.64] ;  /* 0x0000000a06177981 */ /* 0x000122000c1e1500 */
[----:B------:R-:W-:-:S02]  /*0270*/  LEA.HI.X.SX32 R13, R0, R2, 0x1, P1 ;  /* 0x00000002000d7211 */ /* 0x000fc400008f0eff */
[CC--:B------:R-:W-:Y:S01]  /*0280*/  LEA R14, P0, R18.reuse, R3.reuse, 0x1 ;  /* 0x00000003120e7211 */ /* 0x0c0fe200078008ff */
[----:B------:R-:W3:Y:S01]  /*0290*/  LDG.E.U16 R21, desc[UR10][R16.64] ;  /* 0x0000000a10157981 */ /* 0x000ee2000c1e1500 */
[C---:B------:R-:W-:Y:S02]  /*02a0*/  LEA R0, R9.reuse, R18, 0x2 ;  /* 0x0000001209007211 */ /* 0x040fe400078e10ff */
[----:B------:R-:W-:Y:S01]  /*02b0*/  LEA.HI.X.SX32 R15, R18, R2, 0x1, P0 ;  /* 0x00000002120f7211 */ /* 0x000fe200000f0eff */
[----:B------:R-:W3:Y:S01]  /*02c0*/  LDG.E.U16 R16, desc[UR10][R12.64] ;  /* 0x0000000a0c107981 */ /* 0x000ee2000c1e1500 */
[----:B0-----:R-:W-:Y:S01]  /*02d0*/  LEA R6, P0, R0, R3, 0x1 ;  /* 0x0000000300067211 */ /* 0x001fe200078008ff */
[----:B------:R-:W-:-:S03]  /*02e0*/  IMAD R8, R9, 0x4, R0 ;  /* 0x0000000409087824 */ /* 0x000fc600078e0200 */
[----:B------:R-:W3:Y:S01]  /*02f0*/  LDG.E.U16 R15, desc[UR10][R14.64] ;  /* 0x0000000a0e0f7981 */ /* 0x000ee2000c1e1500 */
[----:B------:R-:W-:Y:S02]  /*0300*/  LEA.HI.X.SX32 R7, R0, R2, 0x1, P0 ;  /* 0x0000000200077211 */ /* 0x000fe400000f0eff */
[C---:B------:R-:W-:Y:S02]  /*0310*/  LEA R0, R9.reuse, R8, 0x2 ;  /* 0x0000000809007211 */ /* 0x040fe400078e10ff */
[-C--:B------:R-:W-:Y:S01]  /*0320*/  LEA R4, P0, R8, R3.reuse, 0x1 ;  /* 0x0000000308047211 */ /* 0x080fe200078008ff */
[----:B------:R0:W3:Y:S02]  /*0330*/  LDG.E.U16 R13, desc[UR10][R6.64] ;  /* 0x0000000a060d7981 */ /* 0x0000e4000c1e1500 */
[----:B------:R-:W-:Y:S01]  /*0340*/  IMAD R18, R9, 0x4, R0 ;  /* 0x0000000409127824 */ /* 0x000fe200078e0200 */
[----:B------:R-:W-:Y:S02]  /*0350*/  LEA R10, P1, R0, R3, 0x1 ;  /* 0x00000003000a7211 */ /* 0x000fe400078208ff */
[----:B------:R-:W-:-:S02]  /*0360*/  LEA.HI.X.SX32 R5, R8, R2, 0x1, P0 ;  /* 0x0000000208057211 */ /* 0x000fc400000f0eff */
[-C--:B------:R-:W-:Y:S02]  /*0370*/  LEA.HI.X.SX32 R11, R0, R2.reuse, 0x1, P1 ;  /* 0x00000002000b7211 */ /* 0x080fe400008f0eff */
[C---:B0-----:R-:W-:Y:S01]  /*0380*/  LEA R6, P0, R18.reuse, R3, 0x1 ;  /* 0x0000000312067211 */ /* 0x041fe200078008ff */
[----:B------:R0:W3:Y:S03]  /*0390*/  LDG.E.U16 R20, desc[UR10][R4.64] ;  /* 0x0000000a04147981 */ /* 0x0000e6000c1e1500 */
[----:B------:R-:W-:-:S05]  /*03a0*/  LEA.HI.X.SX32 R7, R18, R2, 0x1, P0 ;  /* 0x0000000212077211 */ /* 0x000fca00000f0eff */
[----:B------:R1:W3:Y:S04]  /*03b0*/  LDG.E.U16 R17, desc[UR10][R6.64] ;  /* 0x0000000a06117981 */ /* 0x0002e8000c1e1500 */
[----:B--2---:R2:W-:Y:S04]  /*03c0*/  STL [R1+0x194], R19 ;  /* 0x0001941301007387 */ /* 0x0045e80000100800 */
[----:B--2---:R2:W3:Y:S01]  /*03d0*/  LDG.E.U16 R19, desc[UR10][R10.64] ;  /* 0x0000000a0a137981 */ /* 0x0044e2000c1e1500 */
[----:B------:R-:W-:-:S04]  /*03e0*/  LEA R8, R9, R18, 0x2 ;  /* 0x0000001209087211 */ /* 0x000fc800078e10ff */
[----:B0-----:R-:W-:Y:S01]  /*03f0*/  LEA R4, P0, R8, R3, 0x1 ;  /* 0x0000000308047211 */ /* 0x001fe200078008ff */
[----:B------:R-:W-:-:S03]  /*0400*/  IMAD R0, R9, 0x4, R8 ;  /* 0x0000000409007824 */ /* 0x000fc600078e0208 */
[----:B------:R-:W-:Y:S02]  /*0410*/  LEA.HI.X.SX32 R5, R8, R2, 0x1, P0 ;  /* 0x0000000208057211 */ /* 0x000fe400000f0eff */
[C---:B------:R-:W-:Y:S02]  /*0420*/  LEA R12, R9.reuse, R0, 0x2 ;  /* 0x00000000090c7211 */ /* 0x040fe400078e10ff */
[-C--:B-1----:R-:W-:Y:S01]  /*0430*/  LEA R6, P0, R0, R3.reuse, 0x1 ;  /* 0x0000000300067211 */ /* 0x082fe200078008ff */
[----:B------:R0:W3:Y:S01]  /*0440*/  LDG.E.U16 R14, desc[UR10][R4.64] ;  /* 0x0000000a040e7981 */ /* 0x0000e2000c1e1500 */
[----:B--2---:R-:W-:Y:S01]  /*0450*/  LEA R10, P1, R12, R3, 0x1 ;  /* 0x000000030c0a7211 */ /* 0x004fe200078208ff */
[----:B------:R-:W-:Y:S01]  /*0460*/  IMAD R8, R9, 0x4, R12 ;  /* 0x0000000409087824 */ /* 0x000fe200078e020c */
[-C--:B------:R-:W-:Y:S01]  /*0470*/  LEA.HI.X.SX32 R7, R0, R2.reuse, 0x1, P0 ;  /* 0x0000000200077211 */ /* 0x080fe200000f0eff */
[----:B----4-:R-:W-:Y:S01]  /*0480*/  STL [R1+0x190], R23 ;  /* 0x0001901701007387 */ /* 0x010fe20000100800 */
[----:B------:R-:W-:-:S03]  /*0490*/  LEA.HI.X.SX32 R11, R12, R2, 0x1, P1 ;  /* 0x000000020c0b7211 */ /* 0x000fc600008f0eff */
[----:B---3--:R-:W-:Y:S01]  /*04a0*/  STL [R1+0x1b8], R22 ;  /* 0x0001b81601007387 */ /* 0x008fe20000100800 */
[----:B0-----:R-:W-:-:S03]  /*04b0*/  LEA R4, P0, R8, R3, 0x1 ;  /* 0x0000000308047211 */ /* 0x001fc600078008ff */
[----:B------:R-:W-:Y:S04]  /*04c0*/  STL [R1+0x1b4], R21 ;  /* 0x0001b41501007387 */ /* 0x000fe80000100800 */
[----:B------:R0:W2:Y:S04]  /*04d0*/  LDG.E.U16 R18, desc[UR10][R6.64] ;  /* 0x0000000a06127981 */ /* 0x0000a8000c1e1500 */
[----:B------:R1:W-:Y:S01]  /*04e0*/  STL [R1+0x184], R16 ;  /* 0x0001841001007387 */ /* 0x0003e20000100800 */
[C---:B------:R-:W-:Y:S02]  /*04f0*/  LEA R0, R9.reuse, R8, 0x2 ;  /* 0x0000000809007211 */ /* 0x040fe400078e10ff */
[----:B------:R-:W-:Y:S01]  /*0500*/  LEA.HI.X.SX32 R5, R8, R2, 0x1, P0 ;  /* 0x0000000208057211 */ /* 0x000fe200000f0eff */
[----:B-1----:R1:W3:Y:S01]  /*0510*/  LDG.E.U16 R16, desc[UR10][R10.64] ;  /* 0x0000000a0a107981 */ /* 0x0022e2000c1e1500 */
[----:B0-----:R-:W-:Y:S01]  /*0520*/  LEA R6, P0, R0, R3, 0x1 ;  /* 0x0000000300067211 */ /* 0x001fe200078008ff */
[----:B------:R-:W-:-:S02]  /*0530*/  IMAD R8, R9, 0x4, R0 ;  /* 0x0000000409087824 */ /* 0x000fc400078e0200 */
[----:B------:R0:W-:Y:S01]  /*0540*/  STL [R1+0x1b0], R15 ;  /* 0x0001b00f01007387 */ /* 0x0001e20000100800 */
[----:B------:R-:W-:Y:S02]  /*0550*/  LEA.HI.X.SX32 R7, R0, R2, 0x1, P0 ;  /* 0x0000000200077211 */ /* 0x000fe400000f0eff */
[C---:B-1----:R-:W-:Y:S01]  /*0560*/  LEA R11, R9.reuse, R8, 0x2 ;  /* 0x00000008090b7211 */ /* 0x042fe200078e10ff */
[----:B0-----:R0:W4:Y:S04]  /*0570*/  LDG.E.U16 R15, desc[UR10][R4.64] ;  /* 0x0000000a040f7981 */ /* 0x001128000c1e1500 */
[----:B------:R-:W-:Y:S01]  /*0580*/  IMAD R0, R9, 0x4, R11 ;  /* 0x0000000409007824 */ /* 0x000fe200078e020b */
[----:B------:R1:W-:Y:S01]  /*0590*/  STL [R1+0x180], R13 ;  /* 0x0001800d01007387 */ /* 0x0003e20000100800 */
[----:B0-----:R-:W-:-:S04]  /*05a0*/  LEA R4, P0, R8, R3, 0x1 ;  /* 0x0000000308047211 */ /* 0x001fc800078008ff */
[----:B------:R-:W-:Y:S01]  /*05b0*/  LEA.HI.X.SX32 R5, R8, R2, 0x1, P0 ;  /* 0x0000000208057211 */ /* 0x000fe200000f0eff */
[----:B-1----:R0:W4:Y:S01]  /*05c0*/  LDG.E.U16 R13, desc[UR10][R6.64] ;  /* 0x0000000a060d7981 */ /* 0x002122000c1e1500 */
[----:B------:R-:W-:-:S03]  /*05d0*/  LEA R10, P1, R11, R3, 0x1 ;  /* 0x000000030b0a7211 */ /* 0x000fc600078208ff */
[----:B------:R1:W4:Y:S01]  /*05e0*/  LDG.E.U16 R12, desc[UR10][R4.64] ;  /* 0x0000000a040c7981 */ /* 0x000322000c1e1500 */
[-C--:B------:R-:W-:Y:S02]  /*05f0*/  LEA.HI.X.SX32 R11, R11, R2.reuse, 0x1, P1 ;  /* 0x000000020b0b7211 */ /* 0x080fe400008f0eff */
[C---:B0-----:R-:W-:Y:S01]  /*0600*/  LEA R6, P0, R0.reuse, R3, 0x1 ;  /* 0x0000000300067211 */ /* 0x041fe200078008ff */
[----:B------:R-:W-:Y:S03]  /*0610*/  STL [R1+0x1ac], R20 ;  /* 0x0001ac1401007387 */ /* 0x000fe60000100800 */
[----:B------:R-:W-:Y:S01]  /*0620*/  LEA.HI.X.SX32 R7, R0, R2, 0x1, P0 ;  /* 0x0000000200077211 */ /* 0x000fe200000f0eff */
[----:B------:R0:W-:Y:S04]  /*0630*/  STL [R1+0x174], R19 ;  /* 0x0001741301007387 */ /* 0x0001e80000100800 */
[----:B------:R1:W-:Y:S04]  /*0640*/  STL [R1+0x1a8], R17 ;  /* 0x0001a81101007387 */ /* 0x0003e80000100800 */
[----:B0-----:R0:W4:Y:S04]  /*0650*/  LDG.E.U16 R19, desc[UR10][R10.64] ;  /* 0x0000000a0a137981 */ /* 0x001128000c1e1500 */
[----:B-1----:R1:W4:Y:S01]  /*0660*/  LDG.E.U16 R17, desc[UR10][R6.64] ;  /* 0x0000000a06117981 */ /* 0x002322000c1e1500 */
[----:B------:R-:W-:-:S04]  /*0670*/  LEA R8, R9, R0, 0x2 ;  /* 0x0000000009087211 */ /* 0x000fc800078e10ff */
[----:B------:R-:W-:Y:S01]  /*0680*/  LEA R4, P0, R8, R3, 0x1 ;  /* 0x0000000308047211 */ /* 0x000fe200078008ff */
[----:B------:R-:W-:-:S03]  /*0690*/  IMAD R0, R9, 0x4, R8 ;  /* 0x0000000409007824 */ /* 0x000fc600078e0208 */
[----:B------:R-:W-:Y:S02]  /*06a0*/  LEA.HI.X.SX32 R5, R8, R2, 0x1, P0 ;  /* 0x0000000208057211 */ /* 0x000fe400000f0eff */
[----:B0-----:R-:W-:Y:S01]  /*06b0*/  LEA R11, R9, R0, 0x2 ;  /* 0x00000000090b7211 */ /* 0x001fe200078e10ff */
[----:B------:R0:W-:Y:S01]  /*06c0*/  STL [R1+0x170], R14 ;  /* 0x0001700e01007387 */ /* 0x0001e20000100800 */
[CC--:B-1----:R-:W-:Y:S02]  /*06d0*/  LEA R6, P0, R0.reuse, R3.reuse, 0x1 ;  /* 0x0000000300067211 */ /* 0x0c2fe400078008ff */
[----:B------:R-:W-:Y:S01]  /*06e0*/  LEA R10, P1, R11, R3, 0x1 ;  /* 0x000000030b0a7211 */ /* 0x000fe200078208ff */
[----:B------:R-:W-:Y:S01]  /*06f0*/  IMAD R8, R9, 0x4, R11 ;  /* 0x0000000409087824 */ /* 0x000fe200078e020b */
[-C--:B------:R-:W-:Y:S01]  /*0700*/  LEA.HI.X.SX32 R7, R0, R2.reuse, 0x1, P0 ;  /* 0x0000000200077211 */ /* 0x080fe200000f0eff */
[----:B0-----:R0:W4:Y:S01]  /*0710*/  LDG.E.U16 R14, desc[UR10][R4.64] ;  /* 0x0000000a040e7981 */ /* 0x001122000c1e1500 */
[----:B------:R-:W-:-:S03]  /*0720*/  LEA.HI.X.SX32 R11, R11, R2, 0x1, P1 ;  /* 0x000000020b0b7211 */ /* 0x000fc600008f0eff */
[----:B--2---:R1:W-:Y:S04]  /*0730*/  STL [R1+0x1a4], R18 ;  /* 0x0001a41201007387 */ /* 0x0043e80000100800 */
[----:B---3--:R2:W-:Y:S01]  /*0740*/  STL [R1+0x164], R16 ;  /* 0x0001641001007387 */ /* 0x0085e20000100800 */
[----:B0-----:R-:W-:-:S03]  /*0750*/  LEA R4, P0, R8, R3, 0x1 ;  /* 0x0000000308047211 */ /* 0x001fc600078008ff */
[----:B-1----:R0:W3:Y:S01]  /*0760*/  LDG.E.U16 R18, desc[UR10][R6.64] ;  /* 0x0000000a06127981 */ /* 0x0020e2000c1e1500 */
[----:B------:R-:W-:-:S03]  /*0770*/  LEA R0, R9, R8, 0x2 ;  /* 0x0000000809007211 */ /* 0x000fc600078e10ff */
[----:B--2---:R1:W2:Y:S01]  /*0780*/  LDG.E.U16 R16, desc[UR10][R10.64] ;  /* 0x0000000a0a107981 */ /* 0x0042a2000c1e1500 */
[----:B------:R-:W-:Y:S01]  /*0790*/  LEA.HI.X.SX32 R5, R8, R2, 0x1, P0 ;  /* 0x0000000208057211 */ /* 0x000fe200000f0eff */
[----:B------:R-:W-:Y:S02]  /*07a0*/  IMAD R8, R9, 0x4, R0 ;  /* 0x0000000409087824 */ /* 0x000fe400078e0200 */
[----:B----4-:R4:W-:Y:S01]  /*07b0*/  STL [R1+0x1a0], R15 ;  /* 0x0001a00f01007387 */ /* 0x0109e20000100800 */
[----:B0-----:R-:W-:-:S04]  /*07c0*/  LEA R6, P0, R0, R3, 0x1 ;  /* 0x0000000300067211 */ /* 0x001fc800078008ff */
[----:B------:R-:W-:Y:S01]  /*07d0*/  LEA.HI.X.SX32 R7, R0, R2, 0x1, P0 ;  /* 0x0000000200077211 */ /* 0x000fe200000f0eff */
[----:B----4-:R0:W4:Y:S01]  /*07e0*/  LDG.E.U16 R15, desc[UR10][R4.64] ;  /* 0x0000000a040f7981 */ /* 0x010122000c1e1500 */
[----:B-1----:R-:W-:Y:S02]  /*07f0*/  LEA R11, R9, R8, 0x2 ;  /* 0x00000008090b7211 */ /* 0x002fe400078e10ff */
[----:B0-----:R-:W-:-:S03]  /*0800*/  LEA R4, P0, R8, R3, 0x1 ;  /* 0x0000000308047211 */ /* 0x001fc600078008ff */
[----:B------:R-:W-:Y:S01]  /*0810*/  IMAD R0, R9, 0x4, R11 ;  /* 0x0000000409007824 */ /* 0x000fe200078e020b */
[----:B------:R0:W-:Y:S01]  /*0820*/  STL [R1+0x160], R13 ;  /* 0x0001600d01007387 */ /* 0x0001e20000100800 */
[----:B------:R-:W-:-:S03]  /*0830*/  LEA.HI.X.SX32 R5, R8, R2, 0x1, P0 ;  /* 0x0000000208057211 */ /* 0x000fc600000f0eff */
[----:B------:R1:W-:Y:S01]  /*0840*/  STL [R1+0x19c], R12 ;  /* 0x00019c0c01007387 */ /* 0x0003e20000100800 */
[----:B------:R-:W-:-:S03]  /*0850*/  LEA R10, P1, R11, R3, 0x1 ;  /* 0x000000030b0a7211 */ /* 0x000fc600078208ff */
[----:B0-----:R0:W4:Y:S04]  /*0860*/  LDG.E.U16 R13, desc[UR10][R6.64] ;  /* 0x0000000a060d7981 */ /* 0x001128000c1e1500 */
[----:B-1----:R1:W4:Y:S01]  /*0870*/  LDG.E.U16 R12, desc[UR10][R4.64] ;  /* 0x0000000a040c7981 */ /* 0x002322000c1e1500 */
[----:B------:R-:W-:Y:S02]  /*0880*/  LEA.HI.X.SX32 R11, R11, R2, 0x1, P1 ;  /* 0x000000020b0b7211 */ /* 0x000fe400008f0eff */
[----:B0-----:R-:W-:-:S04]  /*0890*/  LEA R6, P0, R0, R3, 0x1 ;  /* 0x0000000300067211 */ /* 0x001fc800078008ff */
        /* <DEDUP_REMOVED lines=17> */
[----:B---3--:R1:W-:Y:S04]  /*09b0*/  STL [R1+0x18c], R18 ;  /* 0x00018c1201007387 */ /* 0x0083e80000100800 */
[----:B--2---:R2:W-:Y:S01]  /*09c0*/  STL [R1+0x144], R16 ;  /* 0x0001441001007387 */ /* 0x0045e20000100800 */
        /* <DEDUP_REMOVED lines=118> */
[----:B---3--:R1:W-:Y:S01]  /*1130*/  STL [R1+0x12c], R18 ;  /* 0x00012c1201007387 */ /* 0x0083e20000100800 */
[----:B------:R-:W-:-:S03]  /*1140*/  LEA R0, R9, R8, 0x2 ;  /* 0x0000000809007211 */ /* 0x000fc600078e10ff */
[----:B--2---:R2:W-:Y:S01]  /*1150*/  STL [R1+0xe4], R16 ;  /* 0x0000e41001007387 */ /* 0x0045e20000100800 */
[----:B0-----:R-:W-:-:S03]  /*1160*/  LEA R4, P0, R8, R3, 0x1 ;  /* 0x0000000308047211 */ /* 0x001fc600078008ff */
[----:B-1----:R0:W3:Y:S04]  /*1170*/  LDG.E.U16 R18, desc[UR10][R6.64] ;  /* 0x0000000a06127981 */ /* 0x0020e8000c1e1500 */
[----:B--2---:R1:W2:Y:S01]  /*1180*/  LDG.E.U16 R16, desc[UR10][R10.64] ;  /* 0x0000000a0a107981 */ /* 0x0042a2000c1e1500 */
[----:B------:R-:W-:Y:S01]  /*1190*/  LEA.HI.X.SX32 R5, R8, R2, 0x1, P0 ;  /* 0x0000000208057211 */ /* 0x000fe200000f0eff */
[C---:B------:R-:W-:Y:S02]  /*11a0*/  IMAD R8, R9.reuse, 0x4, R0 ;  /* 0x0000000409087824 */ /* 0x040fe400078e0200 */
[----:B----4-:R4:W-:Y:S01]  /*11b0*/  STL [R1+0x128], R15 ;  /* 0x0001280f01007387 */ /* 0x0109e20000100800 */
[C---:B0-----:R-:W-:Y:S02]  /*11c0*/  LEA R6, P0, R0.reuse, R3, 0x1 ;  /* 0x0000000300067211 */ /* 0x041fe400078008ff */
[----:B-1----:R-:W-:Y:S01]  /*11d0*/  LEA R11, R9, R8, 0x2 ;  /* 0x00000008090b7211 */ /* 0x002fe200078e10ff */
[----:B----4-:R0:W4:Y:S01]  /*11e0*/  LDG.E.U16 R15, desc[UR10][R4.64] ;  /* 0x0000000a040f7981 */ /* 0x010122000c1e1500 */
[----:B------:R-:W-:-:S02]  /*11f0*/  LEA.HI.X.SX32 R7, R0, R2, 0x1, P0 ;  /* 0x0000000200077211 */ /* 0x000fc400000f0eff */
[-C--:B------:R-:W-:Y:S01]  /*1200*/  LEA R10, P1, R11, R3.reuse, 0x1 ;  /* 0x000000030b0a7211 */ /* 0x080fe200078208ff */
[----:B------:R-:W-:Y:S01]  /*1210*/  IMAD R0, R9, 0x4, R11 ;  /* 0x0000000409007824 */ /* 0x000fe200078e020b */
[CC--:B0-----:R-:W-:Y:S02]  /*1220*/  LEA R4, P0, R8.reuse, R3.reuse, 0x1 ;  /* 0x0000000308047211 */ /* 0x0c1fe400078008ff */
[-C--:B------:R-:W-:Y:S02]  /*1230*/  LEA.HI.X.SX32 R11, R11, R2.reuse, 0x1, P1 ;  /* 0x000000020b0b7211 */ /* 0x080fe400008f0eff */
[----:B------:R-:W-:Y:S01]  /*1240*/  LEA.HI.X.SX32 R5, R8, R2, 0x1, P0 ;  /* 0x0000000208057211 */ /* 0x000fe200000f0eff */
[----:B------:R0:W-:Y:S04]  /*1250*/  STL [R1+0xe0], R13 ;  /* 0x0000e00d01007387 */ /* 0x0001e80000100800 */
[----:B------:R1:W-:Y:S04]  /*1260*/  STL [R1+0x11c], R12 ;  /* 0x00011c0c01007387 */ /* 0x0003e80000100800 */
[----:B------:R-:W4:Y:S04]  /*1270*/  LDG.E.U16 R20, desc[UR10][R10.64] ;  /* 0x0000000a0a147981 */ /* 0x000f28000c1e1500 */
[----:B0-----:R0:W4:Y:S04]  /*1280*/  LDG.E.U16 R13, desc[UR10][R6.64] ;  /* 0x0000000a060d7981 */ /* 0x001128000c1e1500 */
[----:B-1----:R1:W4:Y:S01]  /*1290*/  LDG.E.U16 R12, desc[UR10][R4.64] ;  /* 0x0000000a040c7981 */ /* 0x002322000c1e1500 */
[----:B0-----:R-:W-:-:S04]  /*12a0*/  LEA R6, P0, R0, R3, 0x1 ;  /* 0x0000000300067211 */ /* 0x001fc800078008ff */
[----:B------:R-:W-:Y:S01]  /*12b0*/  LEA.HI.X.SX32 R7, R0, R2, 0x1, P0 ;  /* 0x0000000200077211 */ /* 0x000fe200000f0eff */
[----:B------:R-:W-:Y:S04]  /*12c0*/  STL [R1+0xdc], R19 ;  /* 0x0000dc1301007387 */ /* 0x000fe80000100800 */
[----:B------:R0:W-:Y:S04]  /*12d0*/  STL [R1+0x118], R17 ;  /* 0x0001181101007387 */ /* 0x0001e80000100800 */
[----:B0-----:R0:W4:Y:S01]  /*12e0*/  LDG.E.U16 R17, desc[UR10][R6.64] ;  /* 0x0000000a06117981 */ /* 0x001122000c1e1500 */
[----:B------:R-:W-:-:S05]  /*12f0*/  LEA R8, R9, R0, 0x2 ;  /* 0x0000000009087211 */ /* 0x000fca00078e10ff */
[----:B------:R-:W-:Y:S01]  /*1300*/  IMAD R0, R9, 0x4, R8 ;  /* 0x0000000409007824 */ /* 0x000fe200078e0208 */
[----:B-1----:R-:W-:-:S04]  /*1310*/  LEA R4, P0, R8, R3, 0x1 ;  /* 0x0000000308047211 */ /* 0x002fc800078008ff */
[C---:B------:R-:W-:Y:S02]  /*1320*/  LEA R11, R9.reuse, R0, 0x2 ;  /* 0x00000000090b7211 */ /* 0x040fe400078e10ff */
[-C--:B------:R-:W-:Y:S02]  /*1330*/  LEA.HI.X.SX32 R5, R8, R2.reuse, 0x1, P0 ;  /* 0x0000000208057211 */ /* 0x080fe400000f0eff */
[C---:B0-----:R-:W-:Y:S01]  /*1340*/  LEA R6, P0, R0.reuse, R3, 0x1 ;  /* 0x0000000300067211 */ /* 0x041fe200078008ff */
[C---:B------:R-:W-:Y:S01]  /*1350*/  IMAD R8, R9.reuse, 0x4, R11 ;  /* 0x0000000409087824 */ /* 0x040fe200078e020b */
[----:B------:R0:W-:Y:S02]  /*1360*/  STL [R1+0xd0], R14 ;  /* 0x0000d00e01007387 */ /* 0x0001e40000100800 */
[----:B------:R-:W-:Y:S02]  /*1370*/  LEA.HI.X.SX32 R7, R0, R2, 0x1, P0 ;  /* 0x0000000200077211 */ /* 0x000fe400000f0eff */
[----:B------:R-:W-:-:S02]  /*1380*/  LEA R0, R9, R8, 0x2 ;  /* 0x0000000809007211 */ /* 0x000fc400078e10ff */
[CC--:B------:R-:W-:Y:S01]  /*1390*/  LEA R10, P1, R11.reuse, R3.reuse, 0x1 ;  /* 0x000000030b0a7211 */ /* 0x0c0fe200078208ff */
[----:B------:R-:W4:Y:S04]  /*13a0*/  LDG.E.U16 R19, desc[UR10][R6.64] ;  /* 0x0000000a06137981 */ /* 0x000f28000c1e1500 */
[----:B0-----:R0:W4:Y:S01]  /*13b0*/  LDG.E.U16 R14, desc[UR10][R4.64] ;  /* 0x0000000a040e7981 */ /* 0x001122000c1e1500 */
[-C--:B------:R-:W-:Y:S02]  /*13c0*/  LEA.HI.X.SX32 R11, R11, R2.reuse, 0x1, P1 ;  /* 0x000000020b0b7211 */ /* 0x080fe400008f0eff */
[CC--:B0-----:R-:W-:Y:S01]  /*13d0*/  LEA R4, P0, R8.reuse, R3.reuse, 0x1 ;  /* 0x0000000308047211 */ /* 0x0c1fe200078008ff */
[----:B---3--:R0:W-:Y:S03]  /*13e0*/  STL [R1+0x10c], R18 ;  /* 0x00010c1201007387 */ /* 0x0081e60000100800 */
[-C--:B------:R-:W-:Y:S01]  /*13f0*/  LEA.HI.X.SX32 R5, R8, R2.reuse, 0x1, P0 ;  /* 0x0000000208057211 */ /* 0x080fe200000f0eff */
[----:B------:R-:W-:Y:S01]  /*1400*/  IMAD R8, R9, 0x4, R0 ;  /* 0x0000000409087824 */ /* 0x000fe200078e0200 */
[CC--:B------:R-:W-:Y:S01]  /*1410*/  LEA R6, P0, R0.reuse, R3.reuse, 0x1 ;  /* 0x0000000300067211 */ /* 0x0c0fe200078008ff */
[----:B--2---:R1:W-:Y:S03]  /*1420*/  STL [R1+0xcc], R16 ;  /* 0x0000cc1001007387 */ /* 0x0043e60000100800 */
[----:B------:R-:W-:Y:S01]  /*1430*/  LEA.HI.X.SX32 R7, R0, R2, 0x1, P0 ;  /* 0x0000000200077211 */ /* 0x000fe200000f0eff */
[----:B0-----:R-:W2:Y:S04]  /*1440*/  LDG.E.U16 R18, desc[UR10][R10.64] ;  /* 0x0000000a0a127981 */ /* 0x001ea8000c1e1500 */
[----:B-1----:R0:W3:Y:S02]  /*1450*/  LDG.E.U16 R16, desc[UR10][R4.64] ;  /* 0x0000000a04107981 */ /* 0x0020e4000c1e1500 */
[----:B0-----:R-:W-:-:S02]  /*1460*/  LEA R4, P0, R8, R3, 0x1 ;  /* 0x0000000308047211 */ /* 0x001fc400078008ff */
[----:B----4-:R0:W-:Y:S02]  /*1470*/  STL [R1+0x108], R15 ;  /* 0x0001080f01007387 */ /* 0x0101e40000100800 */
[----:B------:R-:W-:Y:S02]  /*1480*/  LEA.HI.X.SX32 R5, R8, R2, 0x1, P0 ;  /* 0x0000000208057211 */ /* 0x000fe400000f0eff */
[----:B------:R-:W-:-:S03]  /*1490*/  LEA R11, R9, R8, 0x2 ;  /* 0x00000008090b7211 */ /* 0x000fc600078e10ff */
[----:B------:R-:W4:Y:S04]  /*14a0*/  LDG.E.U16 R21, desc[UR10][R4.64] ;  /* 0x0000000a04157981 */ /* 0x000f28000c1e1500 */
[----:B0-----:R0:W4:Y:S01]  /*14b0*/  LDG.E.U16 R15, desc[UR10][R6.64] ;  /* 0x0000000a060f7981 */ /* 0x001122000c1e1500 */
[----:B------:R-:W-:Y:S01]  /*14c0*/  IMAD R0, R9, 0x4, R11 ;  /* 0x0000000409007824 */ /* 0x000fe200078e020b */
[C---:B------:R-:W-:Y:S02]  /*14d0*/  LEA R10, P1, R11.reuse, R3, 0x1 ;  /* 0x000000030b0a7211 */ /* 0x040fe400078208ff */
[----:B------:R1:W-:Y:S02]  /*14e0*/  STL [R1+0xc8], R13 ;  /* 0x0000c80d01007387 */ /* 0x0003e40000100800 */
[----:B------:R-:W-:-:S02]  /*14f0*/  LEA.HI.X.SX32 R11, R11, R2, 0x1, P1 ;  /* 0x000000020b0b7211 */ /* 0x000fc400008f0eff */
[----:B------:R-:W-:Y:S01]  /*1500*/  STL [R1+0xfc], R12 ;  /* 0x0000fc0c01007387 */ /* 0x000fe20000100800 */
[----:B0-----:R-:W-:-:S03]  /*1510*/  LEA R6, P0, R0, R3, 0x1 ;  /* 0x0000000300067211 */ /* 0x001fc600078008ff */
[----:B------:R0:W-:Y:S01]  /*1520*/  STL [R1+0xc4], R20 ;  /* 0x0000c41401007387 */ /* 0x0001e20000100800 */
[----:B-1----:R-:W-:Y:S02]  /*1530*/  LEA R13, R9, R0, 0x2 ;  /* 0x00000000090d7211 */ /* 0x002fe400078e10ff */
[-C--:B------:R-:W-:Y:S02]  /*1540*/  LEA.HI.X.SX32 R7, R0, R2.reuse, 0x1, P0 ;  /* 0x0000000200077211 */ /* 0x080fe400000f0eff */
[C---:B------:R-:W-:Y:S01]  /*1550*/  LEA R4, P0, R13.reuse, R3, 0x1 ;  /* 0x000000030d047211 */ /* 0x040fe200078008ff */
[----:B0-----:R0:W4:Y:S03]  /*1560*/  LDG.E.U16 R20, desc[UR10][R10.64] ;  /* 0x0000000a0a147981 */ /* 0x001126000c1e1500 */
[----:B------:R-:W-:-:S05]  /*1570*/  LEA.HI.X.SX32 R5, R13, R2, 0x1, P0 ;  /* 0x000000020d057211 */ /* 0x000fca00000f0eff */
[----:B------:R-:W4:Y:S04]  /*1580*/  LDG.E.U16 R24, desc[UR10][R4.64] ;  /* 0x0000000a04187981 */ /* 0x000f28000c1e1500 */
[----:B------:R1:W-:Y:S04]  /*1590*/  STL [R1+0xf8], R17 ;  /* 0x0000f81101007387 */ /* 0x0003e80000100800 */
[----:B-1----:R1:W4:Y:S01]  /*15a0*/  LDG.E.U16 R17, desc[UR10][R6.64] ;  /* 0x0000000a06117981 */ /* 0x002322000c1e1500 */
[----:B------:R-:W-:-:S05]  /*15b0*/  IMAD R12, R9, 0x4, R13 ;  /* 0x00000004090c7824 */ /* 0x000fca00078e020d */
[----:B------:R-:W-:-:S05]  /*15c0*/  LEA R8, R9, R12, 0x2 ;  /* 0x0000000c09087211 */ /* 0x000fca00078e10ff */
[----:B------:R-:W-:Y:S01]  /*15d0*/  IMAD R0, R9, 0x4, R8 ;  /* 0x0000000409007824 */ /* 0x000fe200078e0208 */
[----:B0-----:R-:W-:-:S04]  /*15e0*/  LEA R10, P0, R12, R3, 0x1 ;  /* 0x000000030c0a7211 */ /* 0x001fc800078008ff */
[C---:B------:R-:W-:Y:S01]  /*15f0*/  LEA R13, R9.reuse, R0, 0x2 ;  /* 0x00000000090d7211 */ /* 0x040fe200078e10ff */
[----:B------:R0:W-:Y:S01]  /*1600*/  STL [R1+0xb8], R14 ;  /* 0x0000b80e01007387 */ /* 0x0001e20000100800 */
[-C--:B-1----:R-:W-:Y:S02]  /*1610*/  LEA R6, P1, R8, R3.reuse, 0x1 ;  /* 0x0000000308067211 */ /* 0x082fe400078208ff */
[-C--:B------:R-:W-:Y:S02]  /*1620*/  LEA.HI.X.SX32 R11, R12, R2.reuse, 0x1, P0 ;  /* 0x000000020c0b7211 */ /* 0x080fe400000f0eff */
[----:B------:R-:W-:Y:S02]  /*1630*/  LEA R4, P0, R0, R3, 0x1 ;  /* 0x0000000300047211 */ /* 0x000fe400078008ff */
[-C--:B------:R-:W-:Y:S01]  /*1640*/  LEA.HI.X.SX32 R7, R8, R2.reuse, 0x1, P1 ;  /* 0x0000000208077211 */ /* 0x080fe200008f0eff */
[----:B------:R1:W4:Y:S01]  /*1650*/  LDG.E.U16 R22, desc[UR10][R10.64] ;  /* 0x0000000a0a167981 */ /* 0x000322000c1e1500 */
[----:B0-----:R-:W-:Y:S01]  /*1660*/  IMAD R14, R9, 0x4, R13 ;  /* 0x00000004090e7824 */ /* 0x001fe200078e020d */
[----:B------:R-:W-:-:S02]  /*1670*/  LEA.HI.X.SX32 R5, R0, R2, 0x1, P0 ;  /* 0x0000000200057211 */ /* 0x000fc400000f0eff */
[----:B------:R0:W-:Y:S02]  /*1680*/  STL [R1+0xec], R19 ;  /* 0x0000ec1301007387 */ /* 0x0001e40000100800 */
[----:B------:R-:W-:Y:S02]  /*1690*/  LEA R12, R9, R14, 0x2 ;  /* 0x0000000e090c7211 */ /* 0x000fe400078e10ff */
[C---:B-1----:R-:W-:Y:S01]  /*16a0*/  LEA R10, P0, R13.reuse, R3, 0x1 ;  /* 0x000000030d0a7211 */ /* 0x042fe200078008ff */
[----:B--2---:R1:W-:Y:S03]  /*16b0*/  STL [R1+0xb4], R18 ;  /* 0x0000b41201007387 */ /* 0x0043e60000100800 */
[----:B------:R-:W-:Y:S01]  /*16c0*/  LEA.HI.X.SX32 R11, R13, R2, 0x1, P0 ;  /* 0x000000020d0b7211 */ /* 0x000fe200000f0eff */
[C---:B------:R-:W-:Y:S01]  /*16d0*/  IMAD R8, R9.reuse, 0x4, R12 ;  /* 0x0000000409087824 */ /* 0x040fe200078e020c */
[----:B0-----:R0:W2:Y:S04]  /*16e0*/  LDG.E.U16 R19, desc[UR10][R6.64] ;  /* 0x0000000a06137981 */ /* 0x0010a8000c1e1500 */
[----:B---3--:R3:W-:Y:S04]  /*16f0*/  STL [R1+0xe8], R16 ;  /* 0x0000e81001007387 */ /* 0x0087e80000100800 */
[----:B-1----:R1:W2:Y:S01]  /*1700*/  LDG.E.U16 R18, desc[UR10][R4.64] ;  /* 0x0000000a04127981 */ /* 0x0022a2000c1e1500 */
[----:B------:R-:W-:-:S02]  /*1710*/  LEA R0, R9, R8, 0x2 ;  /* 0x0000000809007211 */ /* 0x000fc400078e10ff */
[-C--:B0-----:R-:W-:Y:S02]  /*1720*/  LEA R6, P1, R12, R3.reuse, 0x1 ;  /* 0x000000030c067211 */ /* 0x081fe400078208ff */
[----:B-1----:R-:W-:-:S04]  /*1730*/  LEA R4, P0, R14, R3, 0x1 ;  /* 0x000000030e047211 */ /* 0x002fc800078008ff */
[-C--:B------:R-:W-:Y:S01]  /*1740*/  LEA.HI.X.SX32 R5, R14, R2.reuse, 0x1, P0 ;  /* 0x000000020e057211 */ /* 0x080fe200000f0eff */
[----:B----4-:R-:W-:Y:S04]  /*1750*/  STL [R1+0xb0], R15 ;  /* 0x0000b00f01007387 */ /* 0x010fe80000100800 */
[----:B------:R0:W-:Y:S01]  /*1760*/  STL [R1+0xd8], R21 ;  /* 0x0000d81501007387 */ /* 0x0001e20000100800 */
[----:B------:R-:W-:-:S03]  /*1770*/  LEA.HI.X.SX32 R7, R12, R2, 0x1, P1 ;  /* 0x000000020c077211 */ /* 0x000fc600008f0eff */
[----:B------:R-:W4:Y:S01]  /*1780*/  LDG.E.U16 R25, desc[UR10][R4.64] ;  /* 0x0000000a04197981 */ /* 0x000f22000c1e1500 */
[----:B---3--:R-:W-:-:S03]  /*1790*/  IMAD R16, R9, 0x4, R0 ;  /* 0x0000000409107824 */ /* 0x008fc600078e0200 */
[----:B------:R-:W3:Y:S04]  /*17a0*/  LDG.E.U16 R23, desc[UR10][R6.64] ;  /* 0x0000000a06177981 */ /* 0x000ee8000c1e1500 */
[----:B0-----:R0:W3:Y:S02]  /*17b0*/  LDG.E.U16 R21, desc[UR10][R10.64] ;  /* 0x0000000a0a157981 */ /* 0x0010e4000c1e1500 */
[----:B0-----:R-:W-:-:S04]  /*17c0*/  LEA R10, P0, R8, R3, 0x1 ;  /* 0x00000003080a7211 */ /* 0x001fc800078008ff */
[-C--:B------:R-:W-:Y:S02]  /*17d0*/  LEA.HI.X.SX32 R11, R8, R2.reuse, 0x1, P0 ;  /* 0x00000002080b7211 */ /* 0x080fe400000f0eff */
[C---:B------:R-:W-:Y:S01]  /*17e0*/  LEA R4, P0, R0.reuse, R3, 0x1 ;  /* 0x0000000300047211 */ /* 0x040fe200078008ff */
[----:B------:R0:W-:Y:S03]  /*17f0*/  STL [R1+0xa4], R20 ;  /* 0x0000a41401007387 */ /* 0x0001e60000100800 */
[----:B------:R-:W-:-:S05]  /*1800*/  LEA.HI.X.SX32 R5, R0, R2, 0x1, P0 ;  /* 0x0000000200057211 */ /* 0x000fca00000f0eff */
[----:B------:R-:W4:Y:S04]  /*1810*/  LDG.E.U16 R27, desc[UR10][R4.64] ;  /* 0x0000000a041b7981 */ /* 0x000f28000c1e1500 */
[----:B0-----:R0:W4:Y:S02]  /*1820*/  LDG.E.U16 R20, desc[UR10][R10.64] ;  /* 0x0000000a0a147981 */ /* 0x001124000c1e1500 */
[----:B0-----:R-:W-:-:S04]  /*1830*/  LEA R10, P0, R16, R3, 0x1 ;  /* 0x00000003100a7211 */ /* 0x001fc800078008ff */
[----:B------:R-:W-:Y:S01]  /*1840*/  LEA.HI.X.SX32 R11, R16, R2, 0x1, P0 ;  /* 0x00000002100b7211 */ /* 0x000fe200000f0eff */
[----:B------:R-:W-:Y:S04]  /*1850*/  STL [R1+0xd4], R17 ;  /* 0x0000d41101007387 */ /* 0x000fe80000100800 */
[----:B------:R0:W-:Y:S04]  /*1860*/  STL [R1+0xa0], R24 ;  /* 0x0000a01801007387 */ /* 0x0001e80000100800 */
[----:B0-----:R0:W4:Y:S01]  /*1870*/  LDG.E.U16 R24, desc[UR10][R10.64] ;  /* 0x0000000a0a187981 */ /* 0x001122000c1e1500 */
[----:B------:R-:W-:-:S05]  /*1880*/  LEA R13, R9, R16, 0x2 ;  /* 0x00000010090d7211 */ /* 0x000fca00078e10ff */
[----:B------:R-:W-:-:S05]  /*1890*/  IMAD R15, R9, 0x4, R13 ;  /* 0x00000004090f7824 */ /* 0x000fca00078e020d */
[----:B------:R-:W-:-:S05]  /*18a0*/  LEA R14, R9, R15, 0x2 ;  /* 0x0000000f090e7211 */ /* 0x000fca00078e10ff */
[----:B------:R-:W-:Y:S01]  /*18b0*/  IMAD R8, R9, 0x4, R14 ;  /* 0x0000000409087824 */ /* 0x000fe200078e020e */
[----:B------:R-:W-:-:S04]  /*18c0*/  LEA R4, P0, R15, R3, 0x1 ;  /* 0x000000030f047211 */ /* 0x000fc800078008ff */
[----:B------:R-:W-:Y:S02]  /*18d0*/  LEA R7, R9, R8, 0x2 ;  /* 0x0000000809077211 */ /* 0x000fe400078e10ff */
[-C--:B------:R-:W-:Y:S01]  /*18e0*/  LEA.HI.X.SX32 R5, R15, R2.reuse, 0x1, P0 ;  /* 0x000000020f057211 */ /* 0x080fe200000f0eff */
[----:B------:R1:W-:Y:S01]  /*18f0*/  STL [R1+0xc0], R22 ;  /* 0x0000c01601007387 */ /* 0x0003e20000100800 */
[CC--:B0-----:R-:W-:Y:S01]  /*1900*/  LEA R10, P0, R14.reuse, R3.reuse, 0x1 ;  /* 0x000000030e0a7211 */ /* 0x0c1fe200078008ff */
[----:B------:R-:W-:Y:S01]  /*1910*/  IMAD R17, R9, 0x4, R7 ;  /* 0x0000000409117824 */ /* 0x000fe200078e0207 */
[----:B------:R-:W-:Y:S01]  /*1920*/  LEA R12, P1, R13, R3, 0x1 ;  /* 0x000000030d0c7211 */ /* 0x000fe200078208ff */
[----:B--2---:R0:W-:Y:S01]  /*1930*/  STL [R1+0x9c], R19 ;  /* 0x00009c1301007387 */ /* 0x0041e20000100800 */
[----:B------:R-:W-:Y:S02]  /*1940*/  LEA.HI.X.SX32 R11, R14, R2, 0x1, P0 ;  /* 0x000000020e0b7211 */ /* 0x000fe400000f0eff */
[----:B------:R-:W-:-:S02]  /*1950*/  LEA R0, R9, R17, 0x2 ;  /* 0x0000001109007211 */ /* 0x000fc400078e10ff */
[----:B------:R-:W-:Y:S01]  /*1960*/  LEA.HI.X.SX32 R13, R13, R2, 0x1, P1 ;  /* 0x000000020d0d7211 */ /* 0x000fe200008f0eff */
[----:B-1----:R-:W2:Y:S04]  /*1970*/  LDG.E.U16 R22, desc[UR10][R10.64] ;  /* 0x0000000a0a167981 */ /* 0x002ea8000c1e1500 */
[----:B------:R1:W-:Y:S01]  /*1980*/  STL [R1+0xbc], R18 ;  /* 0x0000bc1201007387 */ /* 0x0003e20000100800 */
[----:B------:R-:W-:-:S03]  /*1990*/  IMAD R16, R9, 0x4, R0 ;  /* 0x0000000409107824 */ /* 0x000fc600078e0200 */
[----:B0-----:R-:W2:Y:S04]  /*19a0*/  LDG.E.U16 R19, desc[UR10][R12.64] ;  /* 0x0000000a0c137981 */ /* 0x001ea8000c1e1500 */
[----:B-1----:R0:W2:Y:S02]  /*19b0*/  LDG.E.U16 R18, desc[UR10][R4.64] ;  /* 0x0000000a04127981 */ /* 0x0020a4000c1e1500 */
[----:B0-----:R-:W-:-:S04]  /*19c0*/  LEA R4, P0, R8, R3, 0x1 ;  /* 0x0000000308047211 */ /* 0x001fc800078008ff */
[-C--:B------:R-:W-:Y:S02]  /*19d0*/  LEA.HI.X.SX32 R5, R8, R2.reuse, 0x1, P0 ;  /* 0x0000000208057211 */ /* 0x080fe400000f0eff */
[-C--:B------:R-:W-:Y:S02]  /*19e0*/  LEA R10, P0, R17, R3.reuse, 0x1 ;  /* 0x00000003110a7211 */ /* 0x080fe400078008ff */
[----:B------:R-:W-:Y:S01]  /*19f0*/  LEA R12, P1, R7, R3, 0x1 ;  /* 0x00000003070c7211 */ /* 0x000fe200078208ff */
[----:B---3--:R-:W-:Y:S01]  /*1a00*/  STL [R1+0x90], R21 ;  /* 0x0000901501007387 */ /* 0x008fe20000100800 */
[----:B------:R-:W-:-:S03]  /*1a10*/  LEA.HI.X.SX32 R11, R17, R2, 0x1, P0 ;  /* 0x00000002110b7211 */ /* 0x000fc600000f0eff */
[----:B----4-:R0:W-:Y:S01]  /*1a20*/  STL [R1+0xac], R25 ;  /* 0x0000ac1901007387 */ /* 0x0101e20000100800 */
[----:B------:R-:W-:Y:S02]  /*1a30*/  LEA R6, R9, R16, 0x2 ;  /* 0x0000001009067211 */ /* 0x000fe400078e10ff */
[----:B------:R-:W-:Y:S01]  /*1a40*/  LEA.HI.X.SX32 R13, R7, R2, 0x1, P1 ;  /* 0x00000002070d7211 */ /* 0x000fe200008f0eff */
[----:B------:R1:W-:Y:S04]  /*1a50*/  STL [R1+0x8c], R23 ;  /* 0x00008c1701007387 */ /* 0x0003e80000100800 */
[----:B0-----:R0:W3:Y:S01]  /*1a60*/  LDG.E.U16 R25, desc[UR10][R4.64] ;  /* 0x0000000a04197981 */ /* 0x0010e2000c1e1500 */
[----:B------:R-:W-:-:S03]  /*1a70*/  IMAD R15, R9, 0x4, R6 ;  /* 0x00000004090f7824 */ /* 0x000fc600078e0206 */
[----:B-1----:R1:W4:Y:S04]  /*1a80*/  LDG.E.U16 R23, desc[UR10][R10.64] ;  /* 0x0000000a0a177981 */ /* 0x002328000c1e1500 */
[----:B------:R1:W4:Y:S01]  /*1a90*/  LDG.E.U16 R26, desc[UR10][R12.64] ;  /* 0x0000000a0c1a7981 */ /* 0x000322000c1e1500 */
[----:B0-----:R-:W-:-:S04]  /*1aa0*/  LEA R4, P0, R0, R3, 0x1 ;  /* 0x0000000300047211 */ /* 0x001fc800078008ff */
[-C--:B------:R-:W-:Y:S02]  /*1ab0*/  LEA.HI.X.SX32 R5, R0, R2.reuse, 0x1, P0 ;  /* 0x0000000200057211 */ /* 0x080fe400000f0eff */
[-C--:B-1----:R-:W-:Y:S01]  /*1ac0*/  LEA R10, P0, R16, R3.reuse, 0x1 ;  /* 0x00000003100a7211 */ /* 0x082fe200078008ff */
[----:B------:R-:W-:Y:S01]  /*1ad0*/  STL [R1+0xa8], R20 ;  /* 0x0000a81401007387 */ /* 0x000fe20000100800 */
[----:B------:R-:W-:Y:S02]  /*1ae0*/  LEA R12, P1, R6, R3, 0x1 ;  /* 0x00000003060c7211 */ /* 0x000fe400078208ff */
[-C--:B------:R-:W-:Y:S01]  /*1af0*/  LEA.HI.X.SX32 R11, R16, R2.reuse, 0x1, P0 ;  /* 0x00000002100b7211 */ /* 0x080fe200000f0eff */
[----:B------:R0:W-:Y:S01]  /*1b00*/  STL [R1+0x88], R27 ;  /* 0x0000881b01007387 */ /* 0x0001e20000100800 */
[----:B------:R-:W-:-:S05]  /*1b10*/  LEA.HI.X.SX32 R13, R6, R2, 0x1, P1 ;  /* 0x00000002060d7211 */ /* 0x000fca00008f0eff */
[----:B------:R-:W4:Y:S04]  /*1b20*/  LDG.E.U16 R28, desc[UR10][R12.64] ;  /* 0x0000000a0c1c7981 */ /* 0x000f28000c1e1500 */
[----:B0-----:R0:W4:Y:S02]  /*1b30*/  LDG.E.U16 R27, desc[UR10][R4.64] ;  /* 0x0000000a041b7981 */ /* 0x001124000c1e1500 */
[----:B0-----:R-:W-:-:S04]  /*1b40*/  LEA R4, P0, R15, R3, 0x1 ;  /* 0x000000030f047211 */ /* 0x001fc800078008ff */
[----:B------:R-:W-:-:S05]  /*1b50*/  LEA.HI.X.SX32 R5, R15, R2, 0x1, P0 ;  /* 0x000000020f057211 */ /* 0x000fca00000f0eff */
[----:B------:R-:W4:Y:S04]  /*1b60*/  LDG.E.U16 R29, desc[UR10][R4.64] ;  /* 0x0000000a041d7981 */ /* 0x000f28000c1e1500 */
[----:B------:R0:W-:Y:S04]  /*1b70*/  STL [R1+0x98], R24 ;  /* 0x0000981801007387 */ /* 0x0001e80000100800 */
[----:B0-----:R0:W4:Y:S01]  /*1b80*/  LDG.E.U16 R24, desc[UR10][R10.64] ;  /* 0x0000000a0a187981 */ /* 0x001122000c1e1500 */
[----:B------:R-:W-:-:S05]  /*1b90*/  LEA R14, R9, R15, 0x2 ;  /* 0x0000000f090e7211 */ /* 0x000fca00078e10ff */
[----:B------:R-:W-:Y:S01]  /*1ba0*/  IMAD R21, R9, 0x4, R14 ;  /* 0x0000000409157824 */ /* 0x000fe200078e020e */
[----:B0-----:R-:W-:-:S04]  /*1bb0*/  LEA R10, P0, R14, R3, 0x1 ;  /* 0x000000030e0a7211 */ /* 0x001fc800078008ff */
[----:B------:R-:W-:Y:S02]  /*1bc0*/  LEA R8, R9, R21, 0x2 ;  /* 0x0000001509087211 */ /* 0x000fe400078e10ff */
[-C--:B------:R-:W-:Y:S02]  /*1bd0*/  LEA.HI.X.SX32 R11, R14, R2.reuse, 0x1, P0 ;  /* 0x000000020e0b7211 */ /* 0x080fe400000f0eff */
[-C--:B------:R-:W-:Y:S01]  /*1be0*/  LEA R4, P0, R21, R3.reuse, 0x1 ;  /* 0x0000000315047211 */ /* 0x080fe200078008ff */
[----:B------:R-:W-:Y:S01]  /*1bf0*/  IMAD R7, R9, 0x4, R8 ;  /* 0x0000000409077824 */ /* 0x000fe200078e0208 */
[----:B------:R-:W-:Y:S02]  /*1c00*/  LEA R12, P1, R8, R3, 0x1 ;  /* 0x00000003080c7211 */ /* 0x000fe400078208ff */
[----:B------:R-:W-:Y:S02]  /*1c10*/  LEA.HI.X.SX32 R5, R21, R2, 0x1, P0 ;  /* 0x0000000215057211 */ /* 0x000fe400000f0eff */
[----:B------:R-:W-:-:S02]  /*1c20*/  LEA R20, R9, R7, 0x2 ;  /* 0x0000000709147211 */ /* 0x000fc400078e10ff */
[----:B------:R-:W-:Y:S01]  /*1c30*/  LEA.HI.X.SX32 R13, R8, R2, 0x1, P1 ;  /* 0x00000002080d7211 */ /* 0x000fe200008f0eff */
[----:B--2---:R-:W-:Y:S04]  /*1c40*/  STL [R1+0x84], R19 ;  /* 0x0000841301007387 */ /* 0x004fe80000100800 */
[----:B------:R-:W-:Y:S04]  /*1c50*/  STL [R1+0x94], R18 ;  /* 0x0000941201007387 */ /* 0x000fe80000100800 */
[----:B------:R0:W-:Y:S01]  /*1c60*/  STL [R1+0x78], R22 ;  /* 0x0000781601007387 */ /* 0x0001e20000100800 */
[----:B------:R-:W-:-:S03]  /*1c70*/  IMAD R0, R9, 0x4, R20 ;  /* 0x0000000409007824 */ /* 0x000fc600078e0214 */
[----:B0-----:R0:W2:Y:S02]  /*1c80*/  LDG.E.U16 R22, desc[UR10][R10.64] ;  /* 0x0000000a0a167981 */ /* 0x0010a4000c1e1500 */
[----:B0-----:R-:W-:-:S04]  /*1c90*/  LEA R10, P0, R7, R3, 0x1 ;  /* 0x00000003070a7211 */ /* 0x001fc800078008ff */
[----:B------:R-:W-:Y:S01]  /*1ca0*/  LEA.HI.X.SX32 R11, R7, R2, 0x1, P0 ;  /* 0x00000002070b7211 */ /* 0x000fe200000f0eff */
[----:B---3--:R0:W-:Y:S04]  /*1cb0*/  STL [R1+0x80], R25 ;  /* 0x0000801901007387 */ /* 0x0081e80000100800 */
[----:B0-----:R0:W3:Y:S04]  /*1cc0*/  LDG.E.U16 R25, desc[UR10][R4.64] ;  /* 0x0000000a04197981 */ /* 0x0010e8000c1e1500 */
[----:B----4-:R1:W-:Y:S01]  /*1cd0*/  STL [R1+0x74], R26 ;  /* 0x0000741a01007387 */ /* 0x0103e20000100800 */
[----:B0-----:R-:W-:-:S03]  /*1ce0*/  LEA R4, P0, R20, R3, 0x1 ;  /* 0x0000000314047211 */ /* 0x001fc600078008ff */
[----:B-1----:R0:W4:Y:S01]  /*1cf0*/  LDG.E.U16 R26, desc[UR10][R12.64] ;  /* 0x0000000a0c1a7981 */ /* 0x002122000c1e1500 */
[----:B------:R-:W-:-:S03]  /*1d00*/  LEA.HI.X.SX32 R5, R20, R2, 0x1, P0 ;  /* 0x0000000214057211 */ /* 0x000fc600000f0eff */
[----:B------:R1:W-:Y:S01]  /*1d10*/  STL [R1+0x7c], R23 ;  /* 0x00007c1701007387 */ /* 0x0003e20000100800 */
[----:B0-----:R-:W-:-:S03]  /*1d20*/  LEA R12, P0, R0, R3, 0x1 ;  /* 0x00000003000c7211 */ /* 0x001fc600078008ff */
[----:B------:R-:W-:Y:S01]  /*1d30*/  STL [R1+0x70], R27 ;  /* 0x0000701b01007387 */ /* 0x000fe20000100800 */
[----:B------:R-:W-:-:S03]  /*1d40*/  LEA.HI.X.SX32 R13, R0, R2, 0x1, P0 ;  /* 0x00000002000d7211 */ /* 0x000fc600000f0eff */
[----:B-1----:R0:W4:Y:S04]  /*1d50*/  LDG.E.U16 R23, desc[UR10][R10.64] ;  /* 0x0000000a0a177981 */ /* 0x002128000c1e1500 */
[----:B------:R1:W-:Y:S04]  /*1d60*/  STL [R1+0x6c], R24 ;  /* 0x00006c1801007387 */ /* 0x0003e80000100800 */
[----:B------:R-:W-:Y:S04]  /*1d70*/  STL [R1+0x68], R28 ;  /* 0x0000681c01007387 */ /* 0x000fe80000100800 */
[----:B------:R0:W-:Y:S04]  /*1d80*/  STL [R1+0x64], R29 ;  /* 0x0000641d01007387 */ /* 0x0001e80000100800 */
[----:B-1----:R1:W4:Y:S04]  /*1d90*/  LDG.E.U16 R24, desc[UR10][R4.64] ;  /* 0x0000000a04187981 */ /* 0x002328000c1e1500 */
[----:B0-----:R0:W4:Y:S01]  /*1da0*/  LDG.E.U16 R29, desc[UR10][R12.64] ;  /* 0x0000000a0c1d7981 */ /* 0x001122000c1e1500 */
[----:B------:R-:W-:-:S05]  /*1db0*/  LEA R17, R9, R0, 0x2 ;  /* 0x0000000009117211 */ /* 0x000fca00078e10ff */
[----:B------:R-:W-:Y:S01]  /*1dc0*/  IMAD R16, R9, 0x4, R17 ;  /* 0x0000000409107824 */ /* 0x000fe200078e0211 */
[----:B------:R-:W-:-:S04]  /*1dd0*/  LEA R10, P1, R17, R3, 0x1 ;  /* 0x00000003110a7211 */ /* 0x000fc800078208ff */
[----:B------:R-:W-:Y:S02]  /*1de0*/  LEA R6, R9, R16, 0x2 ;  /* 0x0000001009067211 */ /* 0x000fe400078e10ff */
[----:B-1----:R-:W-:-:S03]  /*1df0*/  LEA R4, P0, R16, R3, 0x1 ;  /* 0x0000000310047211 */ /* 0x002fc600078008ff */
[----:B------:R-:W-:Y:S01]  /*1e00*/  IMAD R19, R9, 0x4, R6 ;  /* 0x0000000409137824 */ /* 0x000fe200078e0206 */
[-C--:B------:R-:W-:Y:S02]  /*1e10*/  LEA.HI.X.SX32 R11, R17, R2.reuse, 0x1, P1 ;  /* 0x00000002110b7211 */ /* 0x080fe400008f0eff */
[-C--:B------:R-:W-:Y:S02]  /*1e20*/  LEA.HI.X.SX32 R5, R16, R2.reuse, 0x1, P0 ;  /* 0x0000000210057211 */ /* 0x080fe400000f0eff */
[C---:B0-----:R-:W-:Y:S02]  /*1e30*/  LEA R12, P0, R6.reuse, R3, 0x1 ;  /* 0x00000003060c7211 */ /* 0x041fe400078008ff */
[----:B------:R-:W-:Y:S02]  /*1e40*/  LEA R15, R9, R19, 0x2 ;  /* 0x00000013090f7211 */ /* 0x000fe400078e10ff */
[----:B------:R-:W-:Y:S01]  /*1e50*/  LEA.HI.X.SX32 R13, R6, R2, 0x1, P0 ;  /* 0x00000002060d7211 */ /* 0x000fe200000f0eff */
[----:B--2---:R0:W-:Y:S04]  /*1e60*/  STL [R1+0x60], R22 ;  /* 0x0000601601007387 */ /* 0x0041e80000100800 */
[----:B0-----:R0:W2:Y:S02]  /*1e70*/  LDG.E.U16 R22, desc[UR10][R10.64] ;  /* 0x0000000a0a167981 */ /* 0x0010a4000c1e1500 */
[----:B0-----:R-:W-:-:S04]  /*1e80*/  LEA R10, P0, R15, R3, 0x1 ;  /* 0x000000030f0a7211 */ /* 0x001fc800078008ff */
[----:B------:R-:W-:Y:S01]  /*1e90*/  LEA.HI.X.SX32 R11, R15, R2, 0x1, P0 ;  /* 0x000000020f0b7211 */ /* 0x000fe200000f0eff */
[----:B---3--:R-:W-:Y:S04]  /*1ea0*/  STL [R1+0x5c], R25 ;  /* 0x00005c1901007387 */ /* 0x008fe80000100800 */
[----:B----4-:R0:W-:Y:S04]  /*1eb0*/  STL [R1+0x58], R26 ;  /* 0x0000581a01007387 */ /* 0x0101e80000100800 */
[----:B0-----:R0:W3:Y:S04]  /*1ec0*/  LDG.E.U16 R26, desc[UR10][R4.64] ;  /* 0x0000000a041a7981 */ /* 0x0010e8000c1e1500 */
[----:B------:R-:W-:Y:S04]  /*1ed0*/  STL [R1+0x54], R23 ;  /* 0x0000541701007387 */ /* 0x000fe80000100800 */
[----:B------:R1:W-:Y:S04]  /*1ee0*/  STL [R1+0x50], R24 ;  /* 0x0000501801007387 */ /* 0x0003e80000100800 */
[----:B------:R4:W-:Y:S04]  /*1ef0*/  STL [R1+0x4c], R29 ;  /* 0x00004c1d01007387 */ /* 0x0009e80000100800 */
[----:B-1----:R1:W3:Y:S04]  /*1f00*/  LDG.E.U16 R24, desc[UR10][R12.64] ;  /* 0x0000000a0c187981 */ /* 0x0022e8000c1e1500 */
[----:B----4-:R4:W3:Y:S01]  /*1f10*/  LDG.E.U16 R29, desc[UR10][R10.64] ;  /* 0x0000000a0a1d7981 */ /* 0x0108e2000c1e1500 */
[----:B------:R-:W-:-:S05]  /*1f20*/  IMAD R18, R9, 0x4, R15 ;  /* 0x0000000409127824 */ /* 0x000fca00078e020f */
[----:B------:R-:W-:-:S05]  /*1f30*/  LEA R14, R9, R18, 0x2 ;  /* 0x00000012090e7211 */ /* 0x000fca00078e10ff */
[----:B------:R-:W-:-:S05]  /*1f40*/  IMAD R21, R9, 0x4, R14 ;  /* 0x0000000409157824 */ /* 0x000fca00078e020e */
[----:B------:R-:W-:-:S05]  /*1f50*/  LEA R8, R9, R21, 0x2 ;  /* 0x0000001509087211 */ /* 0x000fca00078e10ff */
[----:B------:R-:W-:Y:S01]  /*1f60*/  IMAD R7, R9, 0x4, R8 ;  /* 0x0000000409077824 */ /* 0x000fe200078e0208 */
[----:B0-----:R-:W-:-:S04]  /*1f70*/  LEA R4, P1, R14, R3, 0x1 ;  /* 0x000000030e047211 */ /* 0x001fc800078208ff */
[----:B------:R-:W-:Y:S02]  /*1f80*/  LEA R20, R9, R7, 0x2 ;  /* 0x0000000709147211 */ /* 0x000fe400078e10ff */
[----:B------:R-:W-:-:S03]  /*1f90*/  LEA.HI.X.SX32 R5, R14, R2, 0x1, P1 ;  /* 0x000000020e057211 */ /* 0x000fc600008f0eff */
[----:B------:R-:W-:Y:S01]  /*1fa0*/  IMAD R27, R9, 0x4, R20 ;  /* 0x00000004091b7824 */ /* 0x000fe200078e0214 */
[----:B------:R-:W-:-:S04]  /*1fb0*/  LEA R14, P0, R8, R3, 0x1 ;  /* 0x00000003080e7211 */ /* 0x000fc800078008ff */
[C---:B------:R-:W-:Y:S02]  /*1fc0*/  LEA R0, R9.reuse, R27, 0x2 ;  /* 0x0000001b09007211 */ /* 0x040fe400078e10ff */
[-C--:B------:R-:W-:Y:S02]  /*1fd0*/  LEA.HI.X.SX32 R15, R8, R2.reuse, 0x1, P0 ;  /* 0x00000002080f7211 */ /* 0x080fe400000f0eff */
[-C--:B-1----:R-:W-:Y:S02]  /*1fe0*/  LEA R12, P0, R20, R3.reuse, 0x1 ;  /* 0x00000003140c7211 */ /* 0x082fe400078008ff */
[----:B----4-:R-:W-:Y:S01]  /*1ff0*/  LEA R10, P1, R0, R3, 0x1 ;  /* 0x00000003000a7211 */ /* 0x010fe200078208ff */
[----:B--2---:R-:W-:Y:S01]  /*2000*/  STL [R1+0x48], R22 ;  /* 0x0000481601007387 */ /* 0x004fe20000100800 */
[-C--:B------:R-:W-:Y:S02]  /*2010*/  LEA.HI.X.SX32 R13, R20, R2.reuse, 0x1, P0 ;  /* 0x00000002140d7211 */ /* 0x080fe400000f0eff */
[----:B------:R-:W-:Y:S01]  /*2020*/  LEA.HI.X.SX32 R11, R0, R2, 0x1, P1 ;  /* 0x00000002000b7211 */ /* 0x000fe200008f0eff */
[----:B------:R0:W2:Y:S04]  /*2030*/  LDG.E.U16 R20, desc[UR10][R14.64] ;  /* 0x0000000a0e147981 */ /* 0x0000a8000c1e1500 */
[----:B---3--:R1:W-:Y:S04]  /*2040*/  STL [R1+0x44], R26 ;  /* 0x0000441a01007387 */ /* 0x0083e80000100800 */
[----:B-1----:R-:W3:Y:S04]  /*2050*/  LDG.E.U16 R26, desc[UR10][R4.64] ;  /* 0x0000000a041a7981 */ /* 0x002ee8000c1e1500 */
[----:B------:R1:W-:Y:S04]  /*2060*/  STL [R1+0x40], R24 ;  /* 0x0000401801007387 */ /* 0x0003e80000100800 */
[----:B------:R4:W-:Y:S04]  /*2070*/  STL [R1+0x3c], R29 ;  /* 0x00003c1d01007387 */ /* 0x0009e80000100800 */
[----:B-1----:R1:W2:Y:S04]  /*2080*/  LDG.E.U16 R24, desc[UR10][R12.64] ;  /* 0x0000000a0c187981 */ /* 0x0022a8000c1e1500 */
[----:B----4-:R4:W2:Y:S01]  /*2090*/  LDG.E.U16 R29, desc[UR10][R10.64] ;  /* 0x0000000a0a1d7981 */ /* 0x0108a2000c1e1500 */
[----:B------:R-:W-:-:S05]  /*20a0*/  IMAD R28, R9, 0x4, R0 ;  /* 0x00000004091c7824 */ /* 0x000fca00078e0200 */
[----:B------:R-:W-:-:S05]  /*20b0*/  LEA R16, R9, R28, 0x2 ;  /* 0x0000001c09107211 */ /* 0x000fca00078e10ff */
[----:B------:R-:W-:-:S05]  /*20c0*/  IMAD R25, R9, 0x4, R16 ;  /* 0x0000000409197824 */ /* 0x000fca00078e0210 */
[----:B------:R-:W-:Y:S02]  /*20d0*/  LEA R6, R9, R25, 0x2 ;  /* 0x0000001909067211 */ /* 0x000fe400078e10ff */
[----:B0-----:R-:W-:-:S03]  /*20e0*/  LEA R14, P0, R16, R3, 0x1 ;  /* 0x00000003100e7211 */ /* 0x001fc600078008ff */
[----:B------:R-:W-:Y:S01]  /*20f0*/  IMAD R23, R9, 0x4, R6 ;  /* 0x0000000409177824 */ /* 0x000fe200078e0206 */
[----:B------:R-:W-:-:S04]  /*2100*/  LEA.HI.X.SX32 R15, R16, R2, 0x1, P0 ;  /* 0x00000002100f7211 */ /* 0x000fc800000f0eff */
[----:B------:R-:W-:Y:S02]  /*2110*/  LEA R17, R9, R23, 0x2 ;  /* 0x0000001709117211 */ /* 0x000fe400078e10ff */
[CC--:B-1----:R-:W-:Y:S02]  /*2120*/  LEA R12, P0, R6.reuse, R3.reuse, 0x1 ;  /* 0x00000003060c7211 */ /* 0x0c2fe400078008ff */
[C---:B----4-:R-:W-:Y:S02]  /*2130*/  LEA R10, P1, R17.reuse, R3, 0x1 ;  /* 0x00000003110a7211 */ /* 0x050fe400078208ff */
[-C--:B------:R-:W-:Y:S02]  /*2140*/  LEA.HI.X.SX32 R13, R6, R2.reuse, 0x1, P0 ;  /* 0x00000002060d7211 */ /* 0x080fe400000f0eff */
[----:B------:R-:W-:Y:S01]  /*2150*/  LEA.HI.X.SX32 R11, R17, R2, 0x1, P1 ;  /* 0x00000002110b7211 */ /* 0x000fe200008f0eff */
[----:B---3--:R0:W-:Y:S04]  /*2160*/  STL [R1+0x38], R26 ;  /* 0x0000381a01007387 */ /* 0x0081e80000100800 */
[----:B--2---:R-:W-:Y:S04]  /*2170*/  STL [R1+0x34], R20 ;  /* 0x0000341401007387 */ /* 0x004fe80000100800 */
[----:B0-----:R0:W2:Y:S04]  /*2180*/  LDG.E.U16 R26, desc[UR10][R14.64] ;  /* 0x0000000a0e1a7981 */ /* 0x0010a8000c1e1500 */
[----:B------:R1:W-:Y:S04]  /*2190*/  STL [R1+0x30], R24 ;  /* 0x0000301801007387 */ /* 0x0003e80000100800 */
[----:B------:R3:W-:Y:S04]  /*21a0*/  STL [R1+0x2c], R29 ;  /* 0x00002c1d01007387 */ /* 0x0007e80000100800 */
[----:B-1----:R-:W4:Y:S04]  /*21b0*/  LDG.E.U16 R24, desc[UR10][R12.64] ;  /* 0x0000000a0c187981 */ /* 0x002f28000c1e1500 */
[----:B---3--:R1:W3:Y:S01]  /*21c0*/  LDG.E.U16 R29, desc[UR10][R10.64] ;  /* 0x0000000a0a1d7981 */ /* 0x0082e2000c1e1500 */
[----:B------:R-:W-:-:S05]  /*21d0*/  IMAD R22, R9, 0x4, R17 ;  /* 0x0000000409167824 */ /* 0x000fca00078e0211 */
[----:B------:R-:W-:-:S05]  /*21e0*/  LEA R8, R9, R22, 0x2 ;  /* 0x0000001609087211 */ /* 0x000fca00078e10ff */
[----:B------:R-:W-:Y:S01]  /*21f0*/  IMAD R5, R9, 0x4, R8 ;  /* 0x0000000409057824 */ /* 0x000fe200078e0208 */
[----:B0-----:R-:W-:-:S04]  /*2200*/  LEA R14, P0, R8, R3, 0x1 ;  /* 0x00000003080e7211 */ /* 0x001fc800078008ff */
[----:B------:R-:W-:Y:S02]  /*2210*/  LEA R0, R9, R5, 0x2 ;  /* 0x0000000509007211 */ /* 0x000fe400078e10ff */
[----:B------:R-:W-:Y:S02]  /*2220*/  LEA.HI.X.SX32 R15, R8, R2, 0x1, P0 ;  /* 0x00000002080f7211 */ /* 0x000fe400000f0eff */
[----:B-1----:R-:W-:-:S04]  /*2230*/  LEA R10, P0, R0, R3, 0x1 ;  /* 0x00000003000a7211 */ /* 0x002fc800078008ff */
[----:B------:R-:W-:Y:S01]  /*2240*/  LEA.HI.X.SX32 R11, R0, R2, 0x1, P0 ;  /* 0x00000002000b7211 */ /* 0x000fe200000f0eff */
[----:B--2---:R0:W-:Y:S04]  /*2250*/  STL [R1+0x28], R26 ;  /* 0x0000281a01007387 */ /* 0x0041e80000100800 */
[----:B0-----:R0:W2:Y:S04]  /*2260*/  LDG.E.U16 R26, desc[UR10][R14.64] ;  /* 0x0000000a0e1a7981 */ /* 0x0010a8000c1e1500 */
[----:B----4-:R-:W-:Y:S04]  /*2270*/  STL [R1+0x24], R24 ;  /* 0x0000241801007387 */ /* 0x010fe80000100800 */
[----:B---3--:R1:W-:Y:S04]  /*2280*/  STL [R1+0x20], R29 ;  /* 0x0000201d01007387 */ /* 0x0083e80000100800 */
[----:B-1----:R-:W3:Y:S01]  /*2290*/  LDG.E.U16 R29, desc[UR10][R10.64] ;  /* 0x0000000a0a1d7981 */ /* 0x002ee2000c1e1500 */
[----:B------:R-:W-:-:S05]  /*22a0*/  IMAD R4, R9, 0x4, R0 ;  /* 0x0000000409047824 */ /* 0x000fca00078e0200 */
[----:B------:R-:W-:-:S05]  /*22b0*/  LEA R16, R9, R4, 0x2 ;  /* 0x0000000409107211 */ /* 0x000fca00078e10ff */
[----:B------:R-:W-:Y:S01]  /*22c0*/  IMAD R6, R9, 0x4, R16 ;  /* 0x0000000409067824 */ /* 0x000fe200078e0210 */
[----:B------:R-:W-:-:S04]  /*22d0*/  LEA R12, P1, R16, R3, 0x1 ;  /* 0x00000003100c7211 */ /* 0x000fc800078208ff */
[----:B------:R-:W-:-:S04]  /*22e0*/  LEA R20, R9, R6, 0x2 ;  /* 0x0000000609147211 */ /* 0x000fc800078e10ff */
[----:B0-----:R-:W-:Y:S02]  /*22f0*/  LEA R14, P0, R20, R3, 0x1 ;  /* 0x00000003140e7211 */ /* 0x001fe400078008ff */
[-C--:B------:R-:W-:Y:S02]  /*2300*/  LEA.HI.X.SX32 R13, R16, R2.reuse, 0x1, P1 ;  /* 0x00000002100d7211 */ /* 0x080fe400008f0eff */
[----:B------:R-:W-:Y:S01]  /*2310*/  LEA.HI.X.SX32 R15, R20, R2, 0x1, P0 ;  /* 0x00000002140f7211 */ /* 0x000fe200000f0eff */
[C---:B------:R-:W-:Y:S02]  /*2320*/  IMAD R8, R9.reuse, 0x4, R20 ;  /* 0x0000000409087824 */ /* 0x040fe400078e0214 */
[----:B------:R0:W4:Y:S04]  /*2330*/  LDG.E.U16 R20, desc[UR10][R12.64] ;  /* 0x0000000a0c147981 */ /* 0x000128000c1e1500 */
[----:B--2---:R-:W-:Y:S04]  /*2340*/  STL [R1+0x1c], R26 ;  /* 0x00001c1a01007387 */ /* 0x004fe80000100800 */
[----:B---3--:R1:W-:Y:S04]  /*2350*/  STL [R1+0x18], R29 ;  /* 0x0000181d01007387 */ /* 0x0083e80000100800 */
[----:B-1----:R-:W2:Y:S01]  /*2360*/  LDG.E.U16 R29, desc[UR10][R14.64] ;  /* 0x0000000a0e1d7981 */ /* 0x002ea2000c1e1500 */
[----:B------:R-:W-:-:S05]  /*2370*/  LEA R17, R9, R8, 0x2 ;  /* 0x0000000809117211 */ /* 0x000fca00078e10ff */
[----:B------:R-:W-:Y:S01]  /*2380*/  IMAD R0, R9, 0x4, R17 ;  /* 0x0000000409007824 */ /* 0x000fe200078e0211 */
[----:B------:R-:W-:-:S04]  /*2390*/  LEA R16, P0, R17, R3, 0x1 ;  /* 0x0000000311107211 */ /* 0x000fc800078008ff */
[----:B------:R-:W-:-:S04]  /*23a0*/  LEA R24, R9, R0, 0x2 ;  /* 0x0000000009187211 */ /* 0x000fc800078e10ff */
[C---:B0-----:R-:W-:Y:S02]  /*23b0*/  LEA R12, P1, R24.reuse, R3, 0x1 ;  /* 0x00000003180c7211 */ /* 0x041fe400078208ff */
[-C--:B------:R-:W-:Y:S02]  /*23c0*/  LEA.HI.X.SX32 R17, R17, R2.reuse, 0x1, P0 ;  /* 0x0000000211117211 */ /* 0x080fe400000f0eff */
[----:B------:R-:W-:Y:S01]  /*23d0*/  LEA.HI.X.SX32 R13, R24, R2, 0x1, P1 ;  /* 0x00000002180d7211 */ /* 0x000fe200008f0eff */
[C---:B------:R-:W-:Y:S01]  /*23e0*/  IMAD R10, R9.reuse, 0x4, R24 ;  /* 0x00000004090a7824 */ /* 0x040fe200078e0218 */
[----:B----4-:R-:W-:Y:S04]  /*23f0*/  STL [R1+0x14], R20 ;  /* 0x0000141401007387 */ /* 0x010fe80000100800 */
[----:B------:R-:W3:Y:S04]  /*2400*/  LDG.E.U16 R24, desc[UR10][R16.64] ;  /* 0x0000000a10187981 */ /* 0x000ee8000c1e1500 */
[----:B--2---:R0:W-:Y:S04]  /*2410*/  STL [R1+0x10], R29 ;  /* 0x0000101d01007387 */ /* 0x0041e80000100800 */
[----:B0-----:R0:W2:Y:S01]  /*2420*/  LDG.E.U16 R29, desc[UR10][R12.64] ;  /* 0x0000000a0c1d7981 */ /* 0x0010a2000c1e1500 */
[----:B------:R-:W-:-:S04]  /*2430*/  LEA R26, R9, R10, 0x2 ;  /* 0x0000000a091a7211 */ /* 0x000fc800078e10ff */
[----:B------:R-:W-:-:S04]  /*2440*/  LEA R14, P0, R26, R3, 0x1 ;  /* 0x000000031a0e7211 */ /* 0x000fc800078008ff */
[----:B------:R-:W-:Y:S02]  /*2450*/  LEA.HI.X.SX32 R15, R26, R2, 0x1, P0 ;  /* 0x000000021a0f7211 */ /* 0x000fe400000f0eff */
[----:B0-----:R-:W-:-:S04]  /*2460*/  LEA R12, P0, R19, R3, 0x1 ;  /* 0x00000003130c7211 */ /* 0x001fc800078008ff */
[----:B------:R-:W-:Y:S01]  /*2470*/  LEA.HI.X.SX32 R13, R19, R2, 0x1, P0 ;  /* 0x00000002130d7211 */ /* 0x000fe200000f0eff */
[----:B---3--:R-:W-:Y:S01]  /*2480*/  STL [R1+0xc], R24 ;  /* 0x00000c1801007387 */ /* 0x008fe20000100800 */
[----:B------:R-:W-:-:S03]  /*2490*/  IMAD R11, R9, 0x4, R26 ;  /* 0x00000004090b7824 */ /* 0x000fc600078e021a */
[----:B------:R0:W3:Y:S04]  /*24a0*/  LDG.E.U16 R26, desc[UR10][R14.64] ;  /* 0x0000000a0e1a7981 */ /* 0x0000e8000c1e1500 */
[----:B--2---:R1:W-:Y:S04]  /*24b0*/  STL [R1+0x8], R29 ;  /* 0x0000081d01007387 */ /* 0x0043e80000100800 */
[----:B-1----:R-:W2:Y:S01]  /*24c0*/  LDG.E.U16 R29, desc[UR10][R12.64] ;  /* 0x0000000a0c1d7981 */ /* 0x002ea2000c1e1500 */
[----:B------:R-:W-:-:S04]  /*24d0*/  LEA R20, R9, R11, 0x2 ;  /* 0x0000000b09147211 */ /* 0x000fc800078e10ff */
[----:B------:R-:W-:-:S04]  /*24e0*/  LEA R16, P1, R20, R3, 0x1 ;  /* 0x0000000314107211 */ /* 0x000fc800078208ff */
[----:B------:R-:W-:Y:S02]  /*24f0*/  LEA.HI.X.SX32 R17, R20, R2, 0x1, P1 ;  /* 0x0000000214117211 */ /* 0x000fe400008f0eff */
[----:B0-----:R-:W-:-:S03]  /*2500*/  LEA R14, P1, R18, R3, 0x1 ;  /* 0x00000003120e7211 */ /* 0x001fc600078208ff */
[----:B------:R0:W4:Y:S01]  /*2510*/  LDG.E.U16 R24, desc[UR10][R16.64] ;  /* 0x0000000a10187981 */ /* 0x000122000c1e1500 */
[----:B------:R-:W-:-:S03]  /*2520*/  LEA.HI.X.SX32 R15, R18, R2, 0x1, P1 ;  /* 0x00000002120f7211 */ /* 0x000fc600008f0eff */
[----:B--2---:R1:W-:Y:S04]  /*2530*/  STL [R1+0x1534], R29 ;  /* 0x0015341d01007387 */ /* 0x0043e80000100800 */
[----:B-1----:R-:W2:Y:S04]  /*2540*/  LDL.LU R29, [R1+0x114] ;  /* 0x00011400011d7983 */ /* 0x002ea80000300800 */
[----:B---3--:R1:W-:Y:S04]  /*2550*/  STL [R1+0x4], R26 ;  /* 0x0000041a01007387 */ /* 0x0083e80000100800 */
[----:B-1----:R1:W3:Y:S01]  /*2560*/  LDG.E.U16 R26, desc[UR10][R14.64] ;  /* 0x0000000a0e1a7981 */ /* 0x0022e2000c1e1500 */
[----:B0-----:R-:W-:-:S02]  /*2570*/  LEA R16, P0, R21, R3, 0x1 ;  /* 0x0000000315107211 */ /* 0x001fc400078008ff */
[----:B------:R-:W-:Y:S02]  /*2580*/  LEA R18, P1, R7, R3, 0x1 ;  /* 0x0000000307127211 */ /* 0x000fe400078208ff */
[-C--:B------:R-:W-:Y:S02]  /*2590*/  LEA.HI.X.SX32 R17, R21, R2.reuse, 0x1, P0 ;  /* 0x0000000215117211 */ /* 0x080fe400000f0eff */
[----:B------:R-:W-:-:S05]  /*25a0*/  LEA.HI.X.SX32 R19, R7, R2, 0x1, P1 ;  /* 0x0000000207137211 */ /* 0x000fca00008f0eff */
[----:B------:R-:W2:Y:S01]  /*25b0*/  LDG.E.U16 R18, desc[UR10][R18.64] ;  /* 0x0000000a12127981 */ /* 0x000ea2000c1e1500 */
[----:B------:R-:W-:Y:S01]  /*25c0*/  LEA R12, P0, R27, R3, 0x1 ;  /* 0x000000031b0c7211 */ /* 0x000fe200078008ff */
[----:B------:R-:W-:-:S03]  /*25d0*/  IMAD R20, R9, 0x4, R20 ;  /* 0x0000000409147824 */ /* 0x000fc600078e0214 */
[----:B------:R-:W-:Y:S02]  /*25e0*/  LEA.HI.X.SX32 R13, R27, R2, 0x1, P0 ;  /* 0x000000021b0d7211 */ /* 0x000fe400000f0eff */
[----:B-1----:R-:W-:-:S03]  /*25f0*/  LEA R14, P0, R28, R3, 0x1 ;  /* 0x000000031c0e7211 */ /* 0x002fc600078008ff */
[----:B------:R-:W2:Y:S01]  /*2600*/  LDG.E.U16 R7, desc[UR10][R12.64] ;  /* 0x0000000a0c077981 */ /* 0x000ea2000c1e1500 */
[----:B------:R-:W-:-:S05]  /*2610*/  LEA.HI.X.SX32 R15, R28, R2, 0x1, P0 ;  /* 0x000000021c0f7211 */ /* 0x000fca00000f0eff */
[----:B------:R0:W2:Y:S04]  /*2620*/  LDG.E.U16 R9, desc[UR10][R14.64] ;  /* 0x0000000a0e097981 */ /* 0x0000a8000c1e1500 */
[----:B---3--:R1:W-:Y:S04]  /*2630*/  STL [R1+0x1538], R26 ;  /* 0x0015381a01007387 */ /* 0x0083e80000100800 */
[----:B-1----:R-:W3:Y:S04]  /*2640*/  LDL.LU R26, [R1+0x190] ;  /* 0x00019000011a7983 */ /* 0x002ee80000300800 */
[----:B----4-:R1:W-:Y:S04]  /*2650*/  STL [R1], R24 ;  /* 0x0000001801007387 */ /* 0x0103e80000100800 */
[----:B-1----:R1:W4:Y:S01]  /*2660*/  LDG.E.U16 R24, desc[UR10][R16.64] ;  /* 0x0000000a10187981 */ /* 0x002322000c1e1500 */
[----:B0-----:R-:W-:-:S02]  /*2670*/  LEA R14, P0, R23, R3, 0x1 ;  /* 0x00000003170e7211 */ /* 0x001fc400078008ff */
[----:B-1----:R-:W-:-:S04]  /*2680*/  LEA R16, P1, R25, R3, 0x1 ;  /* 0x0000000319107211 */ /* 0x002fc800078208ff */
[-C--:B------:R-:W-:Y:S02]  /*2690*/  LEA.HI.X.SX32 R17, R25, R2.reuse, 0x1, P1 ;  /* 0x0000000219117211 */ /* 0x080fe400008f0eff */
[C---:B------:R-:W-:Y:S02]  /*26a0*/  LEA R12, P1, R20.reuse, R3, 0x1 ;  /* 0x00000003140c7211 */ /* 0x040fe400078208ff */
[-C--:B------:R-:W-:Y:S01]  /*26b0*/  LEA.HI.X.SX32 R15, R23, R2.reuse, 0x1, P0 ;  /* 0x00000002170f7211 */ /* 0x080fe200000f0eff */
[----:B------:R0:W3:Y:S01]  /*26c0*/  LDG.E.U16 R19, desc[UR10][R16.64] ;  /* 0x0000000a10137981 */ /* 0x0000e2000c1e1500 */
[----:B------:R-:W-:-:S05]  /*26d0*/  LEA.HI.X.SX32 R13, R20, R2, 0x1, P1 ;  /* 0x00000002140d7211 */ /* 0x000fca00008f0eff */
[----:B------:R1:W3:Y:S01]  /*26e0*/  LDG.E.U16 R23, desc[UR10][R12.64] ;  /* 0x0000000a0c177981 */ /* 0x0002e2000c1e1500 */
[CC--:B0-----:R-:W-:Y:S02]  /*26f0*/  LEA R16, P1, R22.reuse, R3.reuse, 0x1 ;  /* 0x0000000316107211 */ /* 0x0c1fe400078208ff */
[CC--:B-1----:R-:W-:Y:S02]  /*2700*/  LEA R12, P0, R5.reuse, R3.reuse, 0x1 ;  /* 0x00000003050c7211 */ /* 0x0c2fe400078008ff */
[-C--:B------:R-:W-:Y:S02]  /*2710*/  LEA.HI.X.SX32 R17, R22, R2.reuse, 0x1, P1 ;  /* 0x0000000216117211 */ /* 0x080fe400008f0eff */
[----:B------:R0:W3:Y:S01]  /*2720*/  LDG.E.U16 R22, desc[UR10][R14.64] ;  /* 0x0000000a0e167981 */ /* 0x0000e2000c1e1500 */
[----:B------:R-:W-:Y:S02]  /*2730*/  LEA.HI.X.SX32 R13, R5, R2, 0x1, P0 ;  /* 0x00000002050d7211 */ /* 0x000fe400000f0eff */
[-C--:B------:R-:W-:Y:S01]  /*2740*/  LEA R20, P0, R6, R3.reuse, 0x1 ;  /* 0x0000000306147211 */ /* 0x080fe200078008ff */
[----:B------:R-:W3:Y:S01]  /*2750*/  LDG.E.U16 R25, desc[UR10][R16.64] ;  /* 0x0000000a10197981 */ /* 0x000ee2000c1e1500 */
[----:B0-----:R-:W-:-:S02]  /*2760*/  LEA R14, P1, R4, R3, 0x1 ;  /* 0x00000003040e7211 */ /* 0x001fc400078208ff */
[-C--:B------:R-:W-:Y:S02]  /*2770*/  LEA.HI.X.SX32 R21, R6, R2.reuse, 0x1, P0 ;  /* 0x0000000206157211 */ /* 0x080fe400000f0eff */
[----:B------:R-:W-:Y:S01]  /*2780*/  LEA.HI.X.SX32 R15, R4, R2, 0x1, P1 ;  /* 0x00000002040f7211 */ /* 0x000fe200008f0eff */
[----:B------:R0:W3:Y:S01]  /*2790*/  LDG.E.U16 R6, desc[UR10][R12.64] ;  /* 0x0000000a0c067981 */ /* 0x0000e2000c1e1500 */
[----:B------:R-:W-:-:S03]  /*27a0*/  LEA R4, P0, R8, R3, 0x1 ;  /* 0x0000000308047211 */ /* 0x000fc600078008ff */
[----:B------:R1:W3:Y:S01]  /*27b0*/  LDG.E.U16 R27, desc[UR10][R14.64] ;  /* 0x0000000a0e1b7981 */ /* 0x0002e2000c1e1500 */
[----:B------:R-:W-:-:S03]  /*27c0*/  LEA.HI.X.SX32 R5, R8, R2, 0x1, P0 ;  /* 0x0000000208057211 */ /* 0x000fc600000f0eff */
[----:B------:R2:W3:Y:S01]  /*27d0*/  LDG.E.U16 R20, desc[UR10][R20.64] ;  /* 0x0000000a14147981 */ /* 0x0004e2000c1e1500 */
[----:B0-----:R-:W-:-:S03]  /*27e0*/  LEA R12, P1, R0, R3, 0x1 ;  /* 0x00000003000c7211 */ /* 0x001fc600078208ff */
[----:B------:R-:W3:Y:S01]  /*27f0*/  LDG.E.U16 R4, desc[UR10][R4.64] ;  /* 0x0000000a04047981 */ /* 0x000ee2000c1e1500 */
[-C--:B-1----:R-:W-:Y:S02]  /*2800*/  LEA R14, P0, R10, R3.reuse, 0x1 ;  /* 0x000000030a0e7211 */ /* 0x082fe400078008ff */
[-C--:B------:R-:W-:Y:S02]  /*2810*/  LEA.HI.X.SX32 R13, R0, R2.reuse, 0x1, P1 ;  /* 0x00000002000d7211 */ /* 0x080fe400008f0eff */
[C---:B------:R-:W-:Y:S02]  /*2820*/  LEA R16, P1, R11.reuse, R3, 0x1 ;  /* 0x000000030b107211 */ /* 0x040fe400078208ff */
[-C--:B------:R-:W-:Y:S01]  /*2830*/  LEA.HI.X.SX32 R15, R10, R2.reuse, 0x1, P0 ;  /* 0x000000020a0f7211 */ /* 0x080fe200000f0eff */
[----:B------:R0:W3:Y:S01]  /*2840*/  LDG.E.U16 R12, desc[UR10][R12.64] ;  /* 0x0000000a0c0c7981 */ /* 0x0000e2000c1e1500 */
[----:B------:R-:W-:-:S03]  /*2850*/  LEA.HI.X.SX32 R17, R11, R2, 0x1, P1 ;  /* 0x000000020b117211 */ /* 0x000fc600008f0eff */
[----:B------:R-:W3:Y:S04]  /*2860*/  LDG.E.U16 R14, desc[UR10][R14.64] ;  /* 0x0000000a0e0e7981 */ /* 0x000ee8000c1e1500 */
[----:B------:R-:W3:Y:S04]  /*2870*/  LDG.E.U16 R16, desc[UR10][R16.64] ;  /* 0x0000000a10107981 */ /* 0x000ee8000c1e1500 */
[----:B----4-:R1:W-:Y:S04]  /*2880*/  STL [R1+0x153c], R24 ;  /* 0x00153c1801007387 */ /* 0x0103e80000100800 */
[----:B-1----:R-:W4:Y:S04]  /*2890*/  LDL.LU R24, [R1+0x110] ;  /* 0x0001100001187983 */ /* 0x002f280000300800 */
[----:B--2---:R1:W-:Y:S04]  /*28a0*/  STL [R1+0x1540], R18 ;  /* 0x0015401201007387 */ /* 0x0043e80000100800 */
[----:B-1----:R-:W2:Y:S04]  /*28b0*/  LDL.LU R18, [R1+0x120] ;  /* 0x0001200001127983 */ /* 0x002ea80000300800 */
[----:B------:R-:W2:Y:S01]  /*28c0*/  LDL.LU R28, [R1+0x194] ;  /* 0x00019400011c7983 */ /* 0x000ea20000300800 */
[----:B------:R-:W1:Y:S01]  /*28d0*/  S2R R21, SR_TID.X ;  /* 0x0000000000157919 */ /* 0x000e620000002100 */
[----:B------:R-:W0:Y:S02]  /*28e0*/  S2UR UR6, SR_CgaCtaId ;  /* 0x00000000000679c3 */ /* 0x000e240000008800 */
[----:B------:R0:W-:Y:S04]  /*28f0*/  STL [R1+0x1544], R7 ;  /* 0x0015440701007387 */ /* 0x0001e80000100800 */
[----:B0-----:R-:W4:Y:S04]  /*2900*/  LDL.LU R7, [R1+0x124] ;  /* 0x0001240001077983 */ /* 0x001f280000300800 */
[----:B------:R0:W-:Y:S04]  /*2910*/  STL [R1+0x1548], R9 ;  /* 0x0015480901007387 */ /* 0x0001e80000100800 */
[----:B0-----:R-:W4:Y:S04]  /*2920*/  LDL.LU R9, [R1+0x130] ;  /* 0x0001300001097983 */ /* 0x001f280000300800 */
[----:B---3--:R0:W-:Y:S01]  /*2930*/  STL [R1+0x154c], R19 ;  /* 0x00154c1301007387 */ /* 0x0081e20000100800 */
[----:B-1----:R-:W-:-:S03]  /*2940*/  SHF.R.S32.HI R2, RZ, 0x6, R21 ;  /* 0x00000006ff027819 */ /* 0x002fc60000011415 */
[----:B0-----:R-:W3:Y:S04]  /*2950*/  LDL.LU R19, [R1+0x134] ;  /* 0x0001340001137983 */ /* 0x001ee80000300800 */
[----:B------:R0:W-:Y:S01]  /*2960*/  STL [R1+0x1550], R23 ;  /* 0x0015501701007387 */ /* 0x0001e20000100800 */
[----:B------:R-:W-:-:S03]  /*2970*/  LOP3.LUT R13, R21, 0x3f, RZ, 0xc0, !PT ;  /* 0x0000003f150d7812 */ /* 0x000fc600078ec0ff */
[----:B0-----:R-:W3:Y:S04]  /*2980*/  LDL.LU R23, [R1+0x140] ;  /* 0x0001400001177983 */ /* 0x001ee80000300800 */
[----:B------:R0:W-:Y:S01]  /*2990*/  STL [R1+0x1554], R22 ;  /* 0x0015541601007387 */ /* 0x0001e20000100800 */
[----:B------:R-:W-:-:S03]  /*29a0*/  UMOV UR4, 0x400 ;  /* 0x0000040000047882 */ /* 0x000fc60000000000 */
[----:B0-----:R-:W3:Y:S04]  /*29b0*/  LDL.LU R22, [R1+0x144] ;  /* 0x0001440001167983 */ /* 0x001ee80000300800 */
[----:B------:R0:W-:Y:S01]  /*29c0*/  STL [R1+0x1558], R25 ;  /* 0x0015581901007387 */ /* 0x0001e20000100800 */
[----:B------:R-:W-:Y:S01]  /*29d0*/  ULEA UR6, UR6, UR4, 0x18 ;  /* 0x0000000406067291 */ /* 0x000fe2000f8ec0ff */
[----:B------:R-:W-:Y:S02]  /*29e0*/  SGXT R2, R2, 0x1 ;  /* 0x000000010202781a */ /* 0x000fe40000000200 */
[----:B0-----:R-:W3:Y:S04]  /*29f0*/  LDL.LU R25, [R1+0x150] ;  /* 0x0001500001197983 */ /* 0x001ee80000300800 */
[----:B------:R0:W-:Y:S01]  /*2a00*/  STL [R1+0x155c], R6 ;  /* 0x00155c0601007387 */ /* 0x0001e20000100800 */
[----:B------:R-:W-:-:S03]  /*2a10*/  SHF.L.U32 R0, R13, 0x1, RZ ;  /* 0x000000010d007819 */ /* 0x000fc600000006ff */
[----:B0-----:R-:W3:Y:S04]  /*2a20*/  LDL.LU R6, [R1+0x154] ;  /* 0x0001540001067983 */ /* 0x001ee80000300800 */
[----:B------:R0:W-:Y:S01]  /*2a30*/  STL [R1+0x1560], R27 ;  /* 0x0015601b01007387 */ /* 0x0001e20000100800 */
[----:B------:R-:W-:-:S03]  /*2a40*/  LOP3.LUT R0, R0, 0x90, R2, 0x78, !PT ;  /* 0x0000009000007812 */ /* 0x000fc600078e7802 */
[----:B0-----:R-:W3:Y:S04]  /*2a50*/  LDL.LU R27, [R1+0x160] ;  /* 0x00016000011b7983 */ /* 0x001ee80000300800 */
[----:B------:R-:W3:Y:S04]  /*2a60*/  LDL.LU R8, [R1+0x164] ;  /* 0x0001640001087983 */ /* 0x000ee80000300800 */
[----:B------:R0:W-:Y:S04]  /*2a70*/  STL [R1+0x1564], R20 ;  /* 0x0015641401007387 */ /* 0x0001e80000100800 */
[----:B0-----:R-:W3:Y:S04]  /*2a80*/  LDL.LU R20, [R1+0x170] ;  /* 0x0001700001147983 */ /* 0x001ee80000300800 */
[----:B------:R-:W3:Y:S04]  /*2a90*/  LDL.LU R3, [R1+0x174] ;  /* 0x0001740001037983 */ /* 0x000ee80000300800 */
[----:B------:R-:W3:Y:S04]  /*2aa0*/  LDL.LU R10, [R1+0x180] ;  /* 0x00018000010a7983 */ /* 0x000ee80000300800 */
[----:B------:R-:W3:Y:S04]  /*2ab0*/  LDL.LU R5, [R1+0x184] ;  /* 0x0001840001057983 */ /* 0x000ee80000300800 */
[----:B------:R-:W-:Y:S04]  /*2ac0*/  STL [R1+0x1568], R4 ;  /* 0x0015680401007387 */ /* 0x000fe80000100800 */
[----:B------:R-:W-:Y:S04]  /*2ad0*/  STL [R1+0x156c], R12 ;  /* 0x00156c0c01007387 */ /* 0x000fe80000100800 */
[----:B------:R-:W-:Y:S04]  /*2ae0*/  STL [R1+0x1570], R14 ;  /* 0x0015700e01007387 */ /* 0x000fe80000100800 */
[----:B------:R-:W-:Y:S04]  /*2af0*/  STL [R1+0x1574], R16 ;  /* 0x0015741001007387 */ /* 0x000fe80000100800 */
[----:B------:R-:W-:Y:S04]  /*2b00*/  STL [R1+0x1578], R21 ;  /* 0x0015781501007387 */ /* 0x000fe80000100800 */
[----:B------:R-:W-:Y:S04]  /*2b10*/  STL [R1+0x157c], R13 ;  /* 0x00157c0d01007387 */ /* 0x000fe80000100800 */
[----:B------:R-:W-:Y:S04]  /*2b20*/  STS.U16 [R0+UR6+0x10200], R26 ;  /* 0x0102001a00007988 */ /* 0x000fe80008000406 */
[----:B------:R-:W-:Y:S04]  /*2b30*/  STS.U16 [R0+UR6+0x12000], R29 ;  /* 0x0120001d00007988 */ /* 0x000fe80008000406 */
[----:B--2---:R0:W-:Y:S04]  /*2b40*/  STS.U16 [R0+UR6+0x10000], R28 ;  /* 0x0100001c00007988 */ /* 0x0041e80008000406 */
[----:B0-----:R-:W2:Y:S04]  /*2b50*/  LDL.LU R28, [R1+0x104] ;  /* 0x00010400011c7983 */ /* 0x001ea80000300800 */
[----:B------:R-:W2:Y:S04]  /*2b60*/  LDL.LU R26, [R1+0x100] ;  /* 0x00010000011a7983 */ /* 0x000ea80000300800 */
        /* <DEDUP_REMOVED lines=10> */
[----:B------:R0:W-:Y:S04]  /*2c10*/  STS.U16 [R0+UR6+0x11e00], R18 ;  /* 0x011e001200007988 */ /* 0x0001e80008000406 */
[----:B------:R-:W2:Y:S04]  /*2c20*/  LDL.LU R4, [R1+0xb4] ;  /* 0x0000b40001047983 */ /* 0x000ea80000300800 */
[----:B----4-:R1:W-:Y:S04]  /*2c30*/  STS.U16 [R0+UR6+0x12200], R24 ;  /* 0x0122001800007988 */ /* 0x0103e80008000406 */
[----:B0-----:R-:W4:Y:S04]  /*2c40*/  LDL.LU R18, [R1+0xb0] ;  /* 0x0000b00001127983 */ /* 0x001f280000300800 */
[----:B-1----:R-:W4:Y:S04]  /*2c50*/  LDL.LU R24, [R1+0xa4] ;  /* 0x0000a40001187983 */ /* 0x002f280000300800 */
[----:B---3--:R-:W-:Y:S04]  /*2c60*/  STS.U16 [R0+UR6+0x11400], R22 ;  /* 0x0114001600007988 */ /* 0x008fe80008000406 */
[----:B------:R-:W-:Y:S04]  /*2c70*/  STS.U16 [R0+UR6+0x11600], R23 ;  /* 0x0116001700007988 */ /* 0x000fe80008000406 */
        /* <DEDUP_REMOVED lines=10> */
[----:B------:R0:W-:Y:S04]  /*2d20*/  STS.U16 [R0+UR6+0x10400], R5 ;  /* 0x0104000500007988 */ /* 0x0001e80008000406 */
[----:B0-----:R-:W3:Y:S04]  /*2d30*/  LDL.LU R5, [R1+0xa0] ;  /* 0x0000a00001057983 */ /* 0x001ee80000300800 */
[----:B------:R-:W3:Y:S04]  /*2d40*/  LDL.LU R10, [R1+0x9c] ;  /* 0x00009c00010a7983 */ /* 0x000ee80000300800 */
        /* <DEDUP_REMOVED lines=11> */
[----:B--2---:R0:W-:Y:S04]  /*2e00*/  STS.U16 [R0+UR6+0x12400], R28 ;  /* 0x0124001c00007988 */ /* 0x0041e80008000406 */
[----:B------:R1:W-:Y:S04]  /*2e10*/  STS.U16 [R0+UR6+0x12600], R26 ;  /* 0x0126001a00007988 */ /* 0x0003e80008000406 */
[----:B0-----:R-:W2:Y:S04]  /*2e20*/  LDL.LU R28, [R1+0x48] ;  /* 0x00004800011c7983 */ /* 0x001ea80000300800 */
[----:B-1----:R-:W2:Y:S04]  /*2e30*/  LDL.LU R26, [R1+0x40] ;  /* 0x00004000011a7983 */ /* 0x002ea80000300800 */
[----:B------:R0:W-:Y:S04]  /*2e40*/  STS.U16 [R0+UR6+0x13800], R29 ;  /* 0x0138001d00007988 */ /* 0x0001e80008000406 */
[----:B0-----:R-:W2:Y:S04]  /*2e50*/  LDL.LU R29, [R1+0x3c] ;  /* 0x00003c00011d7983 */ /* 0x001ea80000300800 */
[----:B------:R-:W-:Y:S04]  /*2e60*/  STS.U16 [R0+UR6+0x12800], R2 ;  /* 0x0128000200007988 */ /* 0x000fe80008000406 */
[----:B----4-:R0:W-:Y:S04]  /*2e70*/  STS.U16 [R0+UR6+0x13e00], R18 ;  /* 0x013e001200007988 */ /* 0x0101e80008000406 */
[----:B------:R-:W-:Y:S04]  /*2e80*/  STS.U16 [R0+UR6+0x12a00], R13 ;  /* 0x012a000d00007988 */ /* 0x000fe80008000406 */
[----:B------:R1:W-:Y:S04]  /*2e90*/  STS.U16 [R0+UR6+0x14000], R24 ;  /* 0x0140001800007988 */ /* 0x0003e80008000406 */
[----:B0-----:R-:W4:Y:S04]  /*2ea0*/  LDL.LU R18, [R1+0x38] ;  /* 0x0000380001127983 */ /* 0x001f280000300800 */
[----:B------:R0:W-:Y:S04]  /*2eb0*/  STS.U16 [R0+UR6+0x12c00], R21 ;  /* 0x012c001500007988 */ /* 0x0001e80008000406 */
[----:B-1----:R-:W4:Y:S04]  /*2ec0*/  LDL.LU R24, [R1+0x34] ;  /* 0x0000340001187983 */ /* 0x002f280000300800 */
[----:B------:R-:W4:Y:S04]  /*2ed0*/  LDL.LU R2, [R1+0x30] ;  /* 0x0000300001027983 */ /* 0x000f280000300800 */
[----:B------:R-:W4:Y:S04]  /*2ee0*/  LDL.LU R13, [R1+0x2c] ;  /* 0x00002c00010d7983 */ /* 0x000f280000300800 */
[----:B------:R1:W-:Y:S04]  /*2ef0*/  STS.U16 [R0+UR6+0x12e00], R16 ;  /* 0x012e001000007988 */ /* 0x0003e80008000406 */
[----:B0-----:R-:W4:Y:S04]  /*2f00*/  LDL.LU R21, [R1+0x28] ;  /* 0x0000280001157983 */ /* 0x001f280000300800 */
[----:B------:R0:W-:Y:S04]  /*2f10*/  STS.U16 [R0+UR6+0x13000], R17 ;  /* 0x0130001100007988 */ /* 0x0001e80008000406 */
[----:B-1----:R-:W4:Y:S04]  /*2f20*/  LDL.LU R16, [R1+0x24] ;  /* 0x0000240001107983 */ /* 0x002f280000300800 */
        /* <DEDUP_REMOVED lines=10> */
[----:B---3--:R0:W-:Y:S04]  /*2fd0*/  STS.U16 [R0+UR6+0x14200], R5 ;  /* 0x0142000500007988 */ /* 0x0081e80008000406 */
[----:B-1----:R-:W3:Y:S04]  /*2fe0*/  LDL.LU R4, [R1+0xc] ;  /* 0x00000c0001047983 */ /* 0x002ee80000300800 */
[----:B0-----:R-:W3:Y:S04]  /*2ff0*/  LDL.LU R5, [R1+0x8] ;  /* 0x0000080001057983 */ /* 0x001ee80000300800 */
[----:B--2---:R0:W-:Y:S04]  /*3000*/  STS.U16 [R0+UR6+0x15e00], R26 ;  /* 0x015e001a00007988 */ /* 0x0041e80008000406 */
[----:B0-----:R-:W2:Y:S04]  /*3010*/  LDL.LU R26, [R1+0x4] ;  /* 0x00000400011a7983 */ /* 0x001ea80000300800 */
[----:B------:R0:W-:Y:S04]  /*3020*/  STS.U16 [R0+UR6+0x16000], R29 ;  /* 0x0160001d00007988 */ /* 0x0001e80008000406 */
[----:B0-----:R-:W3:Y:S04]  /*3030*/  LDL.LU R29, [R1] ;  /* 0x00000000011d7983 */ /* 0x001ee80000300800 */
[----:B------:R0:W-:Y:S04]  /*3040*/  STS.U16 [R0+UR6+0x14400], R10 ;  /* 0x0144000a00007988 */ /* 0x0001e80008000406 */
[----:B------:R1:W-:Y:S04]  /*3050*/  STS.U16 [R0+UR6+0x14600], R3 ;  /* 0x0146000300007988 */ /* 0x0003e80008000406 */
[----:B------:R1:W-:Y:S04]  /*3060*/  STS.U16 [R0+UR6+0x14800], R20 ;  /* 0x0148001400007988 */ /* 0x0003e80008000406 */
[----:B0-----:R-:W3:Y:S04]  /*3070*/  LDL.LU R10, [R1+0x1b8] ;  /* 0x0001b800010a7983 */ /* 0x001ee80000300800 */
[----:B-1----:R-:W3:Y:S04]  /*3080*/  LDL.LU R3, [R1+0x1b4] ;  /* 0x0001b40001037983 */ /* 0x002ee80000300800 */
[----:B------:R0:W-:Y:S04]  /*3090*/  STS.U16 [R0+UR6+0x14a00], R8 ;  /* 0x014a000800007988 */ /* 0x0001e80008000406 */
[----:B------:R-:W3:Y:S04]  /*30a0*/  LDL.LU R20, [R1+0x1b0] ;  /* 0x0001b00001147983 */ /* 0x000ee80000300800 */
[----:B------:R1:W-:Y:S04]  /*30b0*/  STS.U16 [R0+UR6+0x14c00], R27 ;  /* 0x014c001b00007988 */ /* 0x0003e80008000406 */
[----:B0-----:R-:W3:Y:S04]  /*30c0*/  LDL.LU R8, [R1+0x1ac] ;  /* 0x0001ac0001087983 */ /* 0x001ee80000300800 */
[----:B------:R0:W-:Y:S04]  /*30d0*/  STS.U16 [R0+UR6+0x14e00], R6 ;  /* 0x014e000600007988 */ /* 0x0001e80008000406 */
[----:B-1----:R-:W3:Y:S04]  /*30e0*/  LDL.LU R27, [R1+0x1a8] ;  /* 0x0001a800011b7983 */ /* 0x002ee80000300800 */
        /* <DEDUP_REMOVED lines=14> */
[----:B----4-:R0:W-:Y:S04]  /*31d0*/  STS.U16 [R0+UR6+0x16200], R18 ;  /* 0x0162001200007988 */ /* 0x0101e80008000406 */
[----:B-1----:R-:W4:Y:S04]  /*31e0*/  LDL.LU R28, [R1+0x178] ;  /* 0x00017800011c7983 */ /* 0x002f280000300800 */
[----:B------:R1:W-:Y:S04]  /*31f0*/  STS.U16 [R0+UR6+0x16400], R24 ;  /* 0x0164001800007988 */ /* 0x0003e80008000406 */
[----:B0-----:R-:W4:Y:S04]  /*3200*/  LDL.LU R18, [R1+0x16c] ;  /* 0x00016c0001127983 */ /* 0x001f280000300800 */
[----:B------:R-:W-:Y:S04]  /*3210*/  STS.U16 [R0+UR6+0x16800], R13 ;  /* 0x0168000d00007988 */ /* 0x000fe80008000406 */
[----:B-1----:R-:W4:Y:S04]  /*3220*/  LDL.LU R24, [R1+0x168] ;  /* 0x0001680001187983 */ /* 0x002f280000300800 */
[----:B--2---:R0:W-:Y:S04]  /*3230*/  STS.U16 [R0+UR6+0x17c00], R26 ;  /* 0x017c001a00007988 */ /* 0x0041e80008000406 */
[----:B0-----:R-:W2:Y:S04]  /*3240*/  LDL.LU R26, [R1+0x15c] ;  /* 0x00015c00011a7983 */ /* 0x001ea80000300800 */
[----:B---3--:R0:W-:Y:S04]  /*3250*/  STS.U16 [R0+UR6+0x17e00], R29 ;  /* 0x017e001d00007988 */ /* 0x0081e80008000406 */
[----:B0-----:R-:W3:Y:S04]  /*3260*/  LDL.LU R29, [R1+0x158] ;  /* 0x00015800011d7983 */ /* 0x001ee80000300800 */
[----:B------:R-:W2:Y:S04]  /*3270*/  LDL.LU R13, [R1+0x148] ;  /* 0x00014800010d7983 */ /* 0x000ea80000300800 */
[----:B------:R0:W-:Y:S04]  /*3280*/  STS.U16 [R0+UR6+0x16600], R2 ;  /* 0x0166000200007988 */ /* 0x0001e80008000406 */
[----:B------:R-:W-:Y:S04]  /*3290*/  STS.U16 [R0+UR6+0x16a00], R21 ;  /* 0x016a001500007988 */ /* 0x000fe80008000406 */
[----:B------:R-:W-:Y:S01]  /*32a0*/  STS.U16 [R0+UR6+0x16c00], R16 ;  /* 0x016c001000007988 */ /* 0x000fe20008000406 */
[----:B0-----:R-:W-:-:S03]  /*32b0*/  LOP3.LUT R2, R0, 0x20, RZ, 0x3c, !PT ;  /* 0x0000002000027812 */ /* 0x001fc600078e3cff */
[----:B------:R-:W-:Y:S04]  /*32c0*/  STS.U16 [R0+UR6+0x17000], R14 ;  /* 0x0170000e00007988 */ /* 0x000fe80008000406 */
[----:B------:R-:W-:Y:S04]  /*32d0*/  STS.U16 [R0+UR6+0x17400], R12 ;  /* 0x0174000c00007988 */ /* 0x000fe80008000406 */
[----:B--2---:R0:W-:Y:S04]  /*32e0*/  STL [R1+0x1580], R13 ;  /* 0x0015800d01007387 */ /* 0x0041e80000100800 */
[----:B0-----:R-:W2:Y:S04]  /*32f0*/  LDL.LU R13, [R1+0x14c] ;  /* 0x00014c00010d7983 */ /* 0x001ea80000300800 */
[----:B------:R-:W2:Y:S04]  /*3300*/  LDL.LU R21, [R1+0x13c] ;  /* 0x00013c0001157983 */ /* 0x000ea80000300800 */
[----:B------:R-:W2:Y:S04]  /*3310*/  LDL.LU R16, [R1+0x138] ;  /* 0x0001380001107983 */ /* 0x000ea80000300800 */
[----:B------:R-:W2:Y:S04]  /*3320*/  LDL.LU R14, [R1+0x12c] ;  /* 0x00012c00010e7983 */ /* 0x000ea80000300800 */
[----:B------:R-:W-:Y:S04]  /*3330*/  STS.U16 [R0+UR6+0x16e00], R17 ;  /* 0x016e001100007988 */ /* 0x000fe80008000406 */
[----:B------:R-:W-:Y:S04]  /*3340*/  STS.U16 [R0+UR6+0x17200], R15 ;  /* 0x0172000f00007988 */ /* 0x000fe80008000406 */
[----:B------:R-:W-:Y:S04]  /*3350*/  STS.U16 [R0+UR6+0x17600], R11 ;  /* 0x0176000b00007988 */ /* 0x000fe80008000406 */
[----:B------:R0:W-:Y:S04]  /*3360*/  STS.U16 [R0+UR6+0x17800], R4 ;  /* 0x0178000400007988 */ /* 0x0001e80008000406 */
[----:B------:R-:W-:Y:S04]  /*3370*/  STS.U16 [R0+UR6+0x17a00], R5 ;  /* 0x017a000500007988 */ /* 0x000fe80008000406 */
[----:B------:R-:W2:Y:S04]  /*3380*/  LDL.LU R12, [R1+0x128] ;  /* 0x00012800010c7983 */ /* 0x000ea80000300800 */
[----:B------:R1:W-:Y:S04]  /*3390*/  STS.U16 [R2+UR6+0x10500], R20 ;  /* 0x0105001402007988 */ /* 0x0003e80008000406 */
[----:B0-----:R-:W2:Y:S04]  /*33a0*/  LDL.LU R4, [R1+0x11c] ;  /* 0x00011c0001047983 */ /* 0x001ea80000300800 */
[----:B------:R0:W-:Y:S04]  /*33b0*/  STS.U16 [R2+UR6+0x10900], R27 ;  /* 0x0109001b02007988 */ /* 0x0001e80008000406 */
[----:B-1----:R-:W2:Y:S04]  /*33c0*/  LDL.LU R20, [R1+0x118] ;  /* 0x0001180001147983 */ /* 0x002ea80000300800 */
        /* <DEDUP_REMOVED lines=14> */
[----:B----4-:R0:W-:Y:S04]  /*34b0*/  STS.U16 [R2+UR6+0x11b00], R18 ;  /* 0x011b001202007988 */ /* 0x0101e80008000406 */
[----:B-1----:R-:W4:Y:S04]  /*34c0*/  LDL.LU R7, [R1+0xd4] ;  /* 0x0000d40001077983 */ /* 0x002f280000300800 */
[----:B------:R1:W-:Y:S04]  /*34d0*/  STS.U16 [R2+UR6+0x11d00], R24 ;  /* 0x011d001802007988 */ /* 0x0003e80008000406 */
[----:B0-----:R-:W4:Y:S04]  /*34e0*/  LDL.LU R18, [R1+0xc0] ;  /* 0x0000c00001127983 */ /* 0x001f280000300800 */
[----:B------:R0:W-:Y:S04]  /*34f0*/  STS.U16 [R2+UR6+0x11f00], R26 ;  /* 0x011f001a02007988 */ /* 0x0001e80008000406 */
[----:B-1----:R-:W4:Y:S04]  /*3500*/  LDL.LU R24, [R1+0xbc] ;  /* 0x0000bc0001187983 */ /* 0x002f280000300800 */
[----:B---3--:R1:W-:Y:S04]  /*3510*/  STS.U16 [R2+UR6+0x12100], R29 ;  /* 0x0121001d02007988 */ /* 0x0083e80008000406 */
[----:B0-----:R-:W3:Y:S04]  /*3520*/  LDL.LU R26, [R1+0xac] ;  /* 0x0000ac00011a7983 */ /* 0x001ee80000300800 */
[----:B-1----:R-:W3:Y:S04]  /*3530*/  LDL.LU R29, [R1+0xa8] ;  /* 0x0000a800011d7983 */ /* 0x002ee80000300800 */
[----:B------:R-:W3:Y:S04]  /*3540*/  LDL.LU R0, [R1+0x94] ;  /* 0x0000940001007983 */ /* 0x000ee80000300800 */
[----:B------:R-:W3:Y:S04]  /*3550*/  LDL.LU R17, [R1+0x80] ;  /* 0x0000800001117983 */ /* 0x000ee80000300800 */
[----:B------:R-:W3:Y:S04]  /*3560*/  LDL.LU R15, [R1+0x7c] ;  /* 0x00007c00010f7983 */ /* 0x000ee80000300800 */
[----:B------:R-:W3:Y:S04]  /*3570*/  LDL.LU R11, [R1+0x6c] ;  /* 0x00006c00010b7983 */ /* 0x000ee80000300800 */
        /* <DEDUP_REMOVED lines=8> */
[----:B-1----:R-:W3:Y:S04]  /*3600*/  LDL.LU R28, [R1+0x44] ;  /* 0x00004400011c7983 */ /* 0x002ee80000300800 */
[----:B--2---:R0:W-:Y:S04]  /*3610*/  STS.U16 [R2+UR6+0x12300], R13 ;  /* 0x0123000d02007988 */ /* 0x0041e80008000406 */
[----:B0-----:R-:W2:Y:S04]  /*3620*/  LDL.LU R13, [R1+0x1580] ;  /* 0x00158000010d7983 */ /* 0x001ea80000300800 */
        /* <DEDUP_REMOVED lines=11> */
[----:B--2---:R0:W-:Y:S04]  /*36e0*/  STS.U16 [R2+UR6+0x12500], R13 ;  /* 0x0125000d02007988 */ /* 0x0041e80008000406 */
[----:B0-----:R0:W5:Y:S04]  /*36f0*/  LDL.LU R13, [R1+0x157c] ;  /* 0x00157c00010d7983 */ /* 0x0011680000300800 */
        /* <DEDUP_REMOVED lines=11> */
[----:B------:R-:W-:Y:S04]  /*37b0*/  STS.U16 [R2+UR6+0x13d00], R19 ;  /* 0x013d001302007988 */ /* 0x000fe80008000406 */
[----:B------:R-:W-:Y:S04]  /*37c0*/  STS.U16 [R2+UR6+0x13f00], R9 ;  /* 0x013f000902007988 */ /* 0x000fe80008000406 */
[----:B----4-:R-:W-:Y:S04]  /*37d0*/  STS.U16 [R2+UR6+0x14100], R7 ;  /* 0x0141000702007988 */ /* 0x010fe80008000406 */
[----:B------:R-:W-:Y:S04]  /*37e0*/  STS.U16 [R2+UR6+0x14300], R18 ;  /* 0x0143001202007988 */ /* 0x000fe80008000406 */
[----:B------:R-:W-:Y:S04]  /*37f0*/  STS.U16 [R2+UR6+0x14500], R24 ;  /* 0x0145001802007988 */ /* 0x000fe80008000406 */
[----:B---3--:R-:W-:Y:S04]  /*3800*/  STS.U16 [R2+UR6+0x14700], R26 ;  /* 0x0147001a02007988 */ /* 0x008fe80008000406 */
[----:B------:R-:W-:Y:S04]  /*3810*/  STS.U16 [R2+UR6+0x14900], R29 ;  /* 0x0149001d02007988 */ /* 0x000fe80008000406 */
[----:B--2---:R1:W-:Y:S04]  /*3820*/  STS.U16 [R2+UR6+0x17f00], R23 ;  /* 0x017f001702007988 */ /* 0x0043e80008000406 */
[----:B-1----:R-:W2:Y:S04]  /*3830*/  LDL.LU R23, [R1+0x98] ;  /* 0x0000980001177983 */ /* 0x002ea80000300800 */
[----:B------:R-:W3:Y:S04]  /*3840*/  LDL.LU R19, [R1+0x154c] ;  /* 0x00154c0001137983 */ /* 0x000ee80000300800 */
[----:B------:R-:W4:Y:S04]  /*3850*/  LDL.LU R9, [R1+0x1548] ;  /* 0x0015480001097983 */ /* 0x000f280000300800 */
[----:B------:R-:W4:Y:S04]  /*3860*/  LDL.LU R7, [R1+0x1544] ;  /* 0x0015440001077983 */ /* 0x000f280000300800 */
[----:B------:R-:W4:Y:S04]  /*3870*/  LDL.LU R18, [R1+0x1540] ;  /* 0x0015400001127983 */ /* 0x000f280000300800 */
[----:B------:R-:W4:Y:S04]  /*3880*/  LDL.LU R24, [R1+0x153c] ;  /* 0x00153c0001187983 */ /* 0x000f280000300800 */
[----:B------:R-:W4:Y:S04]  /*3890*/  LDL.LU R26, [R1+0x1538] ;  /* 0x00153800011a7983 */ /* 0x000f280000300800 */
[----:B------:R-:W4:Y:S04]  /*38a0*/  LDL.LU R29, [R1+0x1534] ;  /* 0x00153400011d7983 */ /* 0x000f280000300800 */
[----:B------:R1:W-:Y:S04]  /*38b0*/  STS.U16 [R2+UR6+0x14d00], R0 ;  /* 0x014d000002007988 */ /* 0x0003e80008000406 */
[----:B------:R0:W-:Y:S04]  /*38c0*/  STS.U16 [R2+UR6+0x15900], R3 ;  /* 0x0159000302007988 */ /* 0x0001e80008000406 */
[----:B------:R-:W-:Y:S01]  /*38d0*/  STS.U16 [R2+UR6+0x14f00], R17 ;  /* 0x014f001102007988 */ /* 0x000fe20008000406 */
[----:B-1----:R-:W-:-:S03]  /*38e0*/  IMAD.MOV.U32 R0, RZ, RZ, -0x800000 ;  /* 0xff800000ff007424 */ /* 0x002fc600078e00ff */
[----:B------:R-:W-:Y:S01]  /*38f0*/  STS.U16 [R2+UR6+0x15100], R15 ;  /* 0x0151000f02007988 */ /* 0x000fe20008000406 */
[----:B0-----:R-:W-:-:S03]  /*3900*/  MOV R3, 0xff800000 ;  /* 0xff80000000037802 */ /* 0x001fc60000000f00 */
        /* <DEDUP_REMOVED lines=11> */
[----:B------:R-:W-:Y:S04]  /*39c0*/  STS.U16 [R2+UR6+0x17900], R12 ;  /* 0x0179000c02007988 */ /* 0x000fe80008000406 */
[----:B------:R-:W-:Y:S04]  /*39d0*/  STS.U16 [R2+UR6+0x17b00], R14 ;  /* 0x017b000e02007988 */ /* 0x000fe80008000406 */
[----:B------:R-:W-:Y:S01]  /*39e0*/  STS.U16 [R2+UR6+0x17d00], R16 ;  /* 0x017d001002007988 */ /* 0x000fe20008000406 */
[----:B0-----:R-:W-:Y:S01]  /*39f0*/  MOV R4, 0x3f800000 ;  /* 0x3f80000000047802 */ /* 0x001fe20000000f00 */
[----:B------:R-:W-:-:S02]  /*3a00*/  IMAD.MOV.U32 R5, RZ, RZ, 0x3f800000 ;  /* 0x3f800000ff057424 */ /* 0x000fc400078e00ff */
[----:B------:R-:W-:Y:S04]  /*3a10*/  STL [R1+0x464], R0 ;  /* 0x0004640001007387 */ /* 0x000fe80000100800 */
[----:B------:R0:W-:Y:S02]  /*3a20*/  STL [R1+0x460], R3 ;  /* 0x0004600301007387 */ /* 0x0001e40000100800 */
[----:B0-----:R-:W-:Y:S01]  /*3a30*/  IMAD.MOV.U32 R3, RZ, RZ, 0x3f800000 ;  /* 0x3f800000ff037424 */ /* 0x001fe200078e00ff */
[----:B------:R-:W0:Y:S02]  /*3a40*/  S2R R28, SR_CTAID.X ;  /* 0x00000000001c7919 */ /* 0x000e240000002500 */
[----:B0-----:R-:W-:Y:S01]  /*3a50*/  SHF.L.U32 R28, R28, 0x5, RZ ;  /* 0x000000051c1c7819 */ /* 0x001fe200000006ff */
[----:B--2---:R-:W-:Y:S04]  /*3a60*/  STS.U16 [R2+UR6+0x14b00], R23 ;  /* 0x014b001702007988 */ /* 0x004fe80008000406 */
[----:B---3--:R-:W-:Y:S04]  /*3a70*/  STS.U16 [R2+UR6+0x16b00], R19 ;  /* 0x016b001302007988 */ /* 0x008fe80008000406 */
[----:B----4-:R-:W-:Y:S04]  /*3a80*/  STS.U16 [R2+UR6+0x16900], R9 ;  /* 0x0169000902007988 */ /* 0x010fe80008000406 */
[----:B------:R-:W-:Y:S04]  /*3a90*/  STS.U16 [R2+UR6+0x16700], R7 ;  /* 0x0167000702007988 */ /* 0x000fe80008000406 */
[----:B------:R-:W-:Y:S04]  /*3aa0*/  STS.U16 [R2+UR6+0x16500], R18 ;  /* 0x0165001202007988 */ /* 0x000fe80008000406 */
[----:B------:R-:W-:Y:S04]  /*3ab0*/  STS.U16 [R2+UR6+0x16300], R24 ;  /* 0x0163001802007988 */ /* 0x000fe80008000406 */
[----:B------:R-:W-:Y:S04]  /*3ac0*/  STS.U16 [R2+UR6+0x16100], R26 ;  /* 0x0161001a02007988 */ /* 0x000fe80008000406 */
[----:B------:R0:W-:Y:S02]  /*3ad0*/  STS.U16 [R2+UR6+0x15f00], R29 ;  /* 0x015f001d02007988 */ /* 0x0001e40008000406 */
[----:B0-----:R-:W-:-:S05]  /*3ae0*/  IMAD.MOV.U32 R2, RZ, RZ, -0x800000 ;  /* 0xff800000ff027424 */ /* 0x001fca00078e00ff */
[----:B------:R0:W-:Y:S04]  /*3af0*/  STL [R1+0x45c], R2 ;  /* 0x00045c0201007387 */ /* 0x0001e80000100800 */
[----:B------:R1:W-:Y:S01]  /*3b00*/  STL [R1+0x458], R0 ;  /* 0x0004580001007387 */ /* 0x0003e20000100800 */
[----:B0-----:R-:W-:-:S03]  /*3b10*/  MOV R2, 0x3f800000 ;  /* 0x3f80000000027802 */ /* 0x001fc60000000f00 */
[----:B------:R0:W-:Y:S04]  /*3b20*/  STL.64 [R1+0x630], R4 ;  /* 0x0006300401007387 */ /* 0x0001e80000100a00 */
[----:B------:R0:W-:Y:S04]  /*3b30*/  STL [R1+0x2b0], RZ ;  /* 0x0002b0ff01007387 */ /* 0x0001e80000100800 */
[----:B------:R0:W-:Y:S04]  /*3b40*/  STL.64 [R1+0x650], R2 ;  /* 0x0006500201007387 */ /* 0x0001e80000100a00 */
[----:B------:R0:W-:Y:S04]  /*3b50*/  STL [R1+0x2b4], RZ ;  /* 0x0002b4ff01007387 */ /* 0x0001e80000100800 */
        /* <DEDUP_REMOVED lines=121> */
[----:B------:R0:W-:Y:S01]  /*42f0*/  STL [R1+0x4dc], RZ ;  /* 0x0004dcff01007387 */ /* 0x0001e20000100800 */
[----:B-1----:R-:W-:-:S03]  /*4300*/  VIADD R0, R28, 0x20 ;  /* 0x000000201c007836 */ /* 0x002fc60000000000 */
[----:B------:R0:W-:Y:S04]  /*4310*/  STL [R1+0x4e0], RZ ;  /* 0x0004e0ff01007387 */ /* 0x0001e80000100800 */
[----:B------:R0:W-:Y:S04]  /*4320*/  STL [R1+0x4e4], RZ ;  /* 0x0004e4ff01007387 */ /* 0x0001e80000100800 */
[----:B------:R0:W-:Y:S04]  /*4330*/  STL [R1+0x4e8], RZ ;  /* 0x0004e8ff01007387 */ /* 0x0001e80000100800 */
[----:B------:R0:W-:Y:S01]  /*4340*/  STL [R1+0x4ec], RZ ;  /* 0x0004ecff01007387 */ /* 0x0001e20000100800 */
[----:B------:R-:W-:-:S02]  /*4350*/  ISETP.GE.AND P0, PT, R0, 0x1, PT ;  /* 0x000000010000780c */ /* 0x000fc40003f06270 */
[----:B------:R-:W-:-:S11]  /*4360*/  LOP3.LUT R0, R21, 0x7f, RZ, 0xc0, !PT ;  /* 0x0000007f15007812 */ /* 0x000fd600078ec0ff */
[----:B0-----:R-:W-:Y:S05]  /*4370*/  @!P0 BRA `(.L_x_0) ;  /* 0x00000250007c8947 */ /* 0x001fea0003800000 */
[----:B------:R-:W0:Y:S01]  /*4380*/  LDC.64 R10, c[0x0][0x3c0] ;  /* 0x0000f000ff0a7b82 */ /* 0x000e220000000a00 */
[--C-:B------:R-:W-:Y:S01]  /*4390*/  SHF.R.U32.HI R3, RZ, 0x2, R21.reuse ;  /* 0x00000002ff037819 */ /* 0x100fe20000011615 */
[----:B------:R-:W1:Y:S01]  /*43a0*/  LDCU.64 UR4, c[0x0][0x3d0] ;  /* 0x00007a00ff0477ac */ /* 0x000e620008000a00 */
[----:B------:R-:W-:Y:S02]  /*43b0*/  SHF.R.U32.HI R4, RZ, 0x6, R21 ;  /* 0x00000006ff047819 */ /* 0x000fe40000011615 */
[----:B------:R-:W-:Y:S01]  /*43c0*/  SGXT.U32 R3, R3, 0x3 ;  /* 0x000000030303781a */ /* 0x000fe20000000000 */
[----:B------:R-:W2:Y:S02]  /*43d0*/  LDCU UR9, c[0x0][0x3a8] ;  /* 0x00007500ff0977ac */ /* 0x000ea40008000800 */
[----:B------:R-:W3:Y:S01]  /*43e0*/  LDC R17, c[0x0][0x3c8] ;  /* 0x0000f200ff117b82 */ /* 0x000ee20000000800 */
[----:B------:R-:W-:Y:S02]  /*43f0*/  LOP3.LUT R5, R3, R28, RZ, 0xfc, !PT ;  /* 0x0000001c03057212 */ /* 0x000fe400078efcff */
[----:B------:R-:W-:-:S02]  /*4400*/  LOP3.LUT R6, R28, 0x8, R3, 0xfe, !PT ;  /* 0x000000081c067812 */ /* 0x000fc400078efe03 */
[C-C-:B------:R-:W-:Y:S02]  /*4410*/  LOP3.LUT R5, R28.reuse, 0x10, R3.reuse, 0xfe, !PT ;  /* 0x000000101c057812 */ /* 0x140fe400078efe03 */
[----:B------:R-:W-:Y:S01]  /*4420*/  LOP3.LUT R3, R28, 0x18, R3, 0xfe, !PT ;  /* 0x000000181c037812 */ /* 0x000fe200078efe03 */
[----:B------:R-:W4:Y:S01]  /*4430*/  LDC.64 R8, c[0x0][0x388] ;  /* 0x0000e200ff087b82 */ /* 0x000f220000000a00 */
[----:B------:R-:W-:Y:S01]  /*4440*/  SGXT.U32 R3, R4, 0x1 ;  /* 0x000000010403781a */ /* 0x000fe20000000000 */
[----:B-1----:R-:W-:-:S06]  /*4450*/  UIMAD UR4, UR7, UR4, URZ ;  /* 0x00000004070472a4 */ /* 0x002fcc000f8e02ff */
[----:B------:R-:W1:Y:S01]  /*4460*/  LDC R2, c[0x0][0x3d8] ;  /* 0x0000f600ff027b82 */ /* 0x000e620000000800 */
[----:B0-----:R-:W-:Y:S01]  /*4470*/  IMAD R10, R10, UR7, RZ ;  /* 0x000000070a0a7c24 */ /* 0x001fe2000f8e02ff */
[----:B------:R0:W-:Y:S01]  /*4480*/  STL [R1+0x1638], R11 ;  /* 0x0016380b01007387 */ /* 0x0001e20000100800 */
[----:B------:R-:W-:Y:S01]  /*4490*/  USHF.L.U32 UR8, UR4, 0x1, URZ ;  /* 0x0000000104087899 */ /* 0x000fe200080006ff */
[----:B---3--:R-:W-:-:S04]  /*44a0*/  IMAD R0, R0, R17, RZ ;  /* 0x0000001100007224 */ /* 0x008fc800078e02ff */
[----:B------:R-:W3:Y:S01]  /*44b0*/  LDC.64 R4, c[0x0][0x390] ;  /* 0x0000e400ff047b82 */ /* 0x000ee20000000a00 */
[----:B----4-:R-:W-:-:S07]  /*44c0*/  LEA R15, P0, R10, R8, 0x1 ;  /* 0x000000080a0f7211 */ /* 0x010fce00078008ff */
[----:B------:R-:W4:Y:S01]  /*44d0*/  LDC R7, c[0x0][0x3d8] ;  /* 0x0000f600ff077b82 */ /* 0x000f220000000800 */
[----:B------:R-:W-:Y:S02]  /*44e0*/  LEA.HI.X.SX32 R9, R10, R9, 0x1, P0 ;  /* 0x000000090a097211 */ /* 0x000fe400000f0eff */
[----:B------:R-:W-:Y:S01]  /*44f0*/  LEA R10, R17, R0, 0x7 ;  /* 0x00000000110a7211 */ /* 0x000fe200078e38ff */
[----:B-1----:R-:W-:-:S04]  /*4500*/  IMAD R3, R3, R2, RZ ;  /* 0x0000000203037224 */ /* 0x002fc800078e02ff */
[----:B------:R-:W1:Y:S01]  /*4510*/  LDC R8, c[0x0][0x3d8] ;  /* 0x0000f600ff087b82 */ /* 0x000e620000000800 */
[-C--:B------:R-:W-:Y:S01]  /*4520*/  LEA R24, P0, R0, R15.reuse, 0x1 ;  /* 0x0000000f00187211 */ /* 0x080fe200078008ff */
[C---:B------:R-:W-:Y:S01]  /*4530*/  IMAD R12, R17.reuse, 0x80, R10 ;  /* 0x00000080110c7824 */ /* 0x040fe200078e020a */
[----:B------:R-:W-:Y:S01]  /*4540*/  LEA R22, P1, R10, R15, 0x1 ;  /* 0x0000000f0a167211 */ /* 0x000fe200078208ff */
[----:B0-----:R-:W-:Y:S01]  /*4550*/  IMAD R11, R2, 0x2, R3 ;  /* 0x00000002020b7824 */ /* 0x001fe200078e0203 */
[----:B------:R-:W-:Y:S02]  /*4560*/  LEA.HI.X.SX32 R25, R0, R9, 0x1, P0 ;  /* 0x0000000900197211 */ /* 0x000fe400000f0eff */
[----:B------:R-:W-:Y:S01]  /*4570*/  LEA R14, R17, R12, 0x7 ;  /* 0x0000000c110e7211 */ /* 0x000fe200078e38ff */
[----:B------:R-:W0:Y:S01]  /*4580*/  LDC R6, c[0x0][0x3d8] ;  /* 0x0000f600ff067b82 */ /* 0x000e220000000800 */
[----:B------:R-:W-:Y:S01]  /*4590*/  LEA R0, R2, R11, 0x1 ;  /* 0x0000000b02007211 */ /* 0x000fe200078e08ff */
[----:B------:R-:W-:Y:S01]  /*45a0*/  STL.64 [R1+0x438], R24 ;  /* 0x0004381801007387 */ /* 0x000fe20000100a00 */
[----:B------:R-:W-:-:S02]  /*45b0*/  LEA R20, P2, R12, R15, 0x1 ;  /* 0x0000000f0c147211 */ /* 0x000fc400078408ff */
[----:B------:R-:W-:Y:S01]  /*45c0*/  LEA R18, P3, R14, R15, 0x1 ;  /* 0x0000000f0e127211 */ /* 0x000fe200078608ff */
[----:B------:R-:W-:Y:S01]  /*45d0*/  IMAD R11, R2, 0x2, R0 ;  /* 0x00000002020b7824 */ /* 0x000fe200078e0200 */
[-C--:B------:R-:W-:Y:S01]  /*45e0*/  LEA.HI.X.SX32 R23, R10, R9.reuse, 0x1, P1 ;  /* 0x000000090a177211 */ /* 0x080fe200008f0eff */
[----:B------:R-:W0:Y:S01]  /*45f0*/  LDC R29, c[0x0][0x3d8] ;  /* 0x0000f600ff1d7b82 */ /* 0x000e220000000800 */
[-C--:B------:R-:W-:Y:S01]  /*4600*/  LEA.HI.X.SX32 R21, R12, R9.reuse, 0x1, P2 ;  /* 0x000000090c157211 */ /* 0x080fe200010f0eff */
[----:B------:R-:W-:Y:S01]  /*4610*/  IMAD R10, R2, 0x2, R11 ;  /* 0x00000002020a7824 */ /* 0x000fe200078e020b */
[----:B------:R-:W-:Y:S01]  /*4620*/  LEA.HI.X.SX32 R19, R14, R9, 0x1, P3 ;  /* 0x000000090e137211 */ /* 0x000fe200018f0eff */
[----:B-----5:R-:W-:Y:S01]  /*4630*/  IMAD R9, R13, UR5, RZ ;  /* 0x000000050d097c24 */ /* 0x020fe2000f8e02ff */
[----:B------:R-:W-:Y:S01]  /*4640*/  STL.64 [R1+0x430], R22 ;  /* 0x0004301601007387 */ /* 0x000fe20000100a00 */
[----:B------:R-:W-:Y:S02]  /*4650*/  UIMAD.WIDE UR4, UR4, 0x2, URZ ;  /* 0x00000002040478a5 */ /* 0x000fe4000f8e02ff */
[----:B------:R-:W0:Y:S01]  /*4660*/  LDC R28, c[0x0][0x3d8] ;  /* 0x0000f600ff1c7b82 */ /* 0x000e220000000800 */
[----:B------:R-:W-:Y:S01]  /*4670*/  STL.64 [R1+0x428], R20 ;  /* 0x0004281401007387 */ /* 0x000fe20000100a00 */
[----:B-1----:R-:W-:Y:S01]  /*4680*/  LEA R8, R8, R10, 0x1 ;  /* 0x0000000a08087211 */ /* 0x002fe200078e08ff */
[----:B------:R-:W-:-:S02]  /*4690*/  IMAD.HI R2, R9, 0x2, RZ ;  /* 0x0000000209027827 */ /* 0x000fc400078e02ff */
[----:B------:R-:W-:Y:S03]  /*46a0*/  STL.64 [R1+0x440], R18 ;  /* 0x0004401201007387 */ /* 0x000fe60000100a00 */
[----:B------:R-:W1:Y:S01]  /*46b0*/  LDC R27, c[0x0][0x3d8] ;  /* 0x0000f600ff1b7b82 */ /* 0x000e620000000800 */
[----:B------:R2:W-:Y:S04]  /*46c0*/  STL [R1+0xa4], R0 ;  /* 0x0000a40001007387 */ /* 0x0005e80000100800 */
[----:B------:R-:W-:Y:S03]  /*46d0*/  STL [R1+0xb4], R10 ;  /* 0x0000b40a01007387 */ /* 0x000fe60000100800 */
[----:B------:R-:W1:Y:S01]  /*46e0*/  LDC R26, c[0x0][0x3d8] ;  /* 0x0000f600ff1a7b82 */ /* 0x000e620000000800 */
[----:B------:R0:W-:Y:S01]  /*46f0*/  STL [R1+0x8], R8 ;  /* 0x0000080801007387 */ /* 0x0001e20000100800 */
[----:B--2---:R-:W-:-:S04]  /*4700*/  SHF.L.U32 R0, R9, 0x1, RZ ;  /* 0x0000000109007819 */ /* 0x004fc800000006ff */
[----:B---3--:R-:W-:Y:S01]  /*4710*/  IADD3 R0, P0, P1, R0, UR8, R4 ;  /* 0x0000000800007c10 */ /* 0x008fe2000f91e004 */
[----:B----4-:R-:W-:Y:S01]  /*4720*/  IMAD R4, R7, 0x2, R8 ;  /* 0x0000000207047824 */ /* 0x010fe200078e0208 */
[----:B------:R-:W2:Y:S02]  /*4730*/  LDC R25, c[0x0][0x3d8] ;  /* 0x0000f600ff197b82 */ /* 0x000ea40000000800 */
[----:B------:R-:W-:Y:S02]  /*4740*/  IADD3.X R2, PT, PT, R2, UR5, R5, P0, P1 ;  /* 0x0000000502027c10 */ /* 0x000fe400087e2405 */
[----:B0-----:R-:W-:Y:S01]  /*4750*/  LEA R8, R6, R4, 0x1 ;  /* 0x0000000406087211 */ /* 0x001fe200078e08ff */
[----:B------:R-:W-:Y:S03]  /*4760*/  STL [R1+0x4], R4 ;  /* 0x0000040401007387 */ /* 0x000fe60000100800 */
[----:B------:R-:W0:Y:S01]  /*4770*/  LDC R24, c[0x0][0x3d8] ;  /* 0x0000f600ff187b82 */ /* 0x000e220000000800 */
[----:B------:R-:W-:Y:S01]  /*4780*/  IMAD R29, R29, 0x2, R8 ;  /* 0x000000021d1d7824 */ /* 0x000fe200078e0208 */
[----:B------:R-:W-:Y:S04]  /*4790*/  STL [R1], R8 ;  /* 0x0000000801007387 */ /* 0x000fe80000100800 */
[----:B------:R-:W-:Y:S01]  /*47a0*/  LEA R28, R28, R29, 0x1 ;  /* 0x0000001d1c1c7211 */ /* 0x000fe200078e08ff */
[----:B------:R3:W-:Y:S01]  /*47b0*/  STL [R1+0x1730], R29 ;  /* 0x0017301d01007387 */ /* 0x0007e20000100800 */
[----:B------:R-:W4:Y:S03]  /*47c0*/  LDC R23, c[0x0][0x3d8] ;  /* 0x0000f600ff177b82 */ /* 0x000f260000000800 */
[----:B-1----:R-:W-:-:S05]  /*47d0*/  IMAD R27, R27, 0x2, R28 ;  /* 0x000000021b1b7824 */ /* 0x002fca00078e021c */
[----:B------:R-:W1:Y:S01]  /*47e0*/  LDC R22, c[0x0][0x3d8] ;  /* 0x0000f600ff167b82 */ /* 0x000e620000000800 */
[----:B------:R-:W-:Y:S02]  /*47f0*/  LEA R26, R26, R27, 0x1 ;  /* 0x0000001b1a1a7211 */ /* 0x000fe400078e08ff */
[----:B---3--:R-:W-:-:S03]  /*4800*/  MOV R29, R11 ;  /* 0x0000000b001d7202 */ /* 0x008fc60000000f00 */
[----:B--2---:R-:W-:Y:S01]  /*4810*/  IMAD R25, R25, 0x2, R26 ;  /* 0x0000000219197824 */ /* 0x004fe200078e021a */
[----:B------:R-:W-:Y:S01]  /*4820*/  STL.64 [R1+0x1728], R26 ;  /* 0x0017281a01007387 */ /* 0x000fe20000100a00 */
[----:B------:R-:W2:Y:S03]  /*4830*/  LDC R4, c[0x0][0x3d8] ;  /* 0x0000f600ff047b82 */ /* 0x000ea60000000800 */
[----:B0-----:R-:W-:-:S05]  /*4840*/  LEA R24, R24, R25, 0x1 ;  /* 0x0000001918187211 */ /* 0x001fca00078e08ff */
[----:B------:R-:W0:Y:S01]  /*4850*/  LDC R5, c[0x0][0x3d8] ;  /* 0x0000f600ff057b82 */ /* 0x000e220000000800 */
[----:B----4-:R-:W-:Y:S01]  /*4860*/  IMAD R23, R23, 0x2, R24 ;  /* 0x0000000217177824 */ /* 0x010fe200078e0218 */
[----:B------:R-:W-:Y:S06]  /*4870*/  STL.64 [R1+0x1720], R24 ;  /* 0x0017201801007387 */ /* 0x000fec0000100a00 */
[----:B------:R-:W3:Y:S01]  /*4880*/  LDC R6, c[0x0][0x3d8] ;  /* 0x0000f600ff067b82 */ /* 0x000ee20000000800 */
[----:B-1----:R-:W-:-:S05]  /*4890*/  LEA R22, R22, R23, 0x1 ;  /* 0x0000001716167211 */ /* 0x002fca00078e08ff */
[----:B------:R-:W-:Y:S02]  /*48a0*/  STL.64 [R1+0x1738], R22 ;  /* 0x0017381601007387 */ /* 0x000fe40000100a00 */
[----:B------:R-:W1:Y:S01]  /*48b0*/  LDC R7, c[0x0][0x3d8] ;  /* 0x0000f600ff077b82 */ /* 0x000e620000000800 */
[----:B--2---:R-:W-:-:S07]  /*48c0*/  IMAD R4, R4, 0x2, R22 ;  /* 0x0000000204047824 */ /* 0x004fce00078e0216 */
[----:B------:R-:W2:Y:S01]  /*48d0*/  LDC R8, c[0x0][0x3d8] ;  /* 0x0000f600ff087b82 */ /* 0x000ea20000000800 */
[----:B0-----:R-:W-:-:S05]  /*48e0*/  LEA R5, R5, R4, 0x1 ;  /* 0x0000000405057211 */ /* 0x001fca00078e08ff */
[----:B------:R0:W-:Y:S02]  /*48f0*/  STL.64 [R1+0x1708], R4 ;  /* 0x0017080401007387 */ /* 0x0001e40000100a00 */
[----:B------:R-:W4:Y:S01]  /*4900*/  LDC R9, c[0x0][0x3d8] ;  /* 0x0000f600ff097b82 */ /* 0x000f220000000800 */
[----:B---3--:R-:W-:-:S07]  /*4910*/  IMAD R6, R6, 0x2, R5 ;  /* 0x0000000206067824 */ /* 0x008fce00078e0205 */
[----:B------:R-:W3:Y:S01]  /*4920*/  LDC R10, c[0x0][0x3d8] ;  /* 0x0000f600ff0a7b82 */ /* 0x000ee20000000800 */
[----:B-1----:R-:W-:-:S05]  /*4930*/  IMAD R7, R7, 0x2, R6 ;  /* 0x0000000207077824 */ /* 0x002fca00078e0206 */
[----:B------:R1:W-:Y:S02]  /*4940*/  STL.64 [R1+0x1700], R6 ;  /* 0x0017000601007387 */ /* 0x0003e40000100a00 */
[----:B------:R-:W0:Y:S01]  /*4950*/  LDC R12, c[0x0][0x3d8] ;  /* 0x0000f600ff0c7b82 */ /* 0x000e220000000800 */
[----:B--2---:R-:W-:-:S07]  /*4960*/  LEA R8, R8, R7, 0x1 ;  /* 0x0000000708087211 */ /* 0x004fce00078e08ff */
[----:B------:R-:W2:Y:S01]  /*4970*/  LDC R13, c[0x0][0x3d8] ;  /* 0x0000f600ff0d7b82 */ /* 0x000ea20000000800 */
[----:B----4-:R-:W-:-:S05]  /*4980*/  IMAD R9, R9, 0x2, R8 ;  /* 0x0000000209097824 */ /* 0x010fca00078e0208 */
[----:B------:R-:W-:Y:S02]  /*4990*/  STL.64 [R1+0x1710], R8 ;  /* 0x0017100801007387 */ /* 0x000fe40000100a00 */
[----:B------:R-:W4:Y:S01]  /*49a0*/  LDC R14, c[0x0][0x3d8] ;  /* 0x0000f600ff0e7b82 */ /* 0x000f220000000800 */
[----:B---3--:R-:W-:-:S07]  /*49b0*/  LEA R10, R10, R9, 0x1 ;  /* 0x000000090a0a7211 */ /* 0x008fce00078e08ff */
[----:B------:R-:W3:Y:S01]  /*49c0*/  LDC R15, c[0x0][0x3d8] ;  /* 0x0000f600ff0f7b82 */ /* 0x000ee20000000800 */
[----:B0-----:R-:W-:-:S07]  /*49d0*/  IMAD R12, R12, 0x2, R10 ;  /* 0x000000020c0c7824 */ /* 0x001fce00078e020a */
[----:B------:R-:W0:Y:S01]  /*49e0*/  LDC R16, c[0x0][0x3d8] ;  /* 0x0000f600ff107b82 */ /* 0x000e220000000800 */
[----:B--2---:R-:W-:-:S05]  /*49f0*/  LEA R13, R13, R12, 0x1 ;  /* 0x0000000c0d0d7211 */ /* 0x004fca00078e08ff */
[----:B------:R-:W-:Y:S02]  /*4a00*/  STL.64 [R1+0x1718], R12 ;  /* 0x0017180c01007387 */ /* 0x000fe40000100a00 */
[----:B------:R-:W2:Y:S01]  /*4a10*/  LDC R17, c[0x0][0x3d8] ;  /* 0x0000f600ff117b82 */ /* 0x000ea20000000800 */
[----:B----4-:R-:W-:-:S07]  /*4a20*/  IMAD R14, R14, 0x2, R13 ;  /* 0x000000020e0e7824 */ /* 0x010fce00078e020d */
[----:B------:R-:W4:Y:S01]  /*4a30*/  LDC R18, c[0x0][0x3d8] ;  /* 0x0000f600ff127b82 */ /* 0x000f220000000800 */
[----:B---3--:R-:W-:-:S05]  /*4a40*/  LEA R15, R15, R14, 0x1 ;  /* 0x0000000e0f0f7211 */ /* 0x008fca00078e08ff */
[----:B------:R-:W-:Y:S02]  /*4a50*/  STL.64 [R1+0x1740], R14 ;  /* 0x0017400e01007387 */ /* 0x000fe40000100a00 */
[----:B------:R-:W3:Y:S01]  /*4a60*/  LDC R19, c[0x0][0x3d8] ;  /* 0x0000f600ff137b82 */ /* 0x000ee20000000800 */
[----:B0-----:R-:W-:-:S07]  /*4a70*/  IMAD R16, R16, 0x2, R15 ;  /* 0x0000000210107824 */ /* 0x001fce00078e020f */
[----:B------:R-:W0:Y:S01]  /*4a80*/  LDC R20, c[0x0][0x3d8] ;  /* 0x0000f600ff147b82 */ /* 0x000e220000000800 */
[----:B--2---:R-:W-:-:S05]  /*4a90*/  LEA R17, R17, R16, 0x1 ;  /* 0x0000001011117211 */ /* 0x004fca00078e08ff */
[----:B------:R2:W-:Y:S02]  /*4aa0*/  STL.64 [R1+0x1748], R16 ;  /* 0x0017481001007387 */ /* 0x0005e40000100a00 */
[----:B------:R-:W2:Y:S01]  /*4ab0*/  LDC R21, c[0x0][0x3d8] ;  /* 0x0000f600ff157b82 */ /* 0x000ea20000000800 */
[----:B----4-:R-:W-:-:S07]  /*4ac0*/  IMAD R18, R18, 0x2, R17 ;  /* 0x0000000212127824 */ /* 0x010fce00078e0211 */
[----:B------:R-:W4:Y:S01]  /*4ad0*/  LDC R5, c[0x0][0x3d8] ;  /* 0x0000f600ff057b82 */ /* 0x000f220000000800 */
[----:B---3--:R-:W-:-:S07]  /*4ae0*/  LEA R19, R19, R18, 0x1 ;  /* 0x0000001213137211 */ /* 0x008fce00078e08ff */
[----:B-1----:R-:W1:Y:S01]  /*4af0*/  LDC R6, c[0x0][0x3d8] ;  /* 0x0000f600ff067b82 */ /* 0x002e620000000800 */
[----:B0-----:R-:W-:-:S07]  /*4b00*/  IMAD R20, R20, 0x2, R19 ;  /* 0x0000000214147824 */ /* 0x001fce00078e0213 */
[----:B--2---:R-:W0:Y:S01]  /*4b10*/  LDC R17, c[0x0][0x3d8] ;  /* 0x0000f600ff117b82 */ /* 0x004e220000000800 */
[----:B------:R-:W-:-:S05]  /*4b20*/  LEA R21, R21, R20, 0x1 ;  /* 0x0000001415157211 */ /* 0x000fca00078e08ff */
[----:B----4-:R-:W-:Y:S02]  /*4b30*/  IMAD R16, R5, 0x2, R21 ;  /* 0x0000000205107824 */ /* 0x010fe400078e0215 */
[----:B------:R-:W2:Y:S03]  /*4b40*/  LDC R11, c[0x0][0x3d8] ;  /* 0x0000f600ff0b7b82 */ /* 0x000ea60000000800 */
[----:B------:R1:W-:Y:S05]  /*4b50*/  STL [R1+0x18], R16 ;  /* 0x0000181001007387 */ /* 0x0003ea0000100800 */
[----:B------:R-:W3:Y:S01]  /*4b60*/  LDC R9, c[0x0][0x3d8] ;  /* 0x0000f600ff097b82 */ /* 0x000ee20000000800 */
[----:B-1----:R-:W-:-:S07]  /*4b70*/  LEA R16, R6, R16, 0x1 ;  /* 0x0000001006107211 */ /* 0x002fce00078e08ff */
[----:B------:R-:W1:Y:S01]  /*4b80*/  LDC R22, c[0x0][0x3d8] ;  /* 0x0000f600ff167b82 */ /* 0x000e620000000800 */
[----:B------:R0:W-:Y:S07]  /*4b90*/  STL [R1+0x14], R16 ;  /* 0x0000141001007387 */ /* 0x0001ee0000100800 */
[----:B------:R-:W4:Y:S01]  /*4ba0*/  LDC R26, c[0x0][0x3d8] ;  /* 0x0000f600ff1a7b82 */ /* 0x000f220000000800 */
[----:B0-----:R-:W-:-:S07]  /*4bb0*/  IMAD R16, R17, 0x2, R16 ;  /* 0x0000000211107824 */ /* 0x001fce00078e0210 */
[----:B------:R-:W0:Y:S01]  /*4bc0*/  LDC R17, c[0x0][0x3d8] ;  /* 0x0000f600ff117b82 */ /* 0x000e220000000800 */
[----:B------:R0:W-:Y:S07]  /*4bd0*/  STL [R1+0x10], R16 ;  /* 0x0000101001007387 */ /* 0x0001ee0000100800 */
[----:B------:R-:W1:Y:S08]  /*4be0*/  LDC R24, c[0x0][0x3d8] ;  /* 0x0000f600ff187b82 */ /* 0x000e700000000800 */
[----:B------:R-:W1:Y:S01]  /*4bf0*/  LDC R14, c[0x0][0x3d8] ;  /* 0x0000f600ff0e7b82 */ /* 0x000e620000000800 */
[----:B0-----:R-:W-:-:S07]  /*4c00*/  LEA R16, R17, R16, 0x1 ;  /* 0x0000001011107211 */ /* 0x001fce00078e08ff */
[----:B------:R-:W0:Y:S01]  /*4c10*/  LDC R15, c[0x0][0x3d8] ;  /* 0x0000f600ff0f7b82 */ /* 0x000e220000000800 */
[----:B------:R0:W-:Y:S07]  /*4c20*/  STL [R1+0x24], R16 ;  /* 0x0000241001007387 */ /* 0x0001ee0000100800 */
[----:B------:R-:W0:Y:S08]  /*4c30*/  LDC R17, c[0x0][0x3d8] ;  /* 0x0000f600ff117b82 */ /* 0x000e300000000800 */
[----:B------:R-:W1:Y:S08]  /*4c40*/  LDC R13, c[0x0][0x3d8] ;  /* 0x0000f600ff0d7b82 */ /* 0x000e700000000800 */
[----:B------:R-:W1:Y:S01]  /*4c50*/  LDC R12, c[0x0][0x3d8] ;  /* 0x0000f600ff0c7b82 */ /* 0x000e620000000800 */
[----:B0-----:R-:W-:-:S07]  /*4c60*/  IMAD R16, R17, 0x2, R16 ;  /* 0x0000000211107824 */ /* 0x001fce00078e0210 */
[----:B------:R-:W0:Y:S01]  /*4c70*/  LDC R8, c[0x0][0x3d8] ;  /* 0x0000f600ff087b82 */ /* 0x000e220000000800 */
[----:B------:R0:W-:Y:S07]  /*4c80*/  STL [R1+0x20], R16 ;  /* 0x0000201001007387 */ /* 0x0001ee0000100800 */
[----:B------:R-:W0:Y:S08]  /*4c90*/  LDC R17, c[0x0][0x3d8] ;  /* 0x0000f600ff117b82 */ /* 0x000e300000000800 */
        /* <DEDUP_REMOVED lines=12> */
[----:B------:R-:W1:Y:S01]  /*4d60*/  LDC R6, c[0x0][0x3d8] ;  /* 0x0000f600ff067b82 */ /* 0x000e620000000800 */
[----:B0-----:R-:W-:-:S07]  /*4d70*/  LEA R16, R17, R16, 0x1 ;  /* 0x0000001011107211 */ /* 0x001fce00078e08ff */
[----:B------:R-:W0:Y:S01]  /*4d80*/  LDC R17, c[0x0][0x3d8] ;  /* 0x0000f600ff117b82 */ /* 0x000e220000000800 */
[----:B------:R0:W-:Y:S02]  /*4d90*/  STL [R1+0x2c], R16 ;  /* 0x00002c1001007387 */ /* 0x0001e40000100800 */
[----:B0-----:R-:W-:-:S05]  /*4da0*/  IMAD R16, R17, 0x2, R16 ;  /* 0x0000000211107824 */ /* 0x001fca00078e0210 */
[----:B------:R-:W0:Y:S01]  /*4db0*/  LDC R17, c[0x0][0x3d8] ;  /* 0x0000f600ff117b82 */ /* 0x000e220000000800 */
[----:B------:R0:W-:Y:S02]  /*4dc0*/  STL [R1+0x28], R16 ;  /* 0x0000281001007387 */ /* 0x0001e40000100800 */
[----:B0-----:R-:W-:-:S05]  /*4dd0*/  LEA R16, R17, R16, 0x1 ;  /* 0x0000001011107211 */ /* 0x001fca00078e08ff */
        /* <DEDUP_REMOVED lines=80> */
[----:B--2---:R-:W-:-:S05]  /*52e0*/  IMAD R16, R11, 0x2, R16 ;  /* 0x000000020b107824 */ /* 0x004fca00078e0210 */
[----:B------:R-:W2:Y:S01]  /*52f0*/  LDC R11, c[0x0][0x3d8] ;  /* 0x0000f600ff0b7b82 */ /* 0x000ea20000000800 */
[----:B------:R0:W-:Y:S02]  /*5300*/  STL [R1+0xb0], R16 ;  /* 0x0000b01001007387 */ /* 0x0001e40000100800 */
[----:B0-----:R-:W-:-:S05]  /*5310*/  LEA R16, R17, R16, 0x1 ;  /* 0x0000001011107211 */ /* 0x001fca00078e08ff */
[----:B------:R-:W0:Y:S01]  /*5320*/  LDC R17, c[0x0][0x3d8] ;  /* 0x0000f600ff117b82 */ /* 0x000e220000000800 */
[----:B--2---:R0:W-:Y:S04]  /*5330*/  STL [R1+0x1660], R11 ;  /* 0x0016600b01007387 */ /* 0x0041e80000100800 */
[----:B------:R-:W-:Y:S01]  /*5340*/  STL [R1+0xac], R16 ;  /* 0x0000ac1001007387 */ /* 0x000fe20000100800 */
[----:B0-----:R-:W-:Y:S02]  /*5350*/  IMAD R11, R17, 0x2, R16 ;  /* 0x00000002110b7824 */ /* 0x001fe400078e0210 */
[----:B------:R-:W0:Y:S03]  /*5360*/  LDC R17, c[0x0][0x3d8] ;  /* 0x0000f600ff117b82 */ /* 0x000e260000000800 */
[----:B------:R0:W-:Y:S02]  /*5370*/  STL [R1+0xa8], R11 ;  /* 0x0000a80b01007387 */ /* 0x0001e40000100800 */
[----:B0-----:R-:W-:-:S03]  /*5380*/  LEA R11, R17, R11, 0x1 ;  /* 0x0000000b110b7211 */ /* 0x001fc600078e08ff */
[----:B------:R-:W0:Y:S02]  /*5390*/  LDC R17, c[0x0][0x3d8] ;  /* 0x0000f600ff117b82 */ /* 0x000e240000000800 */
[----:B------:R0:W-:Y:S02]  /*53a0*/  STL [R1+0xc8], R11 ;  /* 0x0000c80b01007387 */ /* 0x0001e40000100800 */
[----:B0-----:R-:W-:-:S04]  /*53b0*/  IMAD R11, R17, 0x2, R11 ;  /* 0x00000002110b7824 */ /* 0x001fc800078e020b */
        /* <DEDUP_REMOVED lines=18> */
[----:B---3--:R-:W-:Y:S01]  /*54e0*/  LEA R9, R9, R11, 0x1 ;  /* 0x0000000b09097211 */ /* 0x008fe200078e08ff */
[----:B------:R-:W-:Y:S04]  /*54f0*/  STL [R1+0xf4], R11 ;  /* 0x0000f40b01007387 */ /* 0x000fe80000100800 */
[----:B------:R1:W-:Y:S02]  /*5500*/  STL [R1+0xf0], R9 ;  /* 0x0000f00901007387 */ /* 0x0003e40000100800 */
[----:B-1----:R-:W-:Y:S02]  /*5510*/  IMAD R9, R22, 0x2, R9 ;  /* 0x0000000216097824 */ /* 0x002fe400078e0209 */
[----:B------:R-:W2:Y:S03]  /*5520*/  LDL.LU R22, [R1+0xa4] ;  /* 0x0000a40001167983 */ /* 0x000ea60000300800 */
[----:B----4-:R-:W-:Y:S01]  /*5530*/  LEA R11, R26, R9, 0x1 ;  /* 0x000000091a0b7211 */ /* 0x010fe200078e08ff */
[----:B------:R0:W-:Y:S04]  /*5540*/  STL [R1+0x108], R9 ;  /* 0x0001080901007387 */ /* 0x0001e80000100800 */
[----:B------:R1:W-:Y:S01]  /*5550*/  STL [R1+0x104], R11 ;  /* 0x0001040b01007387 */ /* 0x0003e20000100800 */
[----:B0-----:R-:W-:-:S03]  /*5560*/  IMAD.MOV.U32 R9, RZ, RZ, R29 ;  /* 0x000000ffff097224 */ /* 0x001fc600078e001d */
[----:B------:R-:W3:Y:S01]  /*5570*/  LDL.LU R29, [R1+0xb4] ;  /* 0x0000b400011d7983 */ /* 0x000ee20000300800 */
[----:B------:R-:W-:-:S03]  /*5580*/  LEA R16, R24, R11, 0x1 ;  /* 0x0000000b18107211 */ /* 0x000fc600078e08ff */
[----:B------:R-:W4:Y:S02]  /*5590*/  LDL.LU R26, [R1+0x8] ;  /* 0x00000800011a7983 */ /* 0x000f240000300800 */
[----:B------:R-:W-:Y:S02]  /*55a0*/  IMAD R14, R14, 0x2, R16 ;  /* 0x000000020e0e7824 */ /* 0x000fe400078e0210 */
[----:B------:R0:W-:Y:S04]  /*55b0*/  STL [R1+0x100], R16 ;  /* 0x0001001001007387 */ /* 0x0001e80000100800 */
[----:B-1----:R-:W4:Y:S04]  /*55c0*/  LDL.LU R11, [R1+0x4] ;  /* 0x00000400010b7983 */ /* 0x002f280000300800 */
[----:B------:R-:W4:Y:S01]  /*55d0*/  LDL.LU R24, [R1] ;  /* 0x0000000001187983 */ /* 0x000f220000300800 */
[----:B0-----:R-:W-:-:S03]  /*55e0*/  LEA R16, P0, R3, R0, 0x1 ;  /* 0x0000000003107211 */ /* 0x001fc600078008ff */
[----:B------:R0:W-:Y:S02]  /*55f0*/  STL [R1+0x128], R14 ;  /* 0x0001280e01007387 */ /* 0x0001e40000100800 */
[----:B0-----:R-:W-:Y:S02]  /*5600*/  LEA R14, R15, R14, 0x1 ;  /* 0x0000000e0f0e7211 */ /* 0x001fe400078e08ff */
[----:B------:R-:W0:Y:S03]  /*5610*/  LDC R15, c[0x0][0x3d8] ;  /* 0x0000f600ff0f7b82 */ /* 0x000e260000000800 */
[----:B------:R1:W-:Y:S02]  /*5620*/  STL [R1+0x124], R14 ;  /* 0x0001240e01007387 */ /* 0x0003e40000100800 */
[----:B-1----:R-:W-:-:S03]  /*5630*/  IMAD R14, R13, 0x2, R14 ;  /* 0x000000020d0e7824 */ /* 0x002fc600078e020e */
[----:B------:R-:W1:Y:S01]  /*5640*/  LDC R13, c[0x0][0x3d8] ;  /* 0x0000f600ff0d7b82 */ /* 0x000e620000000800 */
[----:B------:R-:W-:Y:S01]  /*5650*/  IMAD R12, R12, 0x2, R14 ;  /* 0x000000020c0c7824 */ /* 0x000fe200078e020e */
[----:B------:R0:W-:Y:S04]  /*5660*/  STL [R1+0x120], R14 ;  /* 0x0001200e01007387 */ /* 0x0001e80000100800 */
[----:B------:R-:W-:Y:S01]  /*5670*/  MOV R17, R12 ;  /* 0x0000000c00117202 */ /* 0x000fe20000000f00 */
[----:B------:R-:W-:Y:S01]  /*5680*/  STL [R1+0x134], R12 ;  /* 0x0001340c01007387 */ /* 0x000fe20000100800 */
[----:B0-----:R-:W-:Y:S02]  /*5690*/  IMAD R15, R15, 0x2, R3 ;  /* 0x000000020f0f7824 */ /* 0x001fe400078e0203 */
[----:B------:R-:W-:-:S02]  /*56a0*/  LEA R8, R8, R17, 0x1 ;  /* 0x0000001108087211 */ /* 0x000fc400078e08ff */
[----:B------:R-:W-:-:S05]  /*56b0*/  LEA.HI.X.SX32 R17, R3, R2, 0x1, P0 ;  /* 0x0000000203117211 */ /* 0x000fca00000f0eff */
[----:B------:R0:W-:Y:S01]  /*56c0*/  STL.64 [R1+0x1520], R16 ;  /* 0x0015201001007387 */ /* 0x0001e20000100a00 */
[----:B-1----:R-:W-:Y:S02]  /*56d0*/  LEA R13, R13, R3, 0x1 ;  /* 0x000000030d0d7211 */ /* 0x002fe400078e08ff */
[----:B------:R-:W1:Y:S02]  /*56e0*/  LDC R3, c[0x0][0x3d8] ;  /* 0x0000f600ff037b82 */ /* 0x000e640000000800 */
[----:B------:R-:W-:Y:S01]  /*56f0*/  LEA R14, P1, R13, R0, 0x1 ;  /* 0x000000000d0e7211 */ /* 0x000fe200078208ff */
[----:B0-----:R-:W4:Y:S03]  /*5700*/  LDL.LU.64 R16, [R1+0x1748] ;  /* 0x0017480001107983 */ /* 0x001f260000300a00 */
[----:B------:R-:W-:-:S05]  /*5710*/  LEA.HI.X.SX32 R15, R15, R2, 0x1, P1 ;  /* 0x000000020f0f7211 */ /* 0x000fca00008f0eff */
[----:B------:R0:W-:Y:S04]  /*5720*/  STL.64 [R1+0x1518], R14 ;  /* 0x0015180e01007387 */ /* 0x0001e80000100a00 */
[----:B0-----:R-:W4:Y:S04]  /*5730*/  LDL.LU.64 R14, [R1+0x1740] ;  /* 0x00174000010e7983 */ /* 0x001f280000300a00 */
[----:B------:R0:W-:Y:S02]  /*5740*/  STL [R1+0x130], R8 ;  /* 0x0001300801007387 */ /* 0x0001e40000100800 */
[----:B0-----:R-:W-:Y:S01]  /*5750*/  IMAD R8, R23, 0x2, R8 ;  /* 0x0000000217087824 */ /* 0x001fe200078e0208 */
[----:B------:R-:W-:-:S02]  /*5760*/  MOV R23, R9 ;  /* 0x0000000900177202 */ /* 0x000fc40000000f00 */
[----:B--2---:R-:W-:-:S04]  /*5770*/  LEA R12, P2, R22, R0, 0x1 ;  /* 0x00000000160c7211 */ /* 0x004fc800078408ff */
[----:B------:R-:W-:Y:S02]  /*5780*/  LEA.HI.X.SX32 R13, R22, R2, 0x1, P2 ;  /* 0x00000002160d7211 */ /* 0x000fe400010f0eff */
[----:B------:R-:W-:-:S03]  /*5790*/  LEA R22, P0, R9, R0, 0x1 ;  /* 0x0000000009167211 */ /* 0x000fc600078008ff */
[----:B------:R0:W-:Y:S01]  /*57a0*/  STL.64 [R1+0x1510], R12 ;  /* 0x0015100c01007387 */ /* 0x0001e20000100a00 */
[----:B------:R-:W-:-:S03]  /*57b0*/  LEA.HI.X.SX32 R23, R23, R2, 0x1, P0 ;  /* 0x0000000217177211 */ /* 0x000fc600000f0eff */
[----:B------:R-:W-:Y:S01]  /*57c0*/  STL [R1+0x11c], R8 ;  /* 0x00011c0801007387 */ /* 0x000fe20000100800 */
[----:B0-----:R-:W-:Y:S01]  /*57d0*/  IMAD.MOV.U32 R13, RZ, RZ, R8 ;  /* 0x000000ffff0d7224 */ /* 0x001fe200078e0008 */
[----:B---3--:R-:W-:Y:S02]  /*57e0*/  LEA R12, P1, R29, R0, 0x1 ;  /* 0x000000001d0c7211 */ /* 0x008fe400078208ff */
[----:B------:R0:W-:Y:S02]  /*57f0*/  STL.64 [R1+0x1508], R22 ;  /* 0x0015081601007387 */ /* 0x0001e40000100a00 */
[----:B-1----:R-:W-:Y:S02]  /*5800*/  LEA R3, R3, R13, 0x1 ;  /* 0x0000000d03037211 */ /* 0x002fe400078e08ff */
[----:B------:R-:W-:Y:S01]  /*5810*/  LEA.HI.X.SX32 R13, R29, R2, 0x1, P1 ;  /* 0x000000021d0d7211 */ /* 0x000fe200008f0eff */
[----:B0-----:R-:W2:Y:S04]  /*5820*/  LDL.LU.64 R22, [R1+0x1738] ;  /* 0x0017380001167983 */ /* 0x001ea80000300a00 */
[----:B------:R-:W3:Y:S01]  /*5830*/  LDL.LU R29, [R1+0x1730] ;  /* 0x00173000011d7983 */ /* 0x000ee20000300800 */
[----:B----4-:R-:W-:-:S04]  /*5840*/  LEA R8, P2, R26, R0, 0x1 ;  /* 0x000000001a087211 */ /* 0x010fc800078408ff */
[----:B------:R-:W-:Y:S01]  /*5850*/  LEA.HI.X.SX32 R9, R26, R2, 0x1, P2 ;  /* 0x000000021a097211 */ /* 0x000fe200010f0eff */
[----:B------:R-:W-:Y:S04]  /*5860*/  STL [R1+0x12c], R3 ;  /* 0x00012c0301007387 */ /* 0x000fe80000100800 */
[----:B------:R0:W-:Y:S02]  /*5870*/  STL.64 [R1+0x14f8], R8 ;  /* 0x0014f80801007387 */ /* 0x0001e40000100a00 */
[----:B0-----:R-:W-:Y:S02]  /*5880*/  IMAD R8, R27, 0x2, R3 ;  /* 0x000000021b087824 */ /* 0x001fe400078e0203 */
[----:B------:R-:W0:Y:S01]  /*5890*/  LDC R3, c[0x0][0x3d8] ;  /* 0x0000f600ff037b82 */ /* 0x000e220000000800 */
[----:B------:R-:W-:-:S02]  /*58a0*/  LEA R26, P0, R11, R0, 0x1 ;  /* 0x000000000b1a7211 */ /* 0x000fc400078008ff */
[----:B------:R-:W-:Y:S01]  /*58b0*/  MOV R27, R8 ;  /* 0x00000008001b7202 */ /* 0x000fe20000000f00 */
[----:B------:R1:W-:Y:S04]  /*58c0*/  STL.64 [R1+0x1500], R12 ;  /* 0x0015000c01007387 */ /* 0x0003e80000100a00 */
[----:B------:R-:W-:Y:S01]  /*58d0*/  STL [R1+0x118], R8 ;  /* 0x0001180801007387 */ /* 0x000fe20000100800 */
[C---:B-1----:R-:W-:Y:S01]  /*58e0*/  LEA R12, P1, R24.reuse, R0, 0x1 ;  /* 0x00000000180c7211 */ /* 0x042fe200078208ff */
[----:B0-----:R-:W-:Y:S01]  /*58f0*/  IMAD R3, R3, 0x2, R27 ;  /* 0x0000000203037824 */ /* 0x001fe200078e021b */
[-C--:B------:R-:W-:Y:S02]  /*5900*/  LEA.HI.X.SX32 R27, R11, R2.reuse, 0x1, P0 ;  /* 0x000000020b1b7211 */ /* 0x080fe400000f0eff */
[----:B------:R-:W-:-:S03]  /*5910*/  LEA.HI.X.SX32 R13, R24, R2, 0x1, P1 ;  /* 0x00000002180d7211 */ /* 0x000fc600008f0eff */
[----:B------:R0:W-:Y:S01]  /*5920*/  STL.64 [R1+0x14f0], R26 ;  /* 0x0014f01a01007387 */ /* 0x0001e20000100a00 */
[----:B------:R-:W-:-:S03]  /*5930*/  LEA R24, P0, R28, R0, 0x1 ;  /* 0x000000001c187211 */ /* 0x000fc600078008ff */
[----:B0-----:R-:W4:Y:S04]  /*5940*/  LDL.LU.64 R26, [R1+0x1728] ;  /* 0x00172800011a7983 */ /* 0x001f280000300a00 */
[----:B------:R0:W-:Y:S04]  /*5950*/  STL [R1+0x114], R3 ;  /* 0x0001140301007387 */ /* 0x0001e80000100800 */
[----:B------:R-:W-:Y:S01]  /*5960*/  STL.64 [R1+0x14e8], R12 ;  /* 0x0014e80c01007387 */ /* 0x000fe20000100a00 */
[----:B0-----:R-:W-:Y:S02]  /*5970*/  LEA R3, R25, R3, 0x1 ;  /* 0x0000000319037211 */ /* 0x001fe400078e08ff */
[----:B------:R-:W-:-:S02]  /*5980*/  LEA.HI.X.SX32 R25, R28, R2, 0x1, P0 ;  /* 0x000000021c197211 */ /* 0x000fc400000f0eff */
[----:B---3--:R-:W-:-:S04]  /*5990*/  LEA R8, P2, R29, R0, 0x1 ;  /* 0x000000001d087211 */ /* 0x008fc800078408ff */
[----:B------:R-:W-:-:S05]  /*59a0*/  LEA.HI.X.SX32 R9, R29, R2, 0x1, P2 ;  /* 0x000000021d097211 */ /* 0x000fca00010f0eff */
[----:B------:R-:W-:Y:S04]  /*59b0*/  STL.64 [R1+0x14e0], R8 ;  /* 0x0014e00801007387 */ /* 0x000fe80000100a00 */
[----:B------:R0:W-:Y:S04]  /*59c0*/  STL.64 [R1+0x14d8], R24 ;  /* 0x0014d81801007387 */ /* 0x0001e80000100a00 */
[----:B0-----:R-:W3:Y:S01]  /*59d0*/  LDL.LU.64 R24, [R1+0x1720] ;  /* 0x0017200001187983 */ /* 0x001ee20000300a00 */
[----:B------:R-:W-:-:S05]  /*59e0*/  IMAD R5, R5, 0x2, R3 ;  /* 0x0000000205057824 */ /* 0x000fca00078e0203 */
[----:B------:R-:W-:Y:S02]  /*59f0*/  LEA R11, R4, R5, 0x1 ;  /* 0x00000005040b7211 */ /* 0x000fe400078e08ff */
[CC--:B----4-:R-:W-:Y:S02]  /*5a00*/  LEA R12, P1, R27.reuse, R0.reuse, 0x1 ;  /* 0x000000001b0c7211 */ /* 0x0d0fe400078208ff */
[C---:B------:R-:W-:Y:S02]  /*5a10*/  LEA R8, P2, R26.reuse, R0, 0x1 ;  /* 0x000000001a087211 */ /* 0x040fe400078408ff */
[-C--:B------:R-:W-:Y:S02]  /*5a20*/  LEA.HI.X.SX32 R13, R27, R2.reuse, 0x1, P1 ;  /* 0x000000021b0d7211 */ /* 0x080fe400008f0eff */
[----:B------:R-:W-:-:S03]  /*5a30*/  LEA.HI.X.SX32 R9, R26, R2, 0x1, P2 ;  /* 0x000000021a097211 */ /* 0x000fc600010f0eff */
[----:B------:R0:W-:Y:S04]  /*5a40*/  STL.64 [R1+0x14d0], R12 ;  /* 0x0014d00c01007387 */ /* 0x0001e80000100a00 */
[----:B0-----:R-:W4:Y:S04]  /*5a50*/  LDL.LU.64 R12, [R1+0x1718] ;  /* 0x00171800010c7983 */ /* 0x001f280000300a00 */
[----:B------:R-:W-:Y:S04]  /*5a60*/  STL [R1+0x10c], R5 ;  /* 0x00010c0501007387 */ /* 0x000fe80000100800 */
[----:B------:R-:W-:Y:S04]  /*5a70*/  STL.64 [R1+0x14c8], R8 ;  /* 0x0014c80801007387 */ /* 0x000fe80000100a00 */
[----:B------:R0:W-:Y:S01]  /*5a80*/  STL [R1+0xec], R11 ;  /* 0x0000ec0b01007387 */ /* 0x0001e20000100800 */
[----:B------:R-:W-:Y:S01]  /*5a90*/  IMAD R26, R7, 0x2, R11 ;  /* 0x00000002071a7824 */ /* 0x000fe200078e020b */
[----:B--2---:R-:W-:-:S04]  /*5aa0*/  LEA R28, P2, R23, R0, 0x1 ;  /* 0x00000000171c7211 */ /* 0x004fc800078408ff */
[----:B------:R-:W-:Y:S02]  /*5ab0*/  LEA R27, R6, R26, 0x1 ;  /* 0x0000001a061b7211 */ /* 0x000fe400078e08ff */
[----:B------:R-:W-:Y:S01]  /*5ac0*/  LEA.HI.X.SX32 R29, R23, R2, 0x1, P2 ;  /* 0x00000002171d7211 */ /* 0x000fe200010f0eff */
[----:B0-----:R-:W0:Y:S01]  /*5ad0*/  LDC R11, c[0x0][0x3d8] ;  /* 0x0000f600ff0b7b82 */ /* 0x001e220000000800 */
[CC--:B---3--:R-:W-:Y:S02]  /*5ae0*/  LEA R8, P0, R25.reuse, R0.reuse, 0x1 ;  /* 0x0000000019087211 */ /* 0x0c8fe400078008ff */
[C---:B------:R-:W-:Y:S02]  /*5af0*/  LEA R4, P1, R24.reuse, R0, 0x1 ;  /* 0x0000000018047211 */ /* 0x040fe400078208ff */
[-C--:B------:R-:W-:Y:S02]  /*5b00*/  LEA.HI.X.SX32 R9, R25, R2.reuse, 0x1, P0 ;  /* 0x0000000219097211 */ /* 0x080fe400000f0eff */
[----:B------:R-:W-:-:S03]  /*5b10*/  LEA.HI.X.SX32 R5, R24, R2, 0x1, P1 ;  /* 0x0000000218057211 */ /* 0x000fc600008f0eff */
[----:B------:R1:W-:Y:S04]  /*5b20*/  STL.64 [R1+0x14c0], R8 ;  /* 0x0014c00801007387 */ /* 0x0003e80000100a00 */
[----:B-1----:R-:W2:Y:S04]  /*5b30*/  LDL.LU.64 R8, [R1+0x1710] ;  /* 0x0017100001087983 */ /* 0x002ea80000300a00 */
[----:B------:R1:W-:Y:S04]  /*5b40*/  STL.64 [R1+0x14b8], R4 ;  /* 0x0014b80401007387 */ /* 0x0003e80000100a00 */
[----:B-1----:R-:W3:Y:S01]  /*5b50*/  LDL.LU.64 R4, [R1+0x1708] ;  /* 0x0017080001047983 */ /* 0x002ee20000300a00 */
[----:B------:R-:W-:-:S04]  /*5b60*/  LEA R6, P0, R22, R0, 0x1 ;  /* 0x0000000016067211 */ /* 0x000fc800078008ff */
[----:B------:R-:W-:Y:S01]  /*5b70*/  LEA.HI.X.SX32 R7, R22, R2, 0x1, P0 ;  /* 0x0000000216077211 */ /* 0x000fe200000f0eff */
[----:B------:R-:W-:Y:S04]  /*5b80*/  STL.64 [R1+0x14b0], R28 ;  /* 0x0014b01c01007387 */ /* 0x000fe80000100a00 */
[----:B------:R-:W-:Y:S04]  /*5b90*/  STL [R1+0xe8], R27 ;  /* 0x0000e81b01007387 */ /* 0x000fe80000100800 */
[----:B------:R1:W-:Y:S04]  /*5ba0*/  STL.64 [R1+0x14a8], R6 ;  /* 0x0014a80601007387 */ /* 0x0003e80000100a00 */
[----:B-1----:R-:W2:Y:S01]  /*5bb0*/  LDL.LU.64 R6, [R1+0x1700] ;  /* 0x0017000001067983 */ /* 0x002ea20000300a00 */
[----:B0-----:R-:W-:-:S02]  /*5bc0*/  IMAD R23, R11, 0x2, R27 ;  /* 0x000000020b177824 */ /* 0x001fc400078e021b */
[----:B------:R-:W0:Y:S03]  /*5bd0*/  LDC R11, c[0x0][0x3d8] ;  /* 0x0000f600ff0b7b82 */ /* 0x000e260000000800 */
[----:B------:R-:W-:Y:S01]  /*5be0*/  STL [R1+0xe4], R23 ;  /* 0x0000e41701007387 */ /* 0x000fe20000100800 */
[----:B------:R-:W-:Y:S02]  /*5bf0*/  MOV R27, R3 ;  /* 0x00000003001b7202 */ /* 0x000fe40000000f00 */
[----:B---3--:R-:W-:-:S04]  /*5c00*/  LEA R28, P1, R4, R0, 0x1 ;  /* 0x00000000041c7211 */ /* 0x008fc800078208ff */
[----:B------:R-:W-:Y:S02]  /*5c10*/  LEA.HI.X.SX32 R29, R4, R2, 0x1, P1 ;  /* 0x00000002041d7211 */ /* 0x000fe400008f0eff */
[----:B0-----:R-:W-:Y:S02]  /*5c20*/  LEA R4, R11, R23, 0x1 ;  /* 0x000000170b047211 */ /* 0x001fe400078e08ff */
[----:B------:R-:W0:Y:S01]  /*5c30*/  LDC R11, c[0x0][0x3d8] ;  /* 0x0000f600ff0b7b82 */ /* 0x000e220000000800 */
[----:B------:R-:W-:-:S04]  /*5c40*/  LEA R24, P2, R5, R0, 0x1 ;  /* 0x0000000005187211 */ /* 0x000fc800078408ff */
[----:B------:R-:W-:Y:S01]  /*5c50*/  LEA.HI.X.SX32 R25, R5, R2, 0x1, P2 ;  /* 0x0000000205197211 */ /* 0x000fe200010f0eff */
[----:B------:R-:W-:Y:S04]  /*5c60*/  STL.64 [R1+0x14a0], R28 ;  /* 0x0014a01c01007387 */ /* 0x000fe80000100a00 */
[----:B------:R-:W-:Y:S04]  /*5c70*/  STL.64 [R1+0x1498], R24 ;  /* 0x0014981801007387 */ /* 0x000fe80000100a00 */
[----:B------:R0:W-:Y:S02]  /*5c80*/  STL [R1+0xe0], R4 ;  /* 0x0000e00401007387 */ /* 0x0001e40000100800 */
[----:B0-----:R-:W-:-:S02]  /*5c90*/  IMAD R4, R11, 0x2, R4 ;  /* 0x000000020b047824 */ /* 0x001fc400078e0204 */
[----:B------:R-:W0:Y:S01]  /*5ca0*/  LDC R11, c[0x0][0x3d8] ;  /* 0x0000f600ff0b7b82 */ /* 0x000e220000000800 */
[CC--:B--2---:R-:W-:Y:S02]  /*5cb0*/  LEA R28, P0, R6.reuse, R0.reuse, 0x1 ;  /* 0x00000000061c7211 */ /* 0x0c4fe400078008ff */
[C---:B------:R-:W-:Y:S02]  /*5cc0*/  LEA R24, P1, R7.reuse, R0, 0x1 ;  /* 0x0000000007187211 */ /* 0x040fe400078208ff */
[-C--:B------:R-:W-:Y:S02]  /*5cd0*/  LEA.HI.X.SX32 R29, R6, R2.reuse, 0x1, P0 ;  /* 0x00000002061d7211 */ /* 0x080fe400000f0eff */
[----:B------:R-:W-:Y:S01]  /*5ce0*/  LEA.HI.X.SX32 R25, R7, R2, 0x1, P1 ;  /* 0x0000000207197211 */ /* 0x000fe200008f0eff */
[----:B------:R-:W-:Y:S04]  /*5cf0*/  STL [R1+0xdc], R4 ;  /* 0x0000dc0401007387 */ /* 0x000fe80000100800 */
[----:B------:R1:W-:Y:S04]  /*5d00*/  STL.64 [R1+0x1490], R28 ;  /* 0x0014901c01007387 */ /* 0x0003e80000100a00 */
[----:B------:R0:W-:Y:S01]  /*5d10*/  STL.64 [R1+0x1488], R24 ;  /* 0x0014881801007387 */ /* 0x0001e20000100a00 */
[----:B------:R-:W-:Y:S01]  /*5d20*/  LEA R22, P2, R8, R0, 0x1 ;  /* 0x0000000008167211 */ /* 0x000fe200078408ff */
[----:B-1----:R-:W1:Y:S01]  /*5d30*/  LDC R29, c[0x0][0x3d8] ;  /* 0x0000f600ff1d7b82 */ /* 0x002e620000000800 */
[----:B0-----:R-:W-:-:S07]  /*5d40*/  LEA R24, R11, R4, 0x1 ;  /* 0x000000040b187211 */ /* 0x001fce00078e08ff */
[----:B------:R-:W0:Y:S01]  /*5d50*/  LDC R11, c[0x0][0x3d8] ;  /* 0x0000f600ff0b7b82 */ /* 0x000e220000000800 */
[----:B------:R-:W-:Y:S02]  /*5d60*/  LEA.HI.X.SX32 R23, R8, R2, 0x1, P2 ;  /* 0x0000000208177211 */ /* 0x000fe400010f0eff */
[----:B----4-:R-:W-:Y:S01]  /*5d70*/  LEA R4, P2, R12, R0, 0x1 ;  /* 0x000000000c047211 */ /* 0x010fe200078408ff */
[----:B0-----:R-:W-:-:S04]  /*5d80*/  IMAD R28, R11, 0x2, R24 ;  /* 0x000000020b1c7824 */ /* 0x001fc800078e0218 */
[----:B------:R-:W0:Y:S01]  /*5d90*/  LDC R11, c[0x0][0x3d8] ;  /* 0x0000f600ff0b7b82 */ /* 0x000e220000000800 */
[----:B------:R-:W-:Y:S01]  /*5da0*/  LEA.HI.X.SX32 R5, R12, R2, 0x1, P2 ;  /* 0x000000020c057211 */ /* 0x000fe200010f0eff */
[----:B------:R2:W-:Y:S01]  /*5db0*/  STL.64 [R1+0x1480], R22 ;  /* 0x0014801601007387 */ /* 0x0005e20000100a00 */
[----:B------:R-:W-:-:S03]  /*5dc0*/  LEA R6, P1, R10, R0, 0x1 ;  /* 0x000000000a067211 */ /* 0x000fc600078208ff */
[----:B------:R-:W-:Y:S01]  /*5dd0*/  STL [R1+0xbc], R24 ;  /* 0x0000bc1801007387 */ /* 0x000fe20000100800 */
[----:B------:R-:W-:-:S03]  /*5de0*/  LEA.HI.X.SX32 R7, R10, R2, 0x1, P1 ;  /* 0x000000020a077211 */ /* 0x000fc600008f0eff */
[----:B------:R0:W-:Y:S01]  /*5df0*/  STL.64 [R1+0x1468], R4 ;  /* 0x0014680401007387 */ /* 0x0001e20000100a00 */
[----:B--2---:R-:W-:-:S04]  /*5e00*/  LEA R22, P0, R9, R0, 0x1 ;  /* 0x0000000009167211 */ /* 0x004fc800078008ff */
[----:B------:R-:W-:Y:S02]  /*5e10*/  LEA.HI.X.SX32 R23, R9, R2, 0x1, P0 ;  /* 0x0000000209177211 */ /* 0x000fe400000f0eff */
[----:B------:R-:W-:Y:S02]  /*5e20*/  LEA R10, P0, R13, R0, 0x1 ;  /* 0x000000000d0a7211 */ /* 0x000fe400078008ff */
[----:B0-----:R-:W-:Y:S01]  /*5e30*/  LEA R4, R11, R28, 0x1 ;  /* 0x0000001c0b047211 */ /* 0x001fe200078e08ff */
[----:B------:R0:W-:Y:S01]  /*5e40*/  STL.64 [R1+0x1478], R22 ;  /* 0x0014781601007387 */ /* 0x0001e20000100a00 */
[----:B------:R-:W-:-:S03]  /*5e50*/  LEA.HI.X.SX32 R11, R13, R2, 0x1, P0 ;  /* 0x000000020d0b7211 */ /* 0x000fc600000f0eff */
[----:B-1----:R-:W-:Y:S01]  /*5e60*/  IMAD R5, R29, 0x2, R4 ;  /* 0x000000021d057824 */ /* 0x002fe200078e0204 */
[----:B------:R1:W-:Y:S01]  /*5e70*/  STL.64 [R1+0x1470], R6 ;  /* 0x0014700601007387 */ /* 0x0003e20000100a00 */
[----:B------:R-:W2:Y:S03]  /*5e80*/  LDC R29, c[0x0][0x3d8] ;  /* 0x0000f600ff1d7b82 */ /* 0x000ea60000000800 */
[----:B------:R3:W-:Y:S04]  /*5e90*/  STL [R1+0xb8], R4 ;  /* 0x0000b80401007387 */ /* 0x0007e80000100800 */
[----:B------:R-:W-:Y:S01]  /*5ea0*/  STL.64 [R1+0x16f8], R26 ;  /* 0x0016f81a01007387 */ /* 0x000fe20000100a00 */
[-C--:B------:R-:W-:Y:S01]  /*5eb0*/  LEA R8, P1, R14, R0.reuse, 0x1 ;  /* 0x000000000e087211 */ /* 0x080fe200078208ff */
[----:B0-----:R-:W0:Y:S02]  /*5ec0*/  LDC R23, c[0x0][0x3d8] ;  /* 0x0000f600ff177b82 */ /* 0x001e240000000800 */
[----:B------:R-:W-:Y:S04]  /*5ed0*/  STL [R1+0xb4], R5 ;  /* 0x0000b40501007387 */ /* 0x000fe80000100800 */
[----:B------:R-:W4:Y:S02]  /*5ee0*/  LDL.LU R3, [R1+0x18] ;  /* 0x0000180001037983 */ /* 0x000f240000300800 */
[----:B------:R-:W0:Y:S02]  /*5ef0*/  LDC R22, c[0x0][0x3d8] ;  /* 0x0000f600ff167b82 */ /* 0x000e240000000800 */
[----:B------:R3:W-:Y:S01]  /*5f00*/  STL.64 [R1+0x1460], R10 ;  /* 0x0014600a01007387 */ /* 0x0007e20000100a00 */
[----:B-1----:R-:W-:-:S02]  /*5f10*/  LEA R6, P2, R15, R0, 0x1 ;  /* 0x000000000f067211 */ /* 0x002fc400078408ff */
[-C--:B------:R-:W-:Y:S01]  /*5f20*/  LEA.HI.X.SX32 R9, R14, R2.reuse, 0x1, P1 ;  /* 0x000000020e097211 */ /* 0x080fe200008f0eff */
[----:B---3--:R-:W3:Y:S02]  /*5f30*/  LDL.LU R4, [R1+0x10] ;  /* 0x0000100001047983 */ /* 0x008ee40000300800 */
[----:B------:R-:W1:Y:S01]  /*5f40*/  LDC R11, c[0x0][0x3d8] ;  /* 0x0000f600ff0b7b82 */ /* 0x000e620000000800 */
[----:B------:R-:W-:Y:S02]  /*5f50*/  LEA.HI.X.SX32 R7, R15, R2, 0x1, P2 ;  /* 0x000000020f077211 */ /* 0x000fe400010f0eff */
[C---:B------:R-:W-:Y:S01]  /*5f60*/  LEA R14, P0, R16.reuse, R0, 0x1 ;  /* 0x00000000100e7211 */ /* 0x040fe200078008ff */
[----:B------:R-:W-:Y:S03]  /*5f70*/  STL.64 [R1+0x1458], R8 ;  /* 0x0014580801007387 */ /* 0x000fe60000100a00 */
[----:B------:R-:W-:Y:S01]  /*5f80*/  LEA.HI.X.SX32 R15, R16, R2, 0x1, P0 ;  /* 0x00000002100f7211 */ /* 0x000fe200000f0eff */
[----:B------:R2:W-:Y:S04]  /*5f90*/  STL.64 [R1+0x1450], R6 ;  /* 0x0014500601007387 */ /* 0x0005e80000100a00 */
[----:B------:R-:W3:Y:S01]  /*5fa0*/  LDL.LU R16, [R1+0x14] ;  /* 0x0000140001107983 */ /* 0x000ee20000300800 */
[----:B-1----:R-:W-:-:S05]  /*5fb0*/  IMAD R11, R11, 0x2, R5 ;  /* 0x000000020b0b7824 */ /* 0x002fca00078e0205 */
[----:B--2---:R-:W-:Y:S02]  /*5fc0*/  LEA R7, R29, R11, 0x1 ;  /* 0x0000000b1d077211 */ /* 0x004fe400078e08ff */
[----:B------:R-:W1:Y:S03]  /*5fd0*/  LDC R29, c[0x0][0x3d8] ;  /* 0x0000f600ff1d7b82 */ /* 0x000e660000000800 */
[----:B------:R2:W-:Y:S04]  /*5fe0*/  STL [R1+0xa0], R7 ;  /* 0x0000a00701007387 */ /* 0x0005e80000100800 */
[----:B------:R0:W-:Y:S04]  /*5ff0*/  STL.64 [R1+0x1448], R14 ;  /* 0x0014480e01007387 */ /* 0x0001e80000100a00 */
[----:B------:R-:W3:Y:S01]  /*6000*/  LDL.LU R5, [R1+0x24] ;  /* 0x0000240001057983 */ /* 0x000ee20000300800 */
[----:B------:R-:W-:-:S02]  /*6010*/  LEA R12, P1, R17, R0, 0x1 ;  /* 0x00000000110c7211 */ /* 0x000fc400078208ff */
[C---:B------:R-:W-:Y:S02]  /*6020*/  LEA R8, P2, R18.reuse, R0, 0x1 ;  /* 0x0000000012087211 */ /* 0x040fe400078408ff */
[-C--:B------:R-:W-:Y:S01]  /*6030*/  LEA.HI.X.SX32 R13, R17, R2.reuse, 0x1, P1 ;  /* 0x00000002110d7211 */ /* 0x080fe200008f0eff */
[----:B-1----:R-:W-:Y:S02]  /*6040*/  IMAD R24, R29, 0x2, R7 ;  /* 0x000000021d187824 */ /* 0x002fe400078e0207 */
[----:B------:R-:W1:Y:S02]  /*6050*/  LDC R29, c[0x0][0x3d8] ;  /* 0x0000f600ff1d7b82 */ /* 0x000e640000000800 */
[----:B------:R-:W-:Y:S01]  /*6060*/  STL.64 [R1+0x1440], R12 ;  /* 0x0014400c01007387 */ /* 0x000fe20000100a00 */
[----:B------:R-:W-:-:S03]  /*6070*/  LEA.HI.X.SX32 R9, R18, R2, 0x1, P2 ;  /* 0x0000000212097211 */ /* 0x000fc600010f0eff */
[----:B------:R-:W3:Y:S04]  /*6080*/  LDL.LU R6, [R1+0x1c] ;  /* 0x00001c0001067983 */ /* 0x000ee80000300800 */
[----:B------:R-:W3:Y:S04]  /*6090*/  LDL.LU R18, [R1+0x20] ;  /* 0x0000200001127983 */ /* 0x000ee80000300800 */
[----:B------:R0:W-:Y:S04]  /*60a0*/  STL.64 [R1+0x1438], R8 ;  /* 0x0014380801007387 */ /* 0x0001e80000100a00 */
[----:B--2---:R-:W2:Y:S01]  /*60b0*/  LDL.LU R7, [R1+0x30] ;  /* 0x0000300001077983 */ /* 0x004ea20000300800 */
[----:B-1----:R-:W-:-:S03]  /*60c0*/  LEA R25, R29, R24, 0x1 ;  /* 0x000000181d197211 */ /* 0x002fc600078e08ff */
[----:B------:R-:W2:Y:S01]  /*60d0*/  LDL.LU R29, [R1+0x2c] ;  /* 0x00002c00011d7983 */ /* 0x000ea20000300800 */
[-C--:B------:R-:W-:Y:S02]  /*60e0*/  LEA R26, P0, R19, R0.reuse, 0x1 ;  /* 0x00000000131a7211 */ /* 0x080fe400078008ff */
[CC--:B0-----:R-:W-:Y:S01]  /*60f0*/  LEA R14, P1, R20.reuse, R0.reuse, 0x1 ;  /* 0x00000000140e7211 */ /* 0x0c1fe200078208ff */
[----:B------:R-:W2:Y:S01]  /*6100*/  LDL.LU R8, [R1+0x28] ;  /* 0x0000280001087983 */ /* 0x000ea20000300800 */
[----:B------:R-:W-:Y:S02]  /*6110*/  LEA R12, P2, R21, R0, 0x1 ;  /* 0x00000000150c7211 */ /* 0x000fe400078408ff */
[-C--:B------:R-:W-:Y:S02]  /*6120*/  LEA.HI.X.SX32 R27, R19, R2.reuse, 0x1, P0 ;  /* 0x00000002131b7211 */ /* 0x080fe400000f0eff */
[-C--:B------:R-:W-:Y:S01]  /*6130*/  LEA.HI.X.SX32 R15, R20, R2.reuse, 0x1, P1 ;  /* 0x00000002140f7211 */ /* 0x080fe200008f0eff */
[----:B------:R-:W-:Y:S01]  /*6140*/  STL [R1+0x16b0], R24 ;  /* 0x0016b01801007387 */ /* 0x000fe20000100800 */
[----:B------:R-:W-:-:S03]  /*6150*/  LEA.HI.X.SX32 R13, R21, R2, 0x1, P2 ;  /* 0x00000002150d7211 */ /* 0x000fc600010f0eff */
[----:B------:R0:W-:Y:S04]  /*6160*/  STL.64 [R1+0x1430], R26 ;  /* 0x0014301a01007387 */ /* 0x0001e80000100a00 */
[----:B0-----:R-:W2:Y:S04]  /*6170*/  LDL.LU.64 R26, [R1+0x16f8] ;  /* 0x0016f800011a7983 */ /* 0x001ea80000300a00 */
[----:B------:R-:W-:Y:S04]  /*6180*/  STL.64 [R1+0x1428], R14 ;  /* 0x0014280e01007387 */ /* 0x000fe80000100a00 */
[----:B------:R-:W-:Y:S04]  /*6190*/  STL [R1+0x16d8], R25 ;  /* 0x0016d81901007387 */ /* 0x000fe80000100800 */
[----:B------:R3:W-:Y:S04]  /*61a0*/  STL.64 [R1+0x1420], R12 ;  /* 0x0014200c01007387 */ /* 0x0007e80000100a00 */
[----:B------:R-:W2:Y:S04]  /*61b0*/  LDL.LU R24, [R1+0x3c] ;  /* 0x00003c0001187983 */ /* 0x000ea80000300800 */
[----:B------:R-:W2:Y:S01]  /*61c0*/  LDL.LU R9, [R1+0x38] ;  /* 0x0000380001097983 */ /* 0x000ea20000300800 */
[----:B------:R-:W-:-:S05]  /*61d0*/  IMAD R23, R23, 0x2, R25 ;  /* 0x0000000217177824 */ /* 0x000fca00078e0219 */
[----:B------:R-:W-:Y:S02]  /*61e0*/  LEA R22, R22, R23, 0x1 ;  /* 0x0000001716167211 */ /* 0x000fe400078e08ff */
[----:B----4-:R-:W-:-:S04]  /*61f0*/  LEA R20, P0, R3, R0, 0x1 ;  /* 0x0000000003147211 */ /* 0x010fc800078008ff */
[----:B------:R-:W-:Y:S02]  /*6200*/  LEA.HI.X.SX32 R21, R3, R2, 0x1, P0 ;  /* 0x0000000203157211 */ /* 0x000fe400000f0eff */
[----:B------:R-:W0:Y:S01]  /*6210*/  LDC R3, c[0x0][0x3d8] ;  /* 0x0000f600ff037b82 */ /* 0x000e220000000800 */
[C---:B---3--:R-:W-:Y:S02]  /*6220*/  LEA R12, P2, R4.reuse, R0, 0x1 ;  /* 0x00000000040c7211 */ /* 0x048fe400078408ff */
[----:B------:R-:W-:Y:S02]  /*6230*/  STL.64 [R1+0x1418], R20 ;  /* 0x0014181401007387 */ /* 0x000fe40000100a00 */
[----:B------:R-:W-:Y:S02]  /*6240*/  LEA.HI.X.SX32 R13, R4, R2, 0x1, P2 ;  /* 0x00000002040d7211 */ /* 0x000fe400010f0eff */
[----:B------:R-:W3:Y:S01]  /*6250*/  LDL.LU R10, [R1+0x34] ;  /* 0x00003400010a7983 */ /* 0x000ee20000300800 */
[----:B------:R-:W1:Y:S03]  /*6260*/  LDC R4, c[0x0][0x3d8] ;  /* 0x0000f600ff047b82 */ /* 0x000e660000000800 */
[----:B------:R-:W-:Y:S01]  /*6270*/  STL.64 [R1+0x16b8], R22 ;  /* 0x0016b81601007387 */ /* 0x000fe20000100a00 */
[----:B------:R-:W-:-:S04]  /*6280*/  LEA R14, P1, R16, R0, 0x1 ;  /* 0x00000000100e7211 */ /* 0x000fc800078208ff */
[----:B------:R-:W-:-:S05]  /*6290*/  LEA.HI.X.SX32 R15, R16, R2, 0x1, P1 ;  /* 0x00000002100f7211 */ /* 0x000fca00008f0eff */
[----:B------:R-:W-:Y:S04]  /*62a0*/  STL.64 [R1+0x1410], R14 ;  /* 0x0014100e01007387 */ /* 0x000fe80000100a00 */
[----:B------:R4:W-:Y:S02]  /*62b0*/  STL.64 [R1+0x1408], R12 ;  /* 0x0014080c01007387 */ /* 0x0009e40000100a00 */
[----:B----4-:R-:W-:-:S04]  /*62c0*/  LEA R12, P0, R5, R0, 0x1 ;  /* 0x00000000050c7211 */ /* 0x010fc800078008ff */
[----:B------:R-:W-:Y:S02]  /*62d0*/  LEA.HI.X.SX32 R13, R5, R2, 0x1, P0 ;  /* 0x00000002050d7211 */ /* 0x000fe400000f0eff */
[----:B------:R-:W4:Y:S03]  /*62e0*/  LDC R5, c[0x0][0x3d8] ;  /* 0x0000f600ff057b82 */ /* 0x000f260000000800 */
[----:B------:R0:W-:Y:S04]  /*62f0*/  STL.64 [R1+0x1400], R12 ;  /* 0x0014000c01007387 */ /* 0x0001e80000100a00 */
[----:B0-----:R-:W3:Y:S01]  /*6300*/  LDL.LU R12, [R1+0x48] ;  /* 0x00004800010c7983 */ /* 0x001ee20000300800 */
[----:B------:R-:W-:-:S02]  /*6310*/  LEA R14, P2, R6, R0, 0x1 ;  /* 0x00000000060e7211 */ /* 0x000fc400078408ff */
[----:B------:R-:W-:Y:S01]  /*6320*/  LEA R16, P1, R18, R0, 0x1 ;  /* 0x0000000012107211 */ /* 0x000fe200078208ff */
[----:B------:R-:W-:Y:S01]  /*6330*/  IMAD R3, R3, 0x2, R22 ;  /* 0x0000000203037824 */ /* 0x000fe200078e0216 */
[-C--:B------:R-:W-:Y:S01]  /*6340*/  LEA.HI.X.SX32 R15, R6, R2.reuse, 0x1, P2 ;  /* 0x00000002060f7211 */ /* 0x080fe200010f0eff */
[----:B------:R-:W3:Y:S01]  /*6350*/  LDL.LU R20, [R1+0x44] ;  /* 0x0000440001147983 */ /* 0x000ee20000300800 */
[----:B------:R-:W-:Y:S01]  /*6360*/  LEA.HI.X.SX32 R17, R18, R2, 0x1, P1 ;  /* 0x0000000212117211 */ /* 0x000fe200008f0eff */
[----:B------:R-:W0:Y:S01]  /*6370*/  LDC R6, c[0x0][0x3d8] ;  /* 0x0000f600ff067b82 */ /* 0x000e220000000800 */
[----:B-1----:R-:W-:Y:S01]  /*6380*/  LEA R4, R4, R3, 0x1 ;  /* 0x0000000304047211 */ /* 0x002fe200078e08ff */
[----:B------:R-:W3:Y:S01]  /*6390*/  LDL.LU R13, [R1+0x40] ;  /* 0x00004000010d7983 */ /* 0x000ee20000300800 */
[----:B--2---:R-:W-:-:S03]  /*63a0*/  LEA R18, P0, R7, R0, 0x1 ;  /* 0x0000000007127211 */ /* 0x004fc600078008ff */
[----:B------:R-:W-:Y:S04]  /*63b0*/  STL.64 [R1+0x13f8], R16 ;  /* 0x0013f81001007387 */ /* 0x000fe80000100a00 */
[----:B------:R1:W-:Y:S01]  /*63c0*/  STL.64 [R1+0x13f0], R14 ;  /* 0x0013f00e01007387 */ /* 0x0003e20000100a00 */
[----:B----4-:R-:W-:Y:S01]  /*63d0*/  IMAD R5, R5, 0x2, R4 ;  /* 0x0000000205057824 */ /* 0x010fe200078e0204 */
[----:B------:R-:W-:Y:S02]  /*63e0*/  LEA.HI.X.SX32 R19, R7, R2, 0x1, P0 ;  /* 0x0000000207137211 */ /* 0x000fe400000f0eff */
[----:B------:R-:W2:Y:S01]  /*63f0*/  LDC R7, c[0x0][0x3d8] ;  /* 0x0000f600ff077b82 */ /* 0x000ea20000000800 */
[----:B-1----:R-:W-:-:S04]  /*6400*/  LEA R14, P1, R29, R0, 0x1 ;  /* 0x000000001d0e7211 */ /* 0x002fc800078208ff */
[----:B------:R-:W-:Y:S01]  /*6410*/  LEA.HI.X.SX32 R15, R29, R2, 0x1, P1 ;  /* 0x000000021d0f7211 */ /* 0x000fe200008f0eff */
[----:B------:R-:W-:Y:S04]  /*6420*/  STL.64 [R1+0x16a8], R4 ;  /* 0x0016a80401007387 */ /* 0x000fe80000100a00 */
[----:B------:R1:W-:Y:S04]  /*6430*/  STL.64 [R1+0x13e0], R14 ;  /* 0x0013e00e01007387 */ /* 0x0003e80000100a00 */
[----:B------:R4:W-:Y:S04]  /*6440*/  STL.64 [R1+0x13e8], R18 ;  /* 0x0013e81201007387 */ /* 0x0009e80000100a00 */
[----:B-1----:R-:W3:Y:S04]  /*6450*/  LDL.LU R14, [R1+0x54] ;  /* 0x00005400010e7983 */ /* 0x002ee80000300800 */
[----:B------:R-:W3:Y:S01]  /*6460*/  LDL.LU R29, [R1+0x50] ;  /* 0x00005000011d7983 */ /* 0x000ee20000300800 */
[----:B------:R-:W-:-:S02]  /*6470*/  LEA R16, P2, R8, R0, 0x1 ;  /* 0x0000000008107211 */ /* 0x000fc400078408ff */
[----:B0-----:R-:W-:Y:S01]  /*6480*/  LEA R6, R6, R5, 0x1 ;  /* 0x0000000506067211 */ /* 0x001fe200078e08ff */
[----:B------:R-:W3:Y:S01]  /*6490*/  LDL.LU R15, [R1+0x4c] ;  /* 0x00004c00010f7983 */ /* 0x000ee20000300800 */
[----:B------:R-:W-:Y:S02]  /*64a0*/  LEA.HI.X.SX32 R17, R8, R2, 0x1, P2 ;  /* 0x0000000208117211 */ /* 0x000fe400010f0eff */
[C---:B----4-:R-:W-:Y:S01]  /*64b0*/  LEA R18, P0, R24.reuse, R0, 0x1 ;  /* 0x0000000018127211 */ /* 0x050fe200078008ff */
[----:B--2---:R-:W-:Y:S01]  /*64c0*/  IMAD R7, R7, 0x2, R6 ;  /* 0x0000000207077824 */ /* 0x004fe200078e0206 */
[----:B------:R-:W0:Y:S01]  /*64d0*/  LDC R8, c[0x0][0x3d8] ;  /* 0x0000f600ff087b82 */ /* 0x000e220000000800 */
[----:B------:R1:W-:Y:S01]  /*64e0*/  STL.64 [R1+0x13d8], R16 ;  /* 0x0013d81001007387 */ /* 0x0003e20000100a00 */
[----:B------:R-:W-:-:S03]  /*64f0*/  LEA.HI.X.SX32 R19, R24, R2, 0x1, P0 ;  /* 0x0000000218137211 */ /* 0x000fc600000f0eff */
[----:B------:R-:W-:Y:S04]  /*6500*/  STL.64 [R1+0x16a0], R6 ;  /* 0x0016a00601007387 */ /* 0x000fe80000100a00 */
[----:B------:R-:W2:Y:S01]  /*6510*/  LDL.LU R24, [R1+0x60] ;  /* 0x0000600001187983 */ /* 0x000ea20000300800 */
[----:B-1----:R-:W-:-:S04]  /*6520*/  LEA R16, P1, R9, R0, 0x1 ;  /* 0x0000000009107211 */ /* 0x002fc800078208ff */
[----:B------:R-:W-:Y:S01]  /*6530*/  LEA.HI.X.SX32 R17, R9, R2, 0x1, P1 ;  /* 0x0000000209117211 */ /* 0x000fe200008f0eff */
[----:B------:R-:W-:Y:S01]  /*6540*/  STL.64 [R1+0x13d0], R18 ;  /* 0x0013d01201007387 */ /* 0x000fe20000100a00 */
[----:B------:R-:W1:Y:S03]  /*6550*/  LDC R9, c[0x0][0x3d8] ;  /* 0x0000f600ff097b82 */ /* 0x000e660000000800 */
[----:B------:R4:W-:Y:S04]  /*6560*/  STL.64 [R1+0x13c8], R16 ;  /* 0x0013c81001007387 */ /* 0x0009e80000100a00 */
[----:B----4-:R-:W4:Y:S01]  /*6570*/  LDL.LU R16, [R1+0x5c] ;  /* 0x00005c0001107983 */ /* 0x010f220000300800 */
[----:B0-----:R-:W-:-:S03]  /*6580*/  LEA R8, R8, R7, 0x1 ;  /* 0x0000000708087211 */ /* 0x001fc600078e08ff */
[----:B------:R-:W4:Y:S02]  /*6590*/  LDL.LU R17, [R1+0x58] ;  /* 0x0000580001117983 */ /* 0x000f240000300800 */
[----:B-1----:R-:W-:Y:S01]  /*65a0*/  IMAD R9, R9, 0x2, R8 ;  /* 0x0000000209097824 */ /* 0x002fe200078e0208 */
[----:B---3--:R-:W-:-:S04]  /*65b0*/  LEA R4, P2, R10, R0, 0x1 ;  /* 0x000000000a047211 */ /* 0x008fc800078408ff */
[----:B------:R-:W-:Y:S02]  /*65c0*/  LEA.HI.X.SX32 R5, R10, R2, 0x1, P2 ;  /* 0x000000020a057211 */ /* 0x000fe400010f0eff */
[----:B------:R-:W0:Y:S03]  /*65d0*/  LDC R10, c[0x0][0x3d8] ;  /* 0x0000f600ff0a7b82 */ /* 0x000e260000000800 */
[----:B------:R-:W-:Y:S04]  /*65e0*/  STL.64 [R1+0x13c0], R4 ;  /* 0x0013c00401007387 */ /* 0x000fe80000100a00 */
[----:B------:R-:W-:Y:S04]  /*65f0*/  STL.64 [R1+0x16c0], R8 ;  /* 0x0016c00801007387 */ /* 0x000fe80000100a00 */
[----:B------:R-:W3:Y:S01]  /*6600*/  LDL.LU R23, [R1+0x6c] ;  /* 0x00006c0001177983 */ /* 0x000ee20000300800 */
[----:B------:R-:W-:-:S04]  /*6610*/  LEA R18, P0, R12, R0, 0x1 ;  /* 0x000000000c127211 */ /* 0x000fc800078008ff */
[----:B------:R-:W-:Y:S02]  /*6620*/  LEA.HI.X.SX32 R19, R12, R2, 0x1, P0 ;  /* 0x000000020c137211 */ /* 0x000fe400000f0eff */
[C---:B------:R-:W-:Y:S01]  /*6630*/  LEA R6, P1, R20.reuse, R0, 0x1 ;  /* 0x0000000014067211 */ /* 0x040fe200078208ff */
[----:B------:R-:W1:Y:S02]  /*6640*/  LDC R12, c[0x0][0x3d8] ;  /* 0x0000f600ff0c7b82 */ /* 0x000e640000000800 */
[----:B------:R0:W-:Y:S04]  /*6650*/  STL.64 [R1+0x13b8], R18 ;  /* 0x0013b81201007387 */ /* 0x0001e80000100a00 */
[----:B0-----:R-:W3:Y:S04]  /*6660*/  LDL.LU R19, [R1+0x68] ;  /* 0x0000680001137983 */ /* 0x001ee80000300800 */
[----:B------:R-:W3:Y:S01]  /*6670*/  LDL.LU R18, [R1+0x64] ;  /* 0x0000640001127983 */ /* 0x000ee20000300800 */
[----:B------:R-:W-:-:S02]  /*6680*/  LEA.HI.X.SX32 R7, R20, R2, 0x1, P1 ;  /* 0x0000000214077211 */ /* 0x000fc400008f0eff */
[C---:B------:R-:W-:Y:S02]  /*6690*/  LEA R4, P2, R13.reuse, R0, 0x1 ;  /* 0x000000000d047211 */ /* 0x040fe400078408ff */
[----:B------:R-:W-:Y:S01]  /*66a0*/  LEA R10, R10, R9, 0x1 ;  /* 0x000000090a0a7211 */ /* 0x000fe200078e08ff */
[----:B------:R0:W-:Y:S01]  /*66b0*/  STL.64 [R1+0x13b0], R6 ;  /* 0x0013b00601007387 */ /* 0x0001e20000100a00 */
[----:B------:R-:W-:Y:S02]  /*66c0*/  LEA.HI.X.SX32 R5, R13, R2, 0x1, P2 ;  /* 0x000000020d057211 */ /* 0x000fe400010f0eff */
[----:B------:R-:W2:Y:S01]  /*66d0*/  LDC R13, c[0x0][0x3d8] ;  /* 0x0000f600ff0d7b82 */ /* 0x000ea20000000800 */
[----:B------:R-:W-:Y:S04]  /*66e0*/  STL.64 [R1+0x16e8], R10 ;  /* 0x0016e80a01007387 */ /* 0x000fe80000100a00 */
[----:B------:R0:W-:Y:S04]  /*66f0*/  STL.64 [R1+0x13a8], R4 ;  /* 0x0013a80401007387 */ /* 0x0001e80000100a00 */
[----:B------:R-:W3:Y:S01]  /*6700*/  LDL.LU R21, [R1+0x78] ;  /* 0x0000780001157983 */ /* 0x000ee20000300800 */
[----:B------:R-:W-:-:S02]  /*6710*/  LEA R8, P0, R14, R0, 0x1 ;  /* 0x000000000e087211 */ /* 0x000fc400078008ff */
[C---:B0-----:R-:W-:Y:S02]  /*6720*/  LEA R6, P1, R29.reuse, R0, 0x1 ;  /* 0x000000001d067211 */ /* 0x041fe400078208ff */
[-C--:B------:R-:W-:Y:S02]  /*6730*/  LEA.HI.X.SX32 R9, R14, R2.reuse, 0x1, P0 ;  /* 0x000000020e097211 */ /* 0x080fe400000f0eff */
[----:B------:R-:W-:Y:S01]  /*6740*/  LEA.HI.X.SX32 R7, R29, R2, 0x1, P1 ;  /* 0x000000021d077211 */ /* 0x000fe200008f0eff */
[----:B-1----:R-:W-:Y:S01]  /*6750*/  IMAD R12, R12, 0x2, R10 ;  /* 0x000000020c0c7824 */ /* 0x002fe200078e020a */
[-C--:B------:R-:W-:Y:S01]  /*6760*/  LEA R4, P2, R15, R0.reuse, 0x1 ;  /* 0x000000000f047211 */ /* 0x080fe200078408ff */
[----:B------:R2:W-:Y:S01]  /*6770*/  STL.64 [R1+0x13a0], R8 ;  /* 0x0013a00801007387 */ /* 0x0005e20000100a00 */
[----:B------:R-:W0:Y:S03]  /*6780*/  LDC R14, c[0x0][0x3d8] ;  /* 0x0000f600ff0e7b82 */ /* 0x000e260000000800 */
[----:B------:R-:W3:Y:S04]  /*6790*/  LDL.LU R20, [R1+0x74] ;  /* 0x0000740001147983 */ /* 0x000ee80000300800 */
[----:B------:R4:W-:Y:S04]  /*67a0*/  STL.64 [R1+0x1398], R6 ;  /* 0x0013980601007387 */ /* 0x0009e80000100a00 */
[----:B------:R-:W3:Y:S01]  /*67b0*/  LDL.LU R29, [R1+0x70] ;  /* 0x00007000011d7983 */ /* 0x000ee20000300800 */
[----:B--2---:R-:W-:-:S02]  /*67c0*/  LEA R8, P0, R24, R0, 0x1 ;  /* 0x0000000018087211 */ /* 0x004fc400078008ff */
[----:B------:R-:W-:Y:S02]  /*67d0*/  LEA R13, R13, R12, 0x1 ;  /* 0x0000000c0d0d7211 */ /* 0x000fe400078e08ff */
[-C--:B------:R-:W-:Y:S02]  /*67e0*/  LEA.HI.X.SX32 R5, R15, R2.reuse, 0x1, P2 ;  /* 0x000000020f057211 */ /* 0x080fe400010f0eff */
[----:B------:R-:W-:Y:S01]  /*67f0*/  LEA.HI.X.SX32 R9, R24, R2, 0x1, P0 ;  /* 0x0000000218097211 */ /* 0x000fe200000f0eff */
[----:B------:R-:W-:Y:S01]  /*6800*/  STL.64 [R1+0x1698], R12 ;  /* 0x0016980c01007387 */ /* 0x000fe20000100a00 */
[----:B------:R-:W1:Y:S03]  /*6810*/  LDC R15, c[0x0][0x3d8] ;  /* 0x0000f600ff0f7b82 */ /* 0x000e660000000800 */
[----:B------:R2:W-:Y:S04]  /*6820*/  STL.64 [R1+0x1390], R4 ;  /* 0x0013900401007387 */ /* 0x0005e80000100a00 */
[----:B------:R-:W3:Y:S04]  /*6830*/  LDL.LU R11, [R1+0x84] ;  /* 0x00008400010b7983 */ /* 0x000ee80000300800 */
[----:B------:R3:W-:Y:S04]  /*6840*/  STL.64 [R1+0x1388], R8 ;  /* 0x0013880801007387 */ /* 0x0007e80000100a00 */
[----:B------:R-:W3:Y:S01]  /*6850*/  LDL.LU R24, [R1+0x80] ;  /* 0x0000800001187983 */ /* 0x000ee20000300800 */
[----:B----4-:R-:W-:-:S04]  /*6860*/  LEA R6, P1, R16, R0, 0x1 ;  /* 0x0000000010067211 */ /* 0x010fc800078208ff */
[----:B------:R-:W-:Y:S01]  /*6870*/  LEA.HI.X.SX32 R7, R16, R2, 0x1, P1 ;  /* 0x0000000210077211 */ /* 0x000fe200008f0eff */
[----:B0-----:R-:W-:Y:S01]  /*6880*/  IMAD R14, R14, 0x2, R13 ;  /* 0x000000020e0e7824 */ /* 0x001fe200078e020d */
[----:B--2---:R-:W-:Y:S01]  /*6890*/  LEA R4, P2, R17, R0, 0x1 ;  /* 0x0000000011047211 */ /* 0x004fe200078408ff */
[----:B------:R-:W0:Y:S02]  /*68a0*/  LDC R16, c[0x0][0x3d8] ;  /* 0x0000f600ff107b82 */ /* 0x000e240000000800 */
[----:B------:R2:W-:Y:S04]  /*68b0*/  STL.64 [R1+0x1380], R6 ;  /* 0x0013800601007387 */ /* 0x0005e80000100a00 */
[----:B------:R-:W4:Y:S01]  /*68c0*/  LDL.LU R25, [R1+0x7c] ;  /* 0x00007c0001197983 */ /* 0x000f220000300800 */
[----:B-1----:R-:W-:-:S02]  /*68d0*/  LEA R15, R15, R14, 0x1 ;  /* 0x0000000e0f0f7211 */ /* 0x002fc400078e08ff */
[----:B------:R-:W-:Y:S02]  /*68e0*/  LEA.HI.X.SX32 R5, R17, R2, 0x1, P2 ;  /* 0x0000000211057211 */ /* 0x000fe400010f0eff */
[----:B------:R-:W1:Y:S01]  /*68f0*/  LDC R17, c[0x0][0x3d8] ;  /* 0x0000f600ff117b82 */ /* 0x000e620000000800 */
[----:B------:R-:W-:Y:S04]  /*6900*/  STL.64 [R1+0x1690], R14 ;  /* 0x0016900e01007387 */ /* 0x000fe80000100a00 */
[----:B------:R0:W-:Y:S02]  /*6910*/  STL.64 [R1+0x1378], R4 ;  /* 0x0013780401007387 */ /* 0x0001e40000100a00 */
[----:B0-----:R-:W-:-:S05]  /*6920*/  IMAD R16, R16, 0x2, R15 ;  /* 0x0000000210107824 */ /* 0x001fca00078e020f */
[----:B-1----:R-:W-:Y:S02]  /*6930*/  LEA R17, R17, R16, 0x1 ;  /* 0x0000001011117211 */ /* 0x002fe400078e08ff */
[----:B---3--:R-:W-:-:S04]  /*6940*/  LEA R8, P0, R23, R0, 0x1 ;  /* 0x0000000017087211 */ /* 0x008fc800078008ff */
[----:B------:R-:W-:-:S05]  /*6950*/  LEA.HI.X.SX32 R9, R23, R2, 0x1, P0 ;  /* 0x0000000217097211 */ /* 0x000fca00000f0eff */
[----:B------:R-:W-:Y:S01]  /*6960*/  STL.64 [R1+0x1370], R8 ;  /* 0x0013700801007387 */ /* 0x000fe20000100a00 */
[CC--:B--2---:R-:W-:Y:S02]  /*6970*/  LEA R6, P1, R19.reuse, R0.reuse, 0x1 ;  /* 0x0000000013067211 */ /* 0x0c4fe400078208ff */
[C---:B------:R-:W-:Y:S02]  /*6980*/  LEA R4, P2, R18.reuse, R0, 0x1 ;  /* 0x0000000012047211 */ /* 0x040fe400078408ff */
[-C--:B------:R-:W-:Y:S02]  /*6990*/  LEA.HI.X.SX32 R7, R19, R2.reuse, 0x1, P1 ;  /* 0x0000000213077211 */ /* 0x080fe400008f0eff */
[----:B------:R-:W-:Y:S01]  /*69a0*/  LEA.HI.X.SX32 R5, R18, R2, 0x1, P2 ;  /* 0x0000000212057211 */ /* 0x000fe200010f0eff */
[----:B------:R-:W0:Y:S02]  /*69b0*/  LDC R19, c[0x0][0x3d8] ;  /* 0x0000f600ff137b82 */ /* 0x000e240000000800 */
[----:B------:R-:W-:Y:S04]  /*69c0*/  STL.64 [R1+0x1368], R6 ;  /* 0x0013680601007387 */ /* 0x000fe80000100a00 */
[----:B------:R1:W-:Y:S02]  /*69d0*/  STL.64 [R1+0x1360], R4 ;  /* 0x0013600401007387 */ /* 0x0003e40000100a00 */
[----:B------:R-:W2:Y:S02]  /*69e0*/  LDC R18, c[0x0][0x3d8] ;  /* 0x0000f600ff127b82 */ /* 0x000ea40000000800 */
[----:B-1----:R-:W3:Y:S04]  /*69f0*/  LDL.LU R4, [R1+0x90] ;  /* 0x0000900001047983 */ /* 0x002ee80000300800 */
[----:B------:R-:W3:Y:S04]  /*6a00*/  LDL.LU R23, [R1+0x8c] ;  /* 0x00008c0001177983 */ /* 0x000ee80000300800 */
[----:B------:R-:W3:Y:S01]  /*6a10*/  LDL.LU R22, [R1+0x88] ;  /* 0x0000880001167983 */ /* 0x000ee20000300800 */
[----:B------:R-:W-:-:S04]  /*6a20*/  LEA R12, P0, R21, R0, 0x1 ;  /* 0x00000000150c7211 */ /* 0x000fc800078008ff */
[----:B------:R-:W-:Y:S01]  /*6a30*/  LEA.HI.X.SX32 R13, R21, R2, 0x1, P0 ;  /* 0x00000002150d7211 */ /* 0x000fe200000f0eff */
[----:B------:R-:W-:Y:S01]  /*6a40*/  STL.64 [R1+0x16c8], R16 ;  /* 0x0016c81001007387 */ /* 0x000fe20000100a00 */
[----:B------:R-:W-:-:S03]  /*6a50*/  LEA R6, P2, R29, R0, 0x1 ;  /* 0x000000001d067211 */ /* 0x000fc600078408ff */
[----:B------:R-:W-:Y:S01]  /*6a60*/  STL.64 [R1+0x1358], R12 ;  /* 0x0013580c01007387 */ /* 0x000fe20000100a00 */
[----:B------:R-:W-:Y:S01]  /*6a70*/  LEA R8, P1, R20, R0, 0x1 ;  /* 0x0000000014087211 */ /* 0x000fe200078208ff */
[----:B--2---:R-:W-:Y:S01]  /*6a80*/  IMAD R18, R18, 0x2, R17 ;  /* 0x0000000212127824 */ /* 0x004fe200078e0211 */
[-C--:B------:R-:W-:Y:S01]  /*6a90*/  LEA.HI.X.SX32 R7, R29, R2.reuse, 0x1, P2 ;  /* 0x000000021d077211 */ /* 0x080fe200010f0eff */
[----:B------:R-:W1:Y:S01]  /*6aa0*/  LDC R21, c[0x0][0x3d8] ;  /* 0x0000f600ff157b82 */ /* 0x000e620000000800 */
[----:B------:R-:W2:Y:S01]  /*6ab0*/  LDL.LU R29, [R1+0x9c] ;  /* 0x00009c00011d7983 */ /* 0x000ea20000300800 */
[----:B------:R-:W-:-:S05]  /*6ac0*/  LEA.HI.X.SX32 R9, R20, R2, 0x1, P1 ;  /* 0x0000000214097211 */ /* 0x000fca00008f0eff */
[----:B------:R0:W-:Y:S02]  /*6ad0*/  STL.64 [R1+0x1350], R8 ;  /* 0x0013500801007387 */ /* 0x0001e40000100a00 */
[----:B0-----:R-:W-:Y:S01]  /*6ae0*/  LEA R19, R19, R18, 0x1 ;  /* 0x0000001213137211 */ /* 0x001fe200078e08ff */
[----:B------:R-:W0:Y:S01]  /*6af0*/  LDC R20, c[0x0][0x3d8] ;  /* 0x0000f600ff147b82 */ /* 0x000e220000000800 */
[----:B------:R-:W2:Y:S04]  /*6b00*/  LDL.LU R10, [R1+0x98] ;  /* 0x00009800010a7983 */ /* 0x000ea80000300800 */
[----:B------:R1:W-:Y:S01]  /*6b10*/  STL.64 [R1+0x1348], R6 ;  /* 0x0013480601007387 */ /* 0x0003e20000100a00 */
[----:B------:R-:W-:-:S03]  /*6b20*/  LEA R8, P0, R11, R0, 0x1 ;  /* 0x000000000b087211 */ /* 0x000fc600078008ff */
[----:B------:R-:W2:Y:S01]  /*6b30*/  LDL.LU R5, [R1+0x94] ;  /* 0x0000940001057983 */ /* 0x000ea20000300800 */
[----:B------:R-:W-:Y:S02]  /*6b40*/  LEA.HI.X.SX32 R9, R11, R2, 0x1, P0 ;  /* 0x000000020b097211 */ /* 0x000fe400000f0eff */
[C---:B-1----:R-:W-:Y:S01]  /*6b50*/  LEA R6, P1, R24.reuse, R0, 0x1 ;  /* 0x0000000018067211 */ /* 0x042fe200078208ff */
[----:B------:R-:W-:Y:S03]  /*6b60*/  STL.64 [R1+0x16d0], R18 ;  /* 0x0016d01201007387 */ /* 0x000fe60000100a00 */
[----:B------:R-:W-:Y:S01]  /*6b70*/  LEA.HI.X.SX32 R7, R24, R2, 0x1, P1 ;  /* 0x0000000218077211 */ /* 0x000fe200008f0eff */
[----:B------:R1:W-:Y:S04]  /*6b80*/  STL.64 [R1+0x1340], R8 ;  /* 0x0013400801007387 */ /* 0x0003e80000100a00 */
[----:B-1----:R-:W2:Y:S04]  /*6b90*/  LDL.LU R9, [R1+0xb0] ;  /* 0x0000b00001097983 */ /* 0x002ea80000300800 */
[----:B------:R1:W-:Y:S04]  /*6ba0*/  STL.64 [R1+0x1338], R6 ;  /* 0x0013380601007387 */ /* 0x0003e80000100a00 */
[----:B-1----:R-:W2:Y:S04]  /*6bb0*/  LDL.LU R6, [R1+0xac] ;  /* 0x0000ac0001067983 */ /* 0x002ea80000300800 */
[----:B------:R-:W2:Y:S01]  /*6bc0*/  LDL.LU R7, [R1+0xa8] ;  /* 0x0000a80001077983 */ /* 0x000ea20000300800 */
[----:B0-----:R-:W-:Y:S01]  /*6bd0*/  IMAD R20, R20, 0x2, R19 ;  /* 0x0000000214147824 */ /* 0x001fe200078e0213 */
[----:B----4-:R-:W-:-:S04]  /*6be0*/  LEA R12, P2, R25, R0, 0x1 ;  /* 0x00000000190c7211 */ /* 0x010fc800078408ff */
[----:B------:R-:W-:Y:S02]  /*6bf0*/  LEA R21, R21, R20, 0x1 ;  /* 0x0000001415157211 */ /* 0x000fe400078e08ff */
[----:B------:R-:W-:-:S03]  /*6c00*/  LEA.HI.X.SX32 R13, R25, R2, 0x1, P2 ;  /* 0x00000002190d7211 */ /* 0x000fc600010f0eff */
[----:B------:R-:W-:Y:S04]  /*6c10*/  STL.64 [R1+0x16e0], R20 ;  /* 0x0016e01401007387 */ /* 0x000fe80000100a00 */
[----:B------:R0:W-:Y:S04]  /*6c20*/  STL.64 [R1+0x1330], R12 ;  /* 0x0013300c01007387 */ /* 0x0001e80000100a00 */
[----:B------:R-:W4:Y:S01]  /*6c30*/  LDL.LU R11, [R1+0xc8] ;  /* 0x0000c800010b7983 */ /* 0x000f220000300800 */
[----:B------:R-:W-:Y:S02]  /*6c40*/  IMAD.MOV.U32 R24, RZ, RZ, R28 ;  /* 0x000000ffff187224 */ /* 0x000fe400078e001c */
[----:B------:R-:W1:Y:S01]  /*6c50*/  LDC R28, c[0x0][0x3d8] ;  /* 0x0000f600ff1c7b82 */ /* 0x000e620000000800 */
[----:B------:R-:W-:-:S07]  /*6c60*/  IMAD.MOV.U32 R25, RZ, RZ, R27 ;  /* 0x000000ffff197224 */ /* 0x000fce00078e001b */
[----:B------:R-:W0:Y:S01]  /*6c70*/  LDC R27, c[0x0][0x3d8] ;  /* 0x0000f600ff1b7b82 */ /* 0x000e220000000800 */
[----:B-1----:R-:W-:-:S04]  /*6c80*/  LEA R28, R28, R21, 0x1 ;  /* 0x000000151c1c7211 */ /* 0x002fc800078e08ff */
[----:B0-----:R-:W-:Y:S02]  /*6c90*/  LEA R27, R27, R28, 0x1 ;  /* 0x0000001c1b1b7211 */ /* 0x001fe400078e08ff */
[----:B---3--:R-:W-:-:S04]  /*6ca0*/  LEA R14, P1, R23, R0, 0x1 ;  /* 0x00000000170e7211 */ /* 0x008fc800078208ff */
[----:B------:R-:W-:Y:S01]  /*6cb0*/  LEA.HI.X.SX32 R15, R23, R2, 0x1, P1 ;  /* 0x00000002170f7211 */ /* 0x000fe200008f0eff */
[----:B------:R-:W-:Y:S01]  /*6cc0*/  IMAD.MOV.U32 R23, RZ, RZ, R26 ;  /* 0x000000ffff177224 */ /* 0x000fe200078e001a */
[C---:B------:R-:W-:Y:S01]  /*6cd0*/  LEA R12, P2, R22.reuse, R0, 0x1 ;  /* 0x00000000160c7211 */ /* 0x040fe200078408ff */
[----:B------:R-:W0:Y:S03]  /*6ce0*/  LDC R26, c[0x0][0x3d8] ;  /* 0x0000f600ff1a7b82 */ /* 0x000e260000000800 */
[----:B------:R-:W-:-:S05]  /*6cf0*/  LEA.HI.X.SX32 R13, R22, R2, 0x1, P2 ;  /* 0x00000002160d7211 */ /* 0x000fca00010f0eff */
[----:B------:R-:W1:Y:S01]  /*6d00*/  LDC R22, c[0x0][0x3d8] ;  /* 0x0000f600ff167b82 */ /* 0x000e620000000800 */
[----:B------:R-:W-:-:S04]  /*6d10*/  LEA R16, P0, R4, R0, 0x1 ;  /* 0x0000000004107211 */ /* 0x000fc800078008ff */
[----:B------:R-:W-:-:S05]  /*6d20*/  LEA.HI.X.SX32 R17, R4, R2, 0x1, P0 ;  /* 0x0000000204117211 */ /* 0x000fca00000f0eff */
[----:B------:R3:W-:Y:S04]  /*6d30*/  STL.64 [R1+0x1328], R16 ;  /* 0x0013281001007387 */ /* 0x0007e80000100a00 */
[----:B------:R0:W-:Y:S04]  /*6d40*/  STL.64 [R1+0x1320], R14 ;  /* 0x0013200e01007387 */ /* 0x0001e80000100a00 */
[----:B------:R-:W4:Y:S01]  /*6d50*/  LDL.LU R18, [R1+0xc4] ;  /* 0x0000c40001127983 */ /* 0x000f220000300800 */
[----:B0-----:R-:W-:-:S03]  /*6d60*/  LEA R26, R26, R27, 0x1 ;  /* 0x0000001b1a1a7211 */ /* 0x001fc600078e08ff */
[----:B------:R-:W4:Y:S02]  /*6d70*/  LDL.LU R8, [R1+0xc0] ;  /* 0x0000c00001087983 */ /* 0x000f240000300800 */
[----:B-1----:R-:W-:Y:S02]  /*6d80*/  IMAD R4, R22, 0x2, R26 ;  /* 0x0000000216047824 */ /* 0x002fe400078e021a */
[----:B------:R0:W-:Y:S04]  /*6d90*/  STL.64 [R1+0x1318], R12 ;  /* 0x0013180c01007387 */ /* 0x0001e80000100a00 */
[----:B------:R-:W4:Y:S01]  /*6da0*/  LDL.LU R22, [R1+0xd8] ;  /* 0x0000d80001167983 */ /* 0x000f220000300800 */
[CC--:B--2---:R-:W-:Y:S02]  /*6db0*/  LEA R20, P0, R29.reuse, R0.reuse, 0x1 ;  /* 0x000000001d147211 */ /* 0x0c4fe400078008ff */
[----:B---3--:R-:W-:Y:S01]  /*6dc0*/  LEA R16, P1, R10, R0, 0x1 ;  /* 0x000000000a107211 */ /* 0x008fe200078208ff */
[----:B------:R-:W2:Y:S01]  /*6dd0*/  LDL.LU R14, [R1+0xd4] ;  /* 0x0000d400010e7983 */ /* 0x000ea20000300800 */
[----:B------:R-:W-:-:S02]  /*6de0*/  LEA.HI.X.SX32 R21, R29, R2, 0x1, P0 ;  /* 0x000000021d157211 */ /* 0x000fc400000f0eff */
[----:B------:R-:W1:Y:S01]  /*6df0*/  LDC R29, c[0x0][0x3d8] ;  /* 0x0000f600ff1d7b82 */ /* 0x000e620000000800 */
[C---:B0-----:R-:W-:Y:S01]  /*6e00*/  LEA R12, P2, R5.reuse, R0, 0x1 ;  /* 0x00000000050c7211 */ /* 0x041fe200078408ff */
[----:B------:R-:W3:Y:S01]  /*6e10*/  LDL.LU R15, [R1+0xd0] ;  /* 0x0000d000010f7983 */ /* 0x000ee20000300800 */
[-C--:B------:R-:W-:Y:S02]  /*6e20*/  LEA.HI.X.SX32 R17, R10, R2.reuse, 0x1, P1 ;  /* 0x000000020a117211 */ /* 0x080fe400008f0eff */
[----:B------:R-:W-:Y:S01]  /*6e30*/  LEA.HI.X.SX32 R13, R5, R2, 0x1, P2 ;  /* 0x00000002050d7211 */ /* 0x000fe200010f0eff */
[----:B------:R-:W-:Y:S04]  /*6e40*/  STL [R1+0x4], R4 ;  /* 0x0000040401007387 */ /* 0x000fe80000100800 */
[----:B------:R-:W-:Y:S04]  /*6e50*/  STL.64 [R1+0x16f0], R26 ;  /* 0x0016f01a01007387 */ /* 0x000fe80000100a00 */
[----:B------:R-:W-:Y:S04]  /*6e60*/  STL.64 [R1+0x1310], R20 ;  /* 0x0013101401007387 */ /* 0x000fe80000100a00 */
[----:B------:R0:W-:Y:S04]  /*6e70*/  STL.64 [R1+0x1308], R16 ;  /* 0x0013081001007387 */ /* 0x0001e80000100a00 */
[----:B------:R0:W-:Y:S01]  /*6e80*/  STL.64 [R1+0x1300], R12 ;  /* 0x0013000c01007387 */ /* 0x0001e20000100a00 */
[----:B-1----:R-:W-:-:S02]  /*6e90*/  LEA R10, R29, R4, 0x1 ;  /* 0x000000041d0a7211 */ /* 0x002fc400078e08ff */
[----:B------:R-:W1:Y:S01]  /*6ea0*/  LDC R29, c[0x0][0x3d8] ;  /* 0x0000f600ff1d7b82 */ /* 0x000e620000000800 */
[-C--:B0-----:R-:W-:Y:S02]  /*6eb0*/  LEA R16, P0, R9, R0.reuse, 0x1 ;  /* 0x0000000009107211 */ /* 0x081fe400078008ff */
[CC--:B------:R-:W-:Y:S02]  /*6ec0*/  LEA R12, P1, R6.reuse, R0.reuse, 0x1 ;  /* 0x00000000060c7211 */ /* 0x0c0fe400078208ff */
[----:B------:R-:W-:Y:S02]  /*6ed0*/  LEA R4, P2, R7, R0, 0x1 ;  /* 0x0000000007047211 */ /* 0x000fe400078408ff */
[-C--:B------:R-:W-:Y:S02]  /*6ee0*/  LEA.HI.X.SX32 R17, R9, R2.reuse, 0x1, P0 ;  /* 0x0000000209117211 */ /* 0x080fe400000f0eff */
[-C--:B------:R-:W-:Y:S02]  /*6ef0*/  LEA.HI.X.SX32 R5, R7, R2.reuse, 0x1, P2 ;  /* 0x0000000207057211 */ /* 0x080fe400010f0eff */
[----:B------:R-:W-:Y:S01]  /*6f00*/  LEA.HI.X.SX32 R13, R6, R2, 0x1, P1 ;  /* 0x00000002060d7211 */ /* 0x000fe200008f0eff */
[----:B------:R-:W-:Y:S01]  /*6f10*/  STL [R1], R10 ;  /* 0x0000000a01007387 */ /* 0x000fe20000100800 */
[----:B------:R-:W0:Y:S03]  /*6f20*/  LDC R6, c[0x0][0x3d8] ;  /* 0x0000f600ff067b82 */ /* 0x000e260000000800 */
[----:B------:R-:W-:Y:S04]  /*6f30*/  STL.64 [R1+0x12f8], R16 ;  /* 0x0012f81001007387 */ /* 0x000fe80000100a00 */
[----:B------:R1:W-:Y:S04]  /*6f40*/  STL.64 [R1+0x12e8], R4 ;  /* 0x0012e80401007387 */ /* 0x0003e80000100a00 */
[----:B------:R-:W-:Y:S04]  /*6f50*/  STL.64 [R1+0x12f0], R12 ;  /* 0x0012f00c01007387 */ /* 0x000fe80000100a00 */
[----:B------:R-:W3:Y:S01]  /*6f60*/  LDL.LU R7, [R1+0xf8] ;  /* 0x0000f80001077983 */ /* 0x000ee20000300800 */
[----:B-1----:R-:W1:Y:S01]  /*6f70*/  LDC R5, c[0x0][0x3d8] ;  /* 0x0000f600ff057b82 */ /* 0x002e620000000800 */
[----:B------:R-:W-:Y:S01]  /*6f80*/  IMAD R29, R29, 0x2, R10 ;  /* 0x000000021d1d7824 */ /* 0x000fe200078e020a */
[----:B----4-:R-:W-:Y:S01]  /*6f90*/  LEA R4, P0, R11, R0, 0x1 ;  /* 0x000000000b047211 */ /* 0x010fe200078008ff */
[----:B------:R-:W4:Y:S04]  /*6fa0*/  LDL.LU R10, [R1+0xf4] ;  /* 0x0000f400010a7983 */ /* 0x000f280000300800 */
[----:B------:R-:W4:Y:S01]  /*6fb0*/  LDL.LU R9, [R1+0xf0] ;  /* 0x0000f00001097983 */ /* 0x000f220000300800 */
[----:B-1----:R-:W-:-:S02]  /*6fc0*/  LEA R19, R5, R29, 0x1 ;  /* 0x0000001d05137211 */ /* 0x002fc400078e08ff */
[----:B------:R-:W-:-:S03]  /*6fd0*/  LEA.HI.X.SX32 R5, R11, R2, 0x1, P0 ;  /* 0x000000020b057211 */ /* 0x000fc600000f0eff */
[----:B------:R-:W-:Y:S04]  /*6fe0*/  STL [R1+0x10], R19 ;  /* 0x0000101301007387 */ /* 0x000fe80000100800 */
[----:B------:R1:W-:Y:S04]  /*6ff0*/  STL.64 [R1+0x12e0], R4 ;  /* 0x0012e00401007387 */ /* 0x0003e80000100a00 */
[----:B-1----:R-:W4:Y:S01]  /*7000*/  LDL.LU R5, [R1+0x108] ;  /* 0x0001080001057983 */ /* 0x002f220000300800 */
[----:B------:R-:W1:Y:S01]  /*7010*/  LDC R4, c[0x0][0x3d8] ;  /* 0x0000f600ff047b82 */ /* 0x000e620000000800 */
[----:B0-----:R-:W-:-:S02]  /*7020*/  IMAD R6, R6, 0x2, R19 ;  /* 0x0000000206067824 */ /* 0x001fc400078e0213 */
[----:B------:R-:W4:Y:S04]  /*7030*/  LDL.LU R19, [R1+0x104] ;  /* 0x0001040001137983 */ /* 0x000f280000300800 */
[----:B------:R1:W-:Y:S04]  /*7040*/  STL [R1+0xc], R6 ;  /* 0x00000c0601007387 */ /* 0x0003e80000100800 */
[----:B------:R-:W4:Y:S01]  /*7050*/  LDL.LU R11, [R1+0x100] ;  /* 0x00010000010b7983 */ /* 0x000f220000300800 */
[----:B-1----:R-:W-:Y:S02]  /*7060*/  LEA R6, R4, R6, 0x1 ;  /* 0x0000000604067211 */ /* 0x002fe400078e08ff */
[----:B------:R-:W0:Y:S01]  /*7070*/  LDC R4, c[0x0][0x3d8] ;  /* 0x0000f600ff047b82 */ /* 0x000e220000000800 */
[----:B------:R-:W-:-:S04]  /*7080*/  LEA R16, P1, R18, R0, 0x1 ;  /* 0x0000000012107211 */ /* 0x000fc800078208ff */
[----:B------:R-:W-:Y:S02]  /*7090*/  LEA.HI.X.SX32 R17, R18, R2, 0x1, P1 ;  /* 0x0000000212117211 */ /* 0x000fe400008f0eff */
[----:B------:R-:W-:-:S03]  /*70a0*/  LEA R12, P2, R8, R0, 0x1 ;  /* 0x00000000080c7211 */ /* 0x000fc600078408ff */
[----:B------:R1:W-:Y:S01]  /*70b0*/  STL.64 [R1+0x12d8], R16 ;  /* 0x0012d81001007387 */ /* 0x0003e20000100a00 */
[----:B------:R-:W-:-:S05]  /*70c0*/  LEA.HI.X.SX32 R13, R8, R2, 0x1, P2 ;  /* 0x00000002080d7211 */ /* 0x000fca00010f0eff */
[----:B------:R-:W-:Y:S01]  /*70d0*/  STL.64 [R1+0x12d0], R12 ;  /* 0x0012d00c01007387 */ /* 0x000fe20000100a00 */
[----:B-1----:R-:W-:-:S03]  /*70e0*/  LEA R16, P0, R22, R0, 0x1 ;  /* 0x0000000016107211 */ /* 0x002fc600078008ff */
[----:B------:R0:W-:Y:S01]  /*70f0*/  STL [R1+0x8], R6 ;  /* 0x0000080601007387 */ /* 0x0001e20000100800 */
[----:B------:R-:W-:Y:S02]  /*7100*/  LEA.HI.X.SX32 R17, R22, R2, 0x1, P0 ;  /* 0x0000000216117211 */ /* 0x000fe400000f0eff */
[----:B------:R-:W1:Y:S01]  /*7110*/  LDC R22, c[0x0][0x3d8] ;  /* 0x0000f600ff167b82 */ /* 0x000e620000000800 */
[----:B0-----:R-:W-:Y:S02]  /*7120*/  IMAD R6, R4, 0x2, R6 ;  /* 0x0000000204067824 */ /* 0x001fe400078e0206 */
[----:B------:R0:W-:Y:S04]  /*7130*/  STL.64 [R1+0x12c8], R16 ;  /* 0x0012c81001007387 */ /* 0x0001e80000100a00 */
[----:B0-----:R-:W4:Y:S04]  /*7140*/  LDL.LU R17, [R1+0x128] ;  /* 0x0001280001117983 */ /* 0x001f280000300800 */
[----:B------:R0:W-:Y:S04]  /*7150*/  STL [R1+0x1c], R6 ;  /* 0x00001c0601007387 */ /* 0x0001e80000100800 */
[----:B------:R-:W4:Y:S04]  /*7160*/  LDL.LU R8, [R1+0x124] ;  /* 0x0001240001087983 */ /* 0x000f280000300800 */
[----:B------:R-:W4:Y:S01]  /*7170*/  LDL.LU R4, [R1+0x120] ;  /* 0x0001200001047983 */ /* 0x000f220000300800 */
[----:B-1----:R-:W-:-:S02]  /*7180*/  LEA R18, R22, R6, 0x1 ;  /* 0x0000000616127211 */ /* 0x002fc400078e08ff */
[----:B0-----:R-:W0:Y:S01]  /*7190*/  LDC R6, c[0x0][0x3d8] ;  /* 0x0000f600ff067b82 */ /* 0x001e220000000800 */
[CC--:B--2---:R-:W-:Y:S02]  /*71a0*/  LEA R20, P1, R14.reuse, R0.reuse, 0x1 ;  /* 0x000000000e147211 */ /* 0x0c4fe400078208ff */
[----:B---3--:R-:W-:Y:S02]  /*71b0*/  LEA R12, P2, R15, R0, 0x1 ;  /* 0x000000000f0c7211 */ /* 0x008fe400078408ff */
[----:B------:R-:W-:Y:S02]  /*71c0*/  LEA.HI.X.SX32 R21, R14, R2, 0x1, P1 ;  /* 0x000000020e157211 */ /* 0x000fe400008f0eff */
[----:B------:R-:W-:-:S04]  /*71d0*/  LEA R26, P0, R7, R0, 0x1 ;  /* 0x00000000071a7211 */ /* 0x000fc800078008ff */
[-C--:B------:R-:W-:Y:S02]  /*71e0*/  LEA.HI.X.SX32 R27, R7, R2.reuse, 0x1, P0 ;  /* 0x00000002071b7211 */ /* 0x080fe400000f0eff */
[----:B------:R-:W1:Y:S01]  /*71f0*/  LDC R7, c[0x0][0x3d8] ;  /* 0x0000f600ff077b82 */ /* 0x000e620000000800 */
[----:B------:R-:W-:Y:S01]  /*7200*/  LEA.HI.X.SX32 R13, R15, R2, 0x1, P2 ;  /* 0x000000020f0d7211 */ /* 0x000fe200010f0eff */
[----:B------:R2:W-:Y:S01]  /*7210*/  STL.64 [R1+0x12c0], R20 ;  /* 0x0012c01401007387 */ /* 0x0005e20000100a00 */
[----:B----4-:R-:W-:Y:S01]  /*7220*/  LEA R14, P1, R10, R0, 0x1 ;  /* 0x000000000a0e7211 */ /* 0x010fe200078208ff */
[----:B0-----:R-:W-:-:S03]  /*7230*/  IMAD R6, R6, 0x2, R18 ;  /* 0x0000000206067824 */ /* 0x001fc600078e0212 */
[----:B------:R-:W-:Y:S01]  /*7240*/  LEA.HI.X.SX32 R15, R10, R2, 0x1, P1 ;  /* 0x000000020a0f7211 */ /* 0x000fe200008f0eff */
[----:B--2---:R-:W2:Y:S04]  /*7250*/  LDL.LU R21, [R1+0x134] ;  /* 0x0001340001157983 */ /* 0x004ea80000300800 */
[----:B------:R0:W-:Y:S04]  /*7260*/  STL.64 [R1+0x12b8], R12 ;  /* 0x0012b80c01007387 */ /* 0x0001e80000100a00 */
[----:B------:R-:W3:Y:S04]  /*7270*/  LDL.LU R16, [R1+0x130] ;  /* 0x0001300001107983 */ /* 0x000ee80000300800 */
[----:B------:R-:W-:Y:S01]  /*7280*/  STL [R1+0x18], R18 ;  /* 0x0000181201007387 */ /* 0x000fe20000100800 */
[----:B-1----:R-:W-:-:S03]  /*7290*/  LEA R10, R7, R6, 0x1 ;  /* 0x00000006070a7211 */ /* 0x002fc600078e08ff */
[----:B------:R-:W4:Y:S01]  /*72a0*/  LDL.LU R22, [R1+0x11c] ;  /* 0x00011c0001167983 */ /* 0x000f220000300800 */
[----:B0-----:R-:W-:-:S03]  /*72b0*/  LEA R12, P2, R9, R0, 0x1 ;  /* 0x00000000090c7211 */ /* 0x001fc600078408ff */
[----:B------:R0:W-:Y:S01]  /*72c0*/  STL.64 [R1+0x12b0], R26 ;  /* 0x0012b01a01007387 */ /* 0x0001e20000100a00 */
[----:B------:R-:W-:Y:S02]  /*72d0*/  LEA.HI.X.SX32 R13, R9, R2, 0x1, P2 ;  /* 0x00000002090d7211 */ /* 0x000fe400010f0eff */
[----:B------:R-:W1:Y:S01]  /*72e0*/  LDC R9, c[0x0][0x3d8] ;  /* 0x0000f600ff097b82 */ /* 0x000e620000000800 */
[----:B0-----:R-:W4:Y:S04]  /*72f0*/  LDL.LU.64 R26, [R1+0x16f0] ;  /* 0x0016f000011a7983 */ /* 0x001f280000300a00 */
[----:B------:R0:W-:Y:S04]  /*7300*/  STL [R1+0x14], R6 ;  /* 0x0000140601007387 */ /* 0x0001e80000100800 */
[----:B------:R-:W-:Y:S01]  /*7310*/  STL.64 [R1+0x12a8], R14 ;  /* 0x0012a80e01007387 */ /* 0x000fe20000100a00 */
[----:B0-----:R-:W-:-:S03]  /*7320*/  LEA R6, P0, R5, R0, 0x1 ;  /* 0x0000000005067211 */ /* 0x001fc600078008ff */
[----:B------:R-:W-:Y:S01]  /*7330*/  STL.64 [R1+0x12a0], R12 ;  /* 0x0012a00c01007387 */ /* 0x000fe20000100a00 */
[----:B------:R-:W-:-:S03]  /*7340*/  LEA.HI.X.SX32 R7, R5, R2, 0x1, P0 ;  /* 0x0000000205077211 */ /* 0x000fc600000f0eff */
[----:B------:R-:W-:Y:S04]  /*7350*/  STL [R1+0x28], R10 ;  /* 0x0000280a01007387 */ /* 0x000fe80000100800 */
[----:B------:R0:W-:Y:S04]  /*7360*/  STL.64 [R1+0x1298], R6 ;  /* 0x0012980601007387 */ /* 0x0001e80000100a00 */
[----:B0-----:R-:W4:Y:S04]  /*7370*/  LDL.LU R6, [R1+0x12c] ;  /* 0x00012c0001067983 */ /* 0x001f280000300800 */
[----:B------:R-:W4:Y:S01]  /*7380*/  LDL.LU R5, [R1+0x118] ;  /* 0x0001180001057983 */ /* 0x000f220000300800 */
[----:B-1----:R-:W-:-:S02]  /*7390*/  IMAD R10, R9, 0x2, R10 ;  /* 0x00000002090a7824 */ /* 0x002fc400078e020a */
[----:B------:R-:W0:Y:S01]  /*73a0*/  LDC R9, c[0x0][0x3d8] ;  /* 0x0000f600ff097b82 */ /* 0x000e220000000800 */
[C---:B------:R-:W-:Y:S02]  /*73b0*/  LEA R12, P2, R11.reuse, R0, 0x1 ;  /* 0x000000000b0c7211 */ /* 0x040fe400078408ff */
[----:B------:R1:W-:Y:S02]  /*73c0*/  STL [R1+0x24], R10 ;  /* 0x0000240a01007387 */ /* 0x0003e40000100800 */
[----:B------:R-:W-:Y:S02]  /*73d0*/  LEA.HI.X.SX32 R13, R11, R2, 0x1, P2 ;  /* 0x000000020b0d7211 */ /* 0x000fe400010f0eff */
[----:B------:R-:W-:Y:S01]  /*73e0*/  LEA R14, P1, R19, R0, 0x1 ;  /* 0x00000000130e7211 */ /* 0x000fe200078208ff */
[----:B------:R-:W4:Y:S01]  /*73f0*/  LDL.LU R7, [R1+0x114] ;  /* 0x0001140001077983 */ /* 0x000f220000300800 */
[----:B0-----:R-:W-:Y:S02]  /*7400*/  LEA R18, R9, R10, 0x1 ;  /* 0x0000000a09127211 */ /* 0x001fe400078e08ff */
[----:B------:R-:W0:Y:S01]  /*7410*/  LDC R9, c[0x0][0x3d8] ;  /* 0x0000f600ff097b82 */ /* 0x000e220000000800 */
[----:B------:R-:W-:-:S05]  /*7420*/  LEA.HI.X.SX32 R15, R19, R2, 0x1, P1 ;  /* 0x00000002130f7211 */ /* 0x000fca00008f0eff */
[----:B------:R0:W-:Y:S04]  /*7430*/  STL.64 [R1+0x1290], R14 ;  /* 0x0012900e01007387 */ /* 0x0001e80000100a00 */
[----:B------:R0:W-:Y:S04]  /*7440*/  STL.64 [R1+0x1288], R12 ;  /* 0x0012880c01007387 */ /* 0x0001e80000100a00 */
[----:B------:R-:W-:Y:S01]  /*7450*/  STL [R1+0x20], R18 ;  /* 0x0000201201007387 */ /* 0x000fe20000100800 */
[----:B0-----:R-:W-:-:S05]  /*7460*/  IMAD R9, R9, 0x2, R18 ;  /* 0x0000000209097824 */ /* 0x001fca00078e0212 */
[----:B------:R0:W-:Y:S01]  /*7470*/  STL [R1+0x34], R9 ;  /* 0x0000340901007387 */ /* 0x0001e20000100800 */
[----:B-1----:R-:W-:-:S04]  /*7480*/  LEA R10, P2, R4, R0, 0x1 ;  /* 0x00000000040a7211 */ /* 0x002fc800078408ff */
[----:B------:R-:W-:Y:S02]  /*7490*/  LEA.HI.X.SX32 R11, R4, R2, 0x1, P2 ;  /* 0x00000002040b7211 */ /* 0x000fe400010f0eff */
[----:B------:R-:W0:Y:S01]  /*74a0*/  LDC R4, c[0x0][0x3d8] ;  /* 0x0000f600ff047b82 */ /* 0x000e220000000800 */
[CC--:B------:R-:W-:Y:S02]  /*74b0*/  LEA R14, P0, R17.reuse, R0.reuse, 0x1 ;  /* 0x00000000110e7211 */ /* 0x0c0fe400078008ff */
[C---:B------:R-:W-:Y:S02]  /*74c0*/  LEA R12, P1, R8.reuse, R0, 0x1 ;  /* 0x00000000080c7211 */ /* 0x040fe400078208ff */
[-C--:B------:R-:W-:Y:S02]  /*74d0*/  LEA.HI.X.SX32 R15, R17, R2.reuse, 0x1, P0 ;  /* 0x00000002110f7211 */ /* 0x080fe400000f0eff */
[----:B------:R-:W-:Y:S01]  /*74e0*/  LEA.HI.X.SX32 R13, R8, R2, 0x1, P1 ;  /* 0x00000002080d7211 */ /* 0x000fe200008f0eff */
[----:B0-----:R-:W-:-:S02]  /*74f0*/  IMAD R9, R4, 0x2, R9 ;  /* 0x0000000204097824 */ /* 0x001fc400078e0209 */
[----:B------:R-:W0:Y:S01]  /*7500*/  LDC R4, c[0x0][0x3d8] ;  /* 0x0000f600ff047b82 */ /* 0x000e220000000800 */
[----:B------:R1:W-:Y:S01]  /*7510*/  STL.64 [R1+0x1280], R14 ;  /* 0x0012800e01007387 */ /* 0x0003e20000100a00 */
[----:B------:R-:W-:-:S03]  /*7520*/  MOV R17, R25 ;  /* 0x0000001900117202 */ /* 0x000fc60000000f00 */
[----:B------:R3:W-:Y:S04]  /*7530*/  STL.64 [R1+0x1278], R12 ;  /* 0x0012780c01007387 */ /* 0x0007e80000100a00 */
[----:B------:R-:W-:Y:S04]  /*7540*/  STL.64 [R1+0x1270], R10 ;  /* 0x0012700a01007387 */ /* 0x000fe80000100a00 */
[----:B------:R-:W4:Y:S04]  /*7550*/  LDL.LU R25, [R1+0x10c] ;  /* 0x00010c0001197983 */ /* 0x000f280000300800 */
[----:B------:R-:W4:Y:S04]  /*7560*/  LDL.LU R8, [R1+0xec] ;  /* 0x0000ec0001087983 */ /* 0x000f280000300800 */
[----:B------:R0:W-:Y:S02]  /*7570*/  STL [R1+0x30], R9 ;  /* 0x0000300901007387 */ /* 0x0001e40000100800 */
[----:B0-----:R-:W-:-:S02]  /*7580*/  LEA R4, R4, R9, 0x1 ;  /* 0x0000000904047211 */ /* 0x001fc400078e08ff */
[----:B-1----:R-:W4:Y:S01]  /*7590*/  LDL.LU R14, [R1+0xe8] ;  /* 0x0000e800010e7983 */ /* 0x002f220000300800 */
[-C--:B---3--:R-:W-:Y:S02]  /*75a0*/  LEA R12, P1, R16, R0.reuse, 0x1 ;  /* 0x00000000100c7211 */ /* 0x088fe400078208ff */
[-C--:B--2---:R-:W-:Y:S01]  /*75b0*/  LEA R18, P0, R21, R0.reuse, 0x1 ;  /* 0x0000000015127211 */ /* 0x084fe200078008ff */
[----:B------:R-:W2:Y:S01]  /*75c0*/  LDL.LU R15, [R1+0xe4] ;  /* 0x0000e400010f7983 */ /* 0x000ea20000300800 */
[----:B------:R-:W-:Y:S02]  /*75d0*/  IMAD.MOV.U32 R9, RZ, RZ, R23 ;  /* 0x000000ffff097224 */ /* 0x000fe400078e0017 */
[----:B------:R-:W0:Y:S01]  /*75e0*/  LDC R23, c[0x0][0x3d8] ;  /* 0x0000f600ff177b82 */ /* 0x000e220000000800 */
[----:B----4-:R-:W-:Y:S02]  /*75f0*/  LEA R10, P2, R22, R0, 0x1 ;  /* 0x00000000160a7211 */ /* 0x010fe400078408ff */
[----:B------:R-:W-:-:S02]  /*7600*/  LEA.HI.X.SX32 R13, R16, R2, 0x1, P1 ;  /* 0x00000002100d7211 */ /* 0x000fc400008f0eff */
[-C--:B------:R-:W-:Y:S01]  /*7610*/  LEA.HI.X.SX32 R19, R21, R2.reuse, 0x1, P0 ;  /* 0x0000000215137211 */ /* 0x080fe200000f0eff */
[----:B------:R-:W-:Y:S01]  /*7620*/  STL [R1+0x2c], R4 ;  /* 0x00002c0401007387 */ /* 0x000fe20000100800 */
[----:B------:R-:W-:-:S03]  /*7630*/  LEA.HI.X.SX32 R11, R22, R2, 0x1, P2 ;  /* 0x00000002160b7211 */ /* 0x000fc600010f0eff */
[----:B------:R1:W-:Y:S04]  /*7640*/  STL.64 [R1+0x1260], R12 ;  /* 0x0012600c01007387 */ /* 0x0003e80000100a00 */
[----:B------:R-:W-:Y:S04]  /*7650*/  STL.64 [R1+0x1268], R18 ;  /* 0x0012681201007387 */ /* 0x000fe80000100a00 */
[----:B-1----:R-:W3:Y:S04]  /*7660*/  LDL.LU R12, [R1+0xe0] ;  /* 0x0000e000010c7983 */ /* 0x002ee80000300800 */
[----:B------:R-:W4:Y:S04]  /*7670*/  LDL.LU R22, [R1+0xdc] ;  /* 0x0000dc0001167983 */ /* 0x000f280000300800 */
[----:B------:R1:W-:Y:S01]  /*7680*/  STL.64 [R1+0x1258], R10 ;  /* 0x0012580a01007387 */ /* 0x0003e20000100a00 */
[----:B0-----:R-:W-:-:S02]  /*7690*/  LEA R13, R23, R4, 0x1 ;  /* 0x00000004170d7211 */ /* 0x001fc400078e08ff */
[----:B------:R-:W0:Y:S01]  /*76a0*/  LDC R4, c[0x0][0x3d8] ;  /* 0x0000f600ff047b82 */ /* 0x000e220000000800 */
[----:B------:R-:W2:Y:S04]  /*76b0*/  LDL.LU R23, [R1+0xbc] ;  /* 0x0000bc0001177983 */ /* 0x000ea80000300800 */
[----:B------:R-:W-:Y:S01]  /*76c0*/  STL [R1+0x50], R13 ;  /* 0x0000500d01007387 */ /* 0x000fe20000100800 */
[----:B-1----:R-:W-:-:S04]  /*76d0*/  LEA R10, P0, R6, R0, 0x1 ;  /* 0x00000000060a7211 */ /* 0x002fc800078008ff */
[----:B------:R-:W-:-:S05]  /*76e0*/  LEA.HI.X.SX32 R11, R6, R2, 0x1, P0 ;  /* 0x00000002060b7211 */ /* 0x000fca00000f0eff */
[----:B------:R1:W-:Y:S04]  /*76f0*/  STL.64 [R1+0x1250], R10 ;  /* 0x0012500a01007387 */ /* 0x0003e80000100a00 */
[----:B-1----:R-:W2:Y:S01]  /*7700*/  LDL.LU.64 R10, [R1+0x16e8] ;  /* 0x0016e800010a7983 */ /* 0x002ea20000300a00 */
[----:B------:R-:W-:Y:S01]  /*7710*/  LEA R20, P1, R5, R0, 0x1 ;  /* 0x0000000005147211 */ /* 0x000fe200078208ff */
[----:B0-----:R-:W-:-:S03]  /*7720*/  IMAD R4, R4, 0x2, R13 ;  /* 0x0000000204047824 */ /* 0x001fc600078e020d */
[----:B------:R-:W-:Y:S02]  /*7730*/  LEA.HI.X.SX32 R21, R5, R2, 0x1, P1 ;  /* 0x0000000205157211 */ /* 0x000fe400008f0eff */
[----:B------:R0:W-:Y:S01]  /*7740*/  STL [R1+0x4c], R4 ;  /* 0x00004c0401007387 */ /* 0x0001e20000100800 */
[----:B------:R-:W-:Y:S01]  /*7750*/  MOV R13, R24 ;  /* 0x00000018000d7202 */ /* 0x000fe20000000f00 */
[----:B------:R-:W0:Y:S02]  /*7760*/  LDC R5, c[0x0][0x3d8] ;  /* 0x0000f600ff057b82 */ /* 0x000e240000000800 */
[----:B------:R1:W-:Y:S04]  /*7770*/  STL.64 [R1+0x1248], R20 ;  /* 0x0012481401007387 */ /* 0x0003e80000100a00 */
[----:B------:R-:W3:Y:S01]  /*7780*/  LDL.LU R24, [R1+0xb8] ;  /* 0x0000b80001187983 */ /* 0x000ee20000300800 */
[----:B------:R-:W-:-:S03]  /*7790*/  LEA R18, P2, R7, R0, 0x1 ;  /* 0x0000000007127211 */ /* 0x000fc600078408ff */
[----:B------:R-:W3:Y:S01]  /*77a0*/  LDL.LU R6, [R1+0xb4] ;  /* 0x0000b40001067983 */ /* 0x000ee20000300800 */
[----:B------:R-:W-:Y:S01]  /*77b0*/  LEA.HI.X.SX32 R19, R7, R2, 0x1, P2 ;  /* 0x0000000207137211 */ /* 0x000fe200010f0eff */
[----:B0-----:R-:W-:Y:S02]  /*77c0*/  IMAD R4, R5, 0x2, R4 ;  /* 0x0000000205047824 */ /* 0x001fe400078e0204 */
[----:B------:R-:W3:Y:S04]  /*77d0*/  LDL.LU R5, [R1+0xa0] ;  /* 0x0000a00001057983 */ /* 0x000ee80000300800 */
[----:B------:R-:W-:Y:S04]  /*77e0*/  STL.64 [R1+0x1240], R18 ;  /* 0x0012401201007387 */ /* 0x000fe80000100a00 */
[----:B------:R-:W-:Y:S01]  /*77f0*/  STL [R1+0x48], R4 ;  /* 0x0000480401007387 */ /* 0x000fe20000100800 */
[----:B-1----:R-:W-:Y:S01]  /*7800*/  IMAD.MOV.U32 R21, RZ, RZ, R17 ;  /* 0x000000ffff157224 */ /* 0x002fe200078e0011 */
[----:B------:R-:W-:-:S04]  /*7810*/  LEA R20, P0, R17, R0, 0x1 ;  /* 0x0000000011147211 */ /* 0x000fc800078008ff */
[----:B------:R-:W-:-:S05]  /*7820*/  LEA.HI.X.SX32 R21, R21, R2, 0x1, P0 ;  /* 0x0000000215157211 */ /* 0x000fca00000f0eff */
[----:B------:R0:W-:Y:S04]  /*7830*/  STL.64 [R1+0x1238], R20 ;  /* 0x0012381401007387 */ /* 0x0001e80000100a00 */
[----:B0-----:R-:W3:Y:S01]  /*7840*/  LDL.LU.64 R20, [R1+0x16e0] ;  /* 0x0016e00001147983 */ /* 0x001ee20000300a00 */
[----:B------:R-:W-:-:S04]  /*7850*/  LEA R18, P1, R25, R0, 0x1 ;  /* 0x0000000019127211 */ /* 0x000fc800078208ff */
[----:B------:R-:W-:Y:S02]  /*7860*/  LEA.HI.X.SX32 R19, R25, R2, 0x1, P1 ;  /* 0x0000000219137211 */ /* 0x000fe400008f0eff */
[----:B------:R-:W3:Y:S01]  /*7870*/  LDL.LU R25, [R1+0x16d8] ;  /* 0x0016d80001197983 */ /* 0x000ee20000300800 */
[----:B------:R-:W-:-:S04]  /*7880*/  LEA R16, P2, R8, R0, 0x1 ;  /* 0x0000000008107211 */ /* 0x000fc800078408ff */
[----:B------:R-:W-:Y:S02]  /*7890*/  LEA.HI.X.SX32 R17, R8, R2, 0x1, P2 ;  /* 0x0000000208117211 */ /* 0x000fe400010f0eff */
[----:B--2---:R-:W-:Y:S02]  /*78a0*/  MOV R7, R11 ;  /* 0x0000000b00077202 */ /* 0x004fe40000000f00 */
[----:B------:R-:W0:Y:S02]  /*78b0*/  LDC R11, c[0x0][0x3d8] ;  /* 0x0000f600ff0b7b82 */ /* 0x000e240000000800 */
[----:B0-----:R-:W-:-:S06]  /*78c0*/  LEA R4, R11, R4, 0x1 ;  /* 0x000000040b047211 */ /* 0x001fcc00078e08ff */
[----:B------:R-:W0:Y:S01]  /*78d0*/  LDC R11, c[0x0][0x3d8] ;  /* 0x0000f600ff0b7b82 */ /* 0x000e220000000800 */
[----:B------:R0:W-:Y:S02]  /*78e0*/  STL [R1+0x60], R4 ;  /* 0x0000600401007387 */ /* 0x0001e40000100800 */
[----:B0-----:R-:W-:-:S05]  /*78f0*/  IMAD R4, R11, 0x2, R4 ;  /* 0x000000020b047824 */ /* 0x001fca00078e0204 */
[----:B------:R-:W0:Y:S01]  /*7900*/  LDC R11, c[0x0][0x3d8] ;  /* 0x0000f600ff0b7b82 */ /* 0x000e220000000800 */
[----:B------:R-:W-:Y:S04]  /*7910*/  STL.64 [R1+0x1230], R18 ;  /* 0x0012301201007387 */ /* 0x000fe80000100a00 */
[----:B------:R-:W-:Y:S04]  /*7920*/  STL.64 [R1+0x1228], R16 ;  /* 0x0012281001007387 */ /* 0x000fe80000100a00 */
[----:B------:R0:W-:Y:S02]  /*7930*/  STL [R1+0x5c], R4 ;  /* 0x00005c0401007387 */ /* 0x0001e40000100800 */
[----:B0-----:R-:W-:-:S02]  /*7940*/  IMAD R4, R11, 0x2, R4 ;  /* 0x000000020b047824 */ /* 0x001fc400078e0204 */
[----:B------:R-:W0:Y:S01]  /*7950*/  LDC R11, c[0x0][0x3d8] ;  /* 0x0000f600ff0b7b82 */ /* 0x000e220000000800 */
[----:B------:R-:W-:Y:S02]  /*7960*/  LEA R18, P0, R9, R0, 0x1 ;  /* 0x0000000009127211 */ /* 0x000fe400078008ff */
[----:B------:R-:W-:-:S04]  /*7970*/  MOV R19, R9 ;  /* 0x0000000900137202 */ /* 0x000fc80000000f00 */
[----:B------:R-:W-:-:S05]  /*7980*/  LEA.HI.X.SX32 R19, R19, R2, 0x1, P0 ;  /* 0x0000000213137211 */ /* 0x000fca00000f0eff */
[----:B------:R1:W-:Y:S04]  /*7990*/  STL.64 [R1+0x1220], R18 ;  /* 0x0012201201007387 */ /* 0x0003e80000100a00 */
[----:B-1----:R-:W2:Y:S04]  /*79a0*/  LDL.LU.64 R18, [R1+0x16d0] ;  /* 0x0016d00001127983 */ /* 0x002ea80000300a00 */
[----:B------:R0:W-:Y:S02]  /*79b0*/  STL [R1+0x58], R4 ;  /* 0x0000580401007387 */ /* 0x0001e40000100800 */
[----:B0-----:R-:W-:-:S02]  /*79c0*/  LEA R4, R11, R4, 0x1 ;  /* 0x000000040b047211 */ /* 0x001fc400078e08ff */
[----:B------:R-:W0:Y:S01]  /*79d0*/  LDC R11, c[0x0][0x3d8] ;  /* 0x0000f600ff0b7b82 */ /* 0x000e220000000800 */
[CC--:B------:R-:W-:Y:S02]  /*79e0*/  LEA R16, P1, R14.reuse, R0.reuse, 0x1 ;  /* 0x000000000e107211 */ /* 0x0c0fe400078208ff */
[C---:B------:R-:W-:Y:S02]  /*79f0*/  LEA R8, P2, R15.reuse, R0, 0x1 ;  /* 0x000000000f087211 */ /* 0x040fe400078408ff */
[-C--:B------:R-:W-:Y:S02]  /*7a00*/  LEA.HI.X.SX32 R17, R14, R2.reuse, 0x1, P1 ;  /* 0x000000020e117211 */ /* 0x080fe400008f0eff */
[----:B------:R-:W-:-:S03]  /*7a10*/  LEA.HI.X.SX32 R9, R15, R2, 0x1, P2 ;  /* 0x000000020f097211 */ /* 0x000fc600010f0eff */
[----:B------:R-:W-:Y:S04]  /*7a20*/  STL.64 [R1+0x1218], R16 ;  /* 0x0012181001007387 */ /* 0x000fe80000100a00 */
[----:B------:R-:W-:Y:S04]  /*7a30*/  STL.64 [R1+0x1210], R8 ;  /* 0x0012100801007387 */ /* 0x000fe80000100a00 */
[----:B------:R0:W-:Y:S02]  /*7a40*/  STL [R1+0x78], R4 ;  /* 0x0000780401007387 */ /* 0x0001e40000100800 */
[----:B0-----:R-:W-:-:S02]  /*7a50*/  IMAD R4, R11, 0x2, R4 ;  /* 0x000000020b047824 */ /* 0x001fc400078e0204 */
[----:B------:R-:W0:Y:S01]  /*7a60*/  LDC R11, c[0x0][0x3d8] ;  /* 0x0000f600ff0b7b82 */ /* 0x000e220000000800 */
[-C--:B---3--:R-:W-:Y:S02]  /*7a70*/  LEA R16, P0, R12, R0.reuse, 0x1 ;  /* 0x000000000c107211 */ /* 0x088fe400078008ff */
[----:B----4-:R-:W-:Y:S02]  /*7a80*/  LEA R8, P1, R22, R0, 0x1 ;  /* 0x0000000016087211 */ /* 0x010fe400078208ff */
[----:B------:R-:W-:Y:S02]  /*7a90*/  LEA.HI.X.SX32 R17, R12, R2, 0x1, P0 ;  /* 0x000000020c117211 */ /* 0x000fe400000f0eff */
[C---:B------:R-:W-:Y:S02]  /*7aa0*/  LEA R14, P2, R23.reuse, R0, 0x1 ;  /* 0x00000000170e7211 */ /* 0x040fe400078408ff */
[-C--:B------:R-:W-:Y:S01]  /*7ab0*/  LEA.HI.X.SX32 R9, R22, R2.reuse, 0x1, P1 ;  /* 0x0000000216097211 */ /* 0x080fe200008f0eff */
[----:B------:R1:W-:Y:S01]  /*7ac0*/  STL.64 [R1+0x1208], R16 ;  /* 0x0012081001007387 */ /* 0x0003e20000100a00 */
[----:B------:R-:W-:Y:S01]  /*7ad0*/  LEA.HI.X.SX32 R15, R23, R2, 0x1, P2 ;  /* 0x00000002170f7211 */ /* 0x000fe200010f0eff */
[----:B------:R-:W-:Y:S01]  /*7ae0*/  IMAD.MOV.U32 R23, RZ, RZ, R13 ;  /* 0x000000ffff177224 */ /* 0x000fe200078e000d */
[----:B------:R-:W-:-:S04]  /*7af0*/  LEA R22, P0, R13, R0, 0x1 ;  /* 0x000000000d167211 */ /* 0x000fc800078008ff */
[----:B------:R-:W-:Y:S01]  /*7b00*/  LEA.HI.X.SX32 R23, R23, R2, 0x1, P0 ;  /* 0x0000000217177211 */ /* 0x000fe200000f0eff */
[----:B-1----:R-:W3:Y:S04]  /*7b10*/  LDL.LU.64 R16, [R1+0x16c8] ;  /* 0x0016c80001107983 */ /* 0x002ee80000300a00 */
[----:B------:R1:W-:Y:S04]  /*7b20*/  STL.64 [R1+0x1200], R8 ;  /* 0x0012000801007387 */ /* 0x0003e80000100a00 */
[----:B-1----:R-:W4:Y:S04]  /*7b30*/  LDL.LU.64 R8, [R1+0x16c0] ;  /* 0x0016c00001087983 */ /* 0x002f280000300a00 */
[----:B------:R0:W-:Y:S04]  /*7b40*/  STL [R1+0x74], R4 ;  /* 0x0000740401007387 */ /* 0x0001e80000100800 */
[----:B------:R1:W-:Y:S01]  /*7b50*/  STL.64 [R1+0x11f8], R14 ;  /* 0x0011f80e01007387 */ /* 0x0003e20000100a00 */
[----:B0-----:R-:W-:-:S02]  /*7b60*/  LEA R4, R11, R4, 0x1 ;  /* 0x000000040b047211 */ /* 0x001fc400078e08ff */
[----:B------:R-:W0:Y:S01]  /*7b70*/  LDC R11, c[0x0][0x3d8] ;  /* 0x0000f600ff0b7b82 */ /* 0x000e220000000800 */
[C---:B-1----:R-:W-:Y:S02]  /*7b80*/  LEA R14, P1, R24.reuse, R0, 0x1 ;  /* 0x00000000180e7211 */ /* 0x042fe400078208ff */
[----:B------:R-:W-:Y:S02]  /*7b90*/  STL [R1+0x70], R4 ;  /* 0x0000700401007387 */ /* 0x000fe40000100800 */
[----:B------:R-:W-:Y:S02]  /*7ba0*/  LEA.HI.X.SX32 R15, R24, R2, 0x1, P1 ;  /* 0x00000002180f7211 */ /* 0x000fe400008f0eff */
[----:B------:R1:W-:Y:S04]  /*7bb0*/  STL.64 [R1+0x11f0], R22 ;  /* 0x0011f01601007387 */ /* 0x0003e80000100a00 */
[----:B-1----:R-:W2:Y:S04]  /*7bc0*/  LDL.LU.64 R22, [R1+0x16b8] ;  /* 0x0016b80001167983 */ /* 0x002ea80000300a00 */
[----:B------:R-:W2:Y:S01]  /*7bd0*/  LDL.LU R24, [R1+0x16b0] ;  /* 0x0016b00001187983 */ /* 0x000ea20000300800 */
[----:B0-----:R-:W-:-:S02]  /*7be0*/  LEA R4, R11, R4, 0x1 ;  /* 0x000000040b047211 */ /* 0x001fc400078e08ff */
[----:B------:R-:W0:Y:S03]  /*7bf0*/  LDC R11, c[0x0][0x3d8] ;  /* 0x0000f600ff0b7b82 */ /* 0x000e260000000800 */
[----:B------:R0:W-:Y:S01]  /*7c00*/  STL [R1+0x90], R4 ;  /* 0x0000900401007387 */ /* 0x0001e20000100800 */
[----:B------:R-:W-:Y:S01]  /*7c10*/  LEA R12, P2, R6, R0, 0x1 ;  /* 0x00000000060c7211 */ /* 0x000fe200078408ff */
[----:B0-----:R-:W-:-:S03]  /*7c20*/  IMAD R4, R11, 0x2, R4 ;  /* 0x000000020b047824 */ /* 0x001fc600078e0204 */
[----:B------:R-:W0:Y:S01]  /*7c30*/  LDC R11, c[0x0][0x3d8] ;  /* 0x0000f600ff0b7b82 */ /* 0x000e220000000800 */
[----:B------:R-:W-:Y:S01]  /*7c40*/  LEA.HI.X.SX32 R13, R6, R2, 0x1, P2 ;  /* 0x00000002060d7211 */ /* 0x000fe200010f0eff */
[----:B------:R-:W-:Y:S04]  /*7c50*/  STL.64 [R1+0x11e8], R14 ;  /* 0x0011e80e01007387 */ /* 0x000fe80000100a00 */
[----:B------:R-:W-:Y:S04]  /*7c60*/  STL.64 [R1+0x11e0], R12 ;  /* 0x0011e00c01007387 */ /* 0x000fe80000100a00 */
[----:B------:R0:W-:Y:S02]  /*7c70*/  STL [R1+0x8c], R4 ;  /* 0x00008c0401007387 */ /* 0x0001e40000100800 */
[----:B0-----:R-:W-:-:S02]  /*7c80*/  IMAD R4, R11, 0x2, R4 ;  /* 0x000000020b047824 */ /* 0x001fc400078e0204 */
[----:B------:R-:W0:Y:S01]  /*7c90*/  LDC R11, c[0x0][0x3d8] ;  /* 0x0000f600ff0b7b82 */ /* 0x000e220000000800 */
[-C--:B------:R-:W-:Y:S02]  /*7ca0*/  LEA R14, P0, R7, R0.reuse, 0x1 ;  /* 0x00000000070e7211 */ /* 0x080fe400078008ff */
[----:B------:R-:W-:Y:S02]  /*7cb0*/  MOV R15, R7 ;  /* 0x00000007000f7202 */ /* 0x000fe40000000f00 */
[----:B------:R-:W-:Y:S02]  /*7cc0*/  LEA R12, P1, R5, R0, 0x1 ;  /* 0x00000000050c7211 */ /* 0x000fe400078208ff */
[-C--:B------:R-:W-:Y:S02]  /*7cd0*/  LEA.HI.X.SX32 R15, R15, R2.reuse, 0x1, P0 ;  /* 0x000000020f0f7211 */ /* 0x080fe400000f0eff */
[----:B------:R-:W-:Y:S01]  /*7ce0*/  LEA.HI.X.SX32 R13, R5, R2, 0x1, P1 ;  /* 0x00000002050d7211 */ /* 0x000fe200008f0eff */
[----:B------:R1:W-:Y:S04]  /*7cf0*/  STL [R1+0x88], R4 ;  /* 0x0000880401007387 */ /* 0x0003e80000100800 */
[----:B------:R0:W-:Y:S04]  /*7d00*/  STL.64 [R1+0x11d8], R14 ;  /* 0x0011d80e01007387 */ /* 0x0001e80000100a00 */
[----:B------:R-:W-:Y:S01]  /*7d10*/  STL.64 [R1+0x11d0], R12 ;  /* 0x0011d00c01007387 */ /* 0x000fe20000100a00 */
[----:B--2---:R-:W-:-:S04]  /*7d20*/  LEA R6, P2, R24, R0, 0x1 ;  /* 0x0000000018067211 */ /* 0x004fc800078408ff */
[----:B------:R-:W-:Y:S02]  /*7d30*/  LEA.HI.X.SX32 R7, R24, R2, 0x1, P2 ;  /* 0x0000000218077211 */ /* 0x000fe400010f0eff */
[----:B0-----:R-:W-:Y:S02]  /*7d40*/  LEA R24, R11, R4, 0x1 ;  /* 0x000000040b187211 */ /* 0x001fe400078e08ff */
[----:B------:R-:W0:Y:S01]  /*7d50*/  LDC R11, c[0x0][0x3d8] ;  /* 0x0000f600ff0b7b82 */ /* 0x000e220000000800 */
[----:B------:R0:W-:Y:S01]  /*7d60*/  STL.64 [R1+0x11c8], R6 ;  /* 0x0011c80601007387 */ /* 0x0001e20000100a00 */
[-C--:B-1----:R-:W-:Y:S02]  /*7d70*/  LEA R4, P0, R25, R0.reuse, 0x1 ;  /* 0x0000000019047211 */ /* 0x082fe400078008ff */
[----:B------:R-:W-:Y:S02]  /*7d80*/  LEA R14, P1, R23, R0, 0x1 ;  /* 0x00000000170e7211 */ /* 0x000fe400078208ff */
[----:B------:R-:W-:Y:S01]  /*7d90*/  LEA.HI.X.SX32 R5, R25, R2, 0x1, P0 ;  /* 0x0000000219057211 */ /* 0x000fe200000f0eff */
[----:B0-----:R-:W-:Y:S01]  /*7da0*/  IMAD R6, R11, 0x2, R24 ;  /* 0x000000020b067824 */ /* 0x001fe200078e0218 */
[----:B------:R-:W-:Y:S01]  /*7db0*/  LEA R12, P2, R22, R0, 0x1 ;  /* 0x00000000160c7211 */ /* 0x000fe200078408ff */
[----:B------:R-:W0:Y:S02]  /*7dc0*/  LDC R11, c[0x0][0x3d8] ;  /* 0x0000f600ff0b7b82 */ /* 0x000e240000000800 */
[----:B------:R1:W-:Y:S01]  /*7dd0*/  STL.64 [R1+0x11c0], R4 ;  /* 0x0011c00401007387 */ /* 0x0003e20000100a00 */
[----:B------:R-:W-:-:S02]  /*7de0*/  LEA.HI.X.SX32 R15, R23, R2, 0x1, P1 ;  /* 0x00000002170f7211 */ /* 0x000fc400008f0eff */
[----:B------:R-:W-:-:S03]  /*7df0*/  LEA.HI.X.SX32 R13, R22, R2, 0x1, P2 ;  /* 0x00000002160d7211 */ /* 0x000fc600010f0eff */
[----:B------:R-:W2:Y:S01]  /*7e00*/  LDC R25, c[0x0][0x3d8] ;  /* 0x0000f600ff197b82 */ /* 0x000ea20000000800 */
[----:B-1----:R-:W2:Y:S04]  /*7e10*/  LDL.LU.64 R4, [R1+0x16a8] ;  /* 0x0016a80001047983 */ /* 0x002ea80000300a00 */
[----:B------:R1:W-:Y:S01]  /*7e20*/  STL [R1+0x98], R6 ;  /* 0x0000980601007387 */ /* 0x0003e20000100800 */
[----:B0-----:R-:W-:-:S03]  /*7e30*/  LEA R23, R11, R6, 0x1 ;  /* 0x000000060b177211 */ /* 0x001fc600078e08ff */
[----:B------:R-:W-:Y:S01]  /*7e40*/  STL.64 [R1+0x11b8], R14 ;  /* 0x0011b80e01007387 */ /* 0x000fe20000100a00 */
[----:B------:R-:W0:Y:S01]  /*7e50*/  LDC R11, c[0x0][0x3d8] ;  /* 0x0000f600ff0b7b82 */ /* 0x000e220000000800 */
[----:B-1----:R-:W-:-:S04]  /*7e60*/  LEA R6, P0, R3, R0, 0x1 ;  /* 0x0000000003067211 */ /* 0x002fc800078008ff */
[----:B------:R-:W-:Y:S01]  /*7e70*/  LEA.HI.X.SX32 R7, R3, R2, 0x1, P0 ;  /* 0x0000000203077211 */ /* 0x000fe200000f0eff */
[----:B------:R-:W-:Y:S04]  /*7e80*/  STL.64 [R1+0x11b0], R12 ;  /* 0x0011b00c01007387 */ /* 0x000fe80000100a00 */
[----:B------:R-:W-:Y:S04]  /*7e90*/  STL [R1+0x84], R23 ;  /* 0x0000841701007387 */ /* 0x000fe80000100800 */
[----:B------:R1:W-:Y:S04]  /*7ea0*/  STL.64 [R1+0x1198], R6 ;  /* 0x0011980601007387 */ /* 0x0003e80000100a00 */
[----:B-1----:R-:W3:Y:S01]  /*7eb0*/  LDL.LU.64 R6, [R1+0x16a0] ;  /* 0x0016a00001067983 */ /* 0x002ee20000300a00 */
[----:B0-----:R-:W-:-:S02]  /*7ec0*/  IMAD R22, R11, 0x2, R23 ;  /* 0x000000020b167824 */ /* 0x001fc400078e0217 */
[----:B------:R-:W0:Y:S08]  /*7ed0*/  LDC R11, c[0x0][0x3d8] ;  /* 0x0000f600ff0b7b82 */ /* 0x000e300000000800 */
[----:B------:R-:W1:Y:S01]  /*7ee0*/  LDC R23, c[0x0][0x3d8] ;  /* 0x0000f600ff177b82 */ /* 0x000e620000000800 */
[----:B0-----:R-:W-:-:S07]  /*7ef0*/  LEA R3, R11, R22, 0x1 ;  /* 0x000000160b037211 */ /* 0x001fce00078e08ff */
[----:B------:R-:W0:Y:S01]  /*7f00*/  LDC R11, c[0x0][0x3d8] ;  /* 0x0000f600ff0b7b82 */ /* 0x000e220000000800 */
[CC--:B--2---:R-:W-:Y:S02]  /*7f10*/  LEA R14, P1, R4.reuse, R0.reuse, 0x1 ;  /* 0x00000000040e7211 */ /* 0x0c4fe400078208ff */
        /* <DEDUP_REMOVED lines=8> */
[----:B---3--:R-:W-:-:S04]  /*7fa0*/  LEA R12, P0, R6, R0, 0x1 ;  /* 0x00000000060c7211 */ /* 0x008fc800078008ff */
[----:B------:R-:W-:-:S05]  /*7fb0*/  LEA.HI.X.SX32 R13, R6, R2, 0x1, P0 ;  /* 0x00000002060d7211 */ /* 0x000fca00000f0eff */
[----:B------:R2:W-:Y:S01]  /*7fc0*/  STL.64 [R1+0xfd8], R12 ;  /* 0x000fd80c01007387 */ /* 0x0005e20000100a00 */
[----:B------:R-:W-:-:S03]  /*7fd0*/  LEA R14, P1, R7, R0, 0x1 ;  /* 0x00000000070e7211 */ /* 0x000fc600078208ff */
[----:B--2---:R-:W2:Y:S01]  /*7fe0*/  LDL.LU.64 R12, [R1+0x1698] ;  /* 0x00169800010c7983 */ /* 0x004ea20000300a00 */
[----:B------:R-:W-:Y:S02]  /*7ff0*/  LEA.HI.X.SX32 R15, R7, R2, 0x1, P1 ;  /* 0x00000002070f7211 */ /* 0x000fe400008f0eff */
[C---:B----4-:R-:W-:Y:S01]  /*8000*/  LEA R4, P2, R8.reuse, R0, 0x1 ;  /* 0x0000000008047211 */ /* 0x050fe200078408ff */
[----:B------:R0:W-:Y:S04]  /*8010*/  STL [R1+0x7c], R3 ;  /* 0x00007c0301007387 */ /* 0x0001e80000100800 */
[----:B------:R3:W-:Y:S01]  /*8020*/  STL.64 [R1+0xfd0], R14 ;  /* 0x000fd00e01007387 */ /* 0x0007e20000100a00 */
[----:B------:R-:W-:Y:S02]  /*8030*/  LEA.HI.X.SX32 R5, R8, R2, 0x1, P2 ;  /* 0x0000000208057211 */ /* 0x000fe400010f0eff */
[----:B0-----:R-:W-:-:S02]  /*8040*/  LEA R3, R11, R3, 0x1 ;  /* 0x000000030b037211 */ /* 0x001fc400078e08ff */
[C---:B---3--:R-:W-:Y:S01]  /*8050*/  LEA R14, P0, R9.reuse, R0, 0x1 ;  /* 0x00000000090e7211 */ /* 0x048fe200078008ff */
[----:B------:R-:W-:Y:S01]  /*8060*/  STL.64 [R1+0xfc8], R4 ;  /* 0x000fc80401007387 */ /* 0x000fe20000100a00 */
[----:B------:R-:W0:Y:S02]  /*8070*/  LDC R11, c[0x0][0x3d8] ;  /* 0x0000f600ff0b7b82 */ /* 0x000e240000000800 */
[----:B------:R-:W-:Y:S01]  /*8080*/  LEA.HI.X.SX32 R15, R9, R2, 0x1, P0 ;  /* 0x00000002090f7211 */ /* 0x000fe200000f0eff */
[----:B------:R-:W-:Y:S04]  /*8090*/  STL [R1+0x6c], R3 ;  /* 0x00006c0301007387 */ /* 0x000fe80000100800 */
[----:B------:R3:W-:Y:S04]  /*80a0*/  STL.64 [R1+0xe68], R14 ;  /* 0x000e680e01007387 */ /* 0x0007e80000100a00 */
[----:B---3--:R-:W3:Y:S01]  /*80b0*/  LDL.LU.64 R14, [R1+0x1690] ;  /* 0x00169000010e7983 */ /* 0x008ee20000300a00 */
[----:B0-----:R-:W-:-:S02]  /*80c0*/  IMAD R3, R11, 0x2, R3 ;  /* 0x000000020b037824 */ /* 0x001fc400078e0203 */
[----:B------:R-:W0:Y:S03]  /*80d0*/  LDC R11, c[0x0][0x3d8] ;  /* 0x0000f600ff0b7b82 */ /* 0x000e260000000800 */
[----:B------:R0:W-:Y:S01]  /*80e0*/  STL [R1+0x68], R3 ;  /* 0x0000680301007387 */ /* 0x0001e20000100800 */
[C---:B------:R-:W-:Y:S02]  /*80f0*/  LEA R6, P1, R10.reuse, R0, 0x1 ;  /* 0x000000000a067211 */ /* 0x040fe400078208ff */
[----:B0-----:R-:W-:Y:S02]  /*8100*/  LEA R3, R11, R3, 0x1 ;  /* 0x000000030b037211 */ /* 0x001fe400078e08ff */
[----:B------:R-:W0:Y:S01]  /*8110*/  LDC R11, c[0x0][0x3d8] ;  /* 0x0000f600ff0b7b82 */ /* 0x000e220000000800 */
[----:B------:R-:W-:-:S05]  /*8120*/  LEA.HI.X.SX32 R7, R10, R2, 0x1, P1 ;  /* 0x000000020a077211 */ /* 0x000fca00008f0eff */
[----:B------:R-:W-:Y:S01]  /*8130*/  STL.64 [R1+0xe58], R6 ;  /* 0x000e580601007387 */ /* 0x000fe20000100a00 */
[----:B--2---:R-:W-:-:S04]  /*8140*/  LEA R4, P2, R12, R0, 0x1 ;  /* 0x000000000c047211 */ /* 0x004fc800078408ff */
[----:B------:R-:W-:-:S05]  /*8150*/  LEA.HI.X.SX32 R5, R12, R2, 0x1, P2 ;  /* 0x000000020c057211 */ /* 0x000fca00010f0eff */
[----:B------:R-:W-:Y:S04]  /*8160*/  STL.64 [R1+0xe48], R4 ;  /* 0x000e480401007387 */ /* 0x000fe80000100a00 */
[----:B------:R0:W-:Y:S02]  /*8170*/  STL [R1+0x54], R3 ;  /* 0x0000540301007387 */ /* 0x0001e40000100800 */
[----:B0-----:R-:W-:Y:S02]  /*8180*/  IMAD R3, R11, 0x2, R3 ;  /* 0x000000020b037824 */ /* 0x001fe400078e0203 */
[----:B------:R-:W0:Y:S01]  /*8190*/  LDC R11, c[0x0][0x3d8] ;  /* 0x0000f600ff0b7b82 */ /* 0x000e220000000800 */
[----:B---3--:R-:W-:-:S04]  /*81a0*/  LEA R4, P2, R15, R0, 0x1 ;  /* 0x000000000f047211 */ /* 0x008fc800078408ff */
[----:B------:R-:W-:Y:S02]  /*81b0*/  LEA.HI.X.SX32 R5, R15, R2, 0x1, P2 ;  /* 0x000000020f057211 */ /* 0x000fe400010f0eff */
[----:B------:R-:W-:-:S05]  /*81c0*/  MOV R15, R3 ;  /* 0x00000003000f7202 */ /* 0x000fca0000000f00 */
[----:B0-----:R-:W-:Y:S02]  /*81d0*/  IMAD R3, R11, 0x2, R15 ;  /* 0x000000020b037824 */ /* 0x001fe400078e020f */
[----:B------:R-:W0:Y:S01]  /*81e0*/  LDC R11, c[0x0][0x3d8] ;  /* 0x0000f600ff0b7b82 */ /* 0x000e220000000800 */
[CC--:B------:R-:W-:Y:S02]  /*81f0*/  LEA R8, P0, R13.reuse, R0.reuse, 0x1 ;  /* 0x000000000d087211 */ /* 0x0c0fe400078008ff */
[C---:B------:R-:W-:Y:S02]  /*8200*/  LEA R6, P1, R14.reuse, R0, 0x1 ;  /* 0x000000000e067211 */ /* 0x040fe400078208ff */
[-C--:B------:R-:W-:Y:S02]  /*8210*/  LEA.HI.X.SX32 R9, R13, R2.reuse, 0x1, P0 ;  /* 0x000000020d097211 */ /* 0x080fe400000f0eff */
[----:B------:R-:W-:-:S03]  /*8220*/  LEA.HI.X.SX32 R7, R14, R2, 0x1, P1 ;  /* 0x000000020e077211 */ /* 0x000fc600008f0eff */
[----:B------:R-:W-:Y:S04]  /*8230*/  STL.64 [R1+0xca8], R8 ;  /* 0x000ca80801007387 */ /* 0x000fe80000100a00 */
[----:B------:R-:W-:Y:S04]  /*8240*/  STL.64 [R1+0xca0], R6 ;  /* 0x000ca00601007387 */ /* 0x000fe80000100a00 */
[----:B------:R2:W-:Y:S04]  /*8250*/  STL.64 [R1+0xc98], R4 ;  /* 0x000c980401007387 */ /* 0x0005e80000100a00 */
[----:B------:R3:W-:Y:S01]  /*8260*/  STL [R1+0x44], R3 ;  /* 0x0000440301007387 */ /* 0x0007e20000100800 */
[----:B0-----:R-:W-:-:S03]  /*8270*/  LEA R11, R11, R3, 0x1 ;  /* 0x000000030b0b7211 */ /* 0x001fc600078e08ff */
[----:B--2---:R-:W2:Y:S04]  /*8280*/  LDL.LU R4, [R1+0x4] ;  /* 0x0000040001047983 */ /* 0x004ea80000300800 */
[----:B---3--:R-:W3:Y:S01]  /*8290*/  LDL.LU R3, [R1] ;  /* 0x0000000001037983 */ /* 0x008ee20000300800 */
[-C--:B------:R-:W-:Y:S01]  /*82a0*/  LEA R12, P0, R16, R0.reuse, 0x1 ;  /* 0x00000000100c7211 */ /* 0x080fe200078008ff */
[----:B------:R-:W-:Y:S01]  /*82b0*/  IMAD R5, R25, 0x2, R11 ;  /* 0x0000000219057824 */ /* 0x000fe200078e020b */
[-C--:B------:R-:W-:Y:S01]  /*82c0*/  LEA R8, P1, R17, R0.reuse, 0x1 ;  /* 0x0000000011087211 */ /* 0x080fe200078208ff */
[----:B------:R-:W0:Y:S01]  /*82d0*/  LDC R25, c[0x0][0x3d8] ;  /* 0x0000f600ff197b82 */ /* 0x000e220000000800 */
[----:B------:R-:W-:Y:S02]  /*82e0*/  LEA R6, P2, R18, R0, 0x1 ;  /* 0x0000000012067211 */ /* 0x000fe400078408ff */
[----:B------:R-:W-:-:S02]  /*82f0*/  LEA.HI.X.SX32 R13, R16, R2, 0x1, P0 ;  /* 0x00000002100d7211 */ /* 0x000fc400000f0eff */
[-C--:B------:R-:W-:Y:S02]  /*8300*/  LEA.HI.X.SX32 R9, R17, R2.reuse, 0x1, P1 ;  /* 0x0000000211097211 */ /* 0x080fe400008f0eff */
[----:B------:R-:W-:Y:S01]  /*8310*/  LEA.HI.X.SX32 R7, R18, R2, 0x1, P2 ;  /* 0x0000000212077211 */ /* 0x000fe200010f0eff */
[----:B------:R4:W-:Y:S04]  /*8320*/  STL.64 [R1+0xb38], R12 ;  /* 0x000b380c01007387 */ /* 0x0009e80000100a00 */
[----:B------:R-:W-:Y:S04]  /*8330*/  STL.64 [R1+0xb28], R8 ;  /* 0x000b280801007387 */ /* 0x000fe80000100a00 */
[----:B------:R0:W-:Y:S04]  /*8340*/  STL.64 [R1+0xb18], R6 ;  /* 0x000b180601007387 */ /* 0x0001e80000100a00 */
[----:B----4-:R-:W4:Y:S04]  /*8350*/  LDL.LU R12, [R1+0x10] ;  /* 0x00001000010c7983 */ /* 0x010f280000300800 */
[----:B------:R-:W4:Y:S01]  /*8360*/  LDL.LU R10, [R1+0xc] ;  /* 0x00000c00010a7983 */ /* 0x000f220000300800 */
[----:B0-----:R-:W-:-:S02]  /*8370*/  LEA R5, R25, R5, 0x1 ;  /* 0x0000000519057211 */ /* 0x001fc400078e08ff */
[-C--:B------:R-:W-:Y:S01]  /*8380*/  LEA R16, P1, R20, R0.reuse, 0x1 ;  /* 0x0000000014107211 */ /* 0x080fe200078208ff */
[----:B------:R-:W0:Y:S01]  /*8390*/  LDC R25, c[0x0][0x3d8] ;  /* 0x0000f600ff197b82 */ /* 0x000e220000000800 */
[----:B------:R-:W-:-:S04]  /*83a0*/  LEA R6, P0, R19, R0, 0x1 ;  /* 0x0000000013067211 */ /* 0x000fc800078008ff */
[----:B------:R-:W-:Y:S01]  /*83b0*/  LEA.HI.X.SX32 R7, R19, R2, 0x1, P0 ;  /* 0x0000000213077211 */ /* 0x000fe200000f0eff */
[----:B------:R-:W-:Y:S01]  /*83c0*/  STL [R1+0x38], R5 ;  /* 0x0000380501007387 */ /* 0x000fe20000100800 */
[CC--:B------:R-:W-:Y:S02]  /*83d0*/  LEA R8, P2, R21.reuse, R0.reuse, 0x1 ;  /* 0x0000000015087211 */ /* 0x0c0fe400078408ff */
[----:B------:R-:W-:Y:S01]  /*83e0*/  LEA R18, P0, R28, R0, 0x1 ;  /* 0x000000001c127211 */ /* 0x000fe200078008ff */
[----:B------:R1:W-:Y:S01]  /*83f0*/  STL.64 [R1+0xa68], R6 ;  /* 0x000a680601007387 */ /* 0x0003e20000100a00 */
[-C--:B------:R-:W-:Y:S02]  /*8400*/  LEA.HI.X.SX32 R17, R20, R2.reuse, 0x1, P1 ;  /* 0x0000000214117211 */ /* 0x080fe400008f0eff */
[-C--:B------:R-:W-:Y:S02]  /*8410*/  LEA.HI.X.SX32 R9, R21, R2.reuse, 0x1, P2 ;  /* 0x0000000215097211 */ /* 0x080fe400010f0eff */
[----:B------:R-:W-:Y:S01]  /*8420*/  LEA.HI.X.SX32 R19, R28, R2, 0x1, P0 ;  /* 0x000000021c137211 */ /* 0x000fe200000f0eff */
[----:B-1----:R-:W4:Y:S04]  /*8430*/  LDL.LU R6, [R1+0x8] ;  /* 0x0000080001067983 */ /* 0x002f280000300800 */
[----:B------:R-:W-:Y:S04]  /*8440*/  STL.64 [R1+0xa60], R16 ;  /* 0x000a601001007387 */ /* 0x000fe80000100a00 */
[----:B------:R1:W-:Y:S04]  /*8450*/  STL.64 [R1+0xa58], R8 ;  /* 0x000a580801007387 */ /* 0x0003e80000100a00 */
[----:B------:R-:W4:Y:S04]  /*8460*/  LDL.LU R14, [R1+0x1c] ;  /* 0x00001c00010e7983 */ /* 0x000f280000300800 */
[----:B------:R-:W-:Y:S04]  /*8470*/  STL.64 [R1+0xa50], R18 ;  /* 0x000a501201007387 */ /* 0x000fe80000100a00 */
[----:B------:R-:W4:Y:S01]  /*8480*/  LDL.LU R13, [R1+0x18] ;  /* 0x00001800010d7983 */ /* 0x000f220000300800 */
[----:B0-----:R-:W-:Y:S01]  /*8490*/  IMAD R25, R25, 0x2, R5 ;  /* 0x0000000219197824 */ /* 0x001fe200078e0205 */
[----:B------:R-:W-:-:S02]  /*84a0*/  MOV R5, R24 ;  /* 0x0000001800057202 */ /* 0x000fc40000000f00 */
[----:B------:R-:W0:Y:S01]  /*84b0*/  LDC R24, c[0x0][0x3d8] ;  /* 0x0000f600ff187b82 */ /* 0x000e220000000800 */
[CC--:B-1----:R-:W-:Y:S02]  /*84c0*/  LEA R8, P1, R27.reuse, R0.reuse, 0x1 ;  /* 0x000000001b087211 */ /* 0x0c2fe400078208ff */
[C---:B------:R-:W-:Y:S02]  /*84d0*/  LEA R16, P2, R26.reuse, R0, 0x1 ;  /* 0x000000001a107211 */ /* 0x040fe400078408ff */
[-C--:B------:R-:W-:Y:S02]  /*84e0*/  LEA.HI.X.SX32 R9, R27, R2.reuse, 0x1, P1 ;  /* 0x000000021b097211 */ /* 0x080fe400008f0eff */
[----:B------:R-:W-:-:S03]  /*84f0*/  LEA.HI.X.SX32 R17, R26, R2, 0x1, P2 ;  /* 0x000000021a117211 */ /* 0x000fc600010f0eff */
[----:B------:R1:W-:Y:S04]  /*8500*/  STL.64 [R1+0xa48], R8 ;  /* 0x000a480801007387 */ /* 0x0003e80000100a00 */
[----:B-1----:R-:W4:Y:S01]  /*8510*/  LDL.LU R8, [R1+0x14] ;  /* 0x0000140001087983 */ /* 0x002f220000300800 */
[----:B0-----:R-:W-:-:S05]  /*8520*/  IMAD R24, R24, 0x2, R25 ;  /* 0x0000000218187824 */ /* 0x001fca00078e0219 */
[----:B------:R-:W-:Y:S04]  /*8530*/  STL.64 [R1+0x1668], R24 ;  /* 0x0016681801007387 */ /* 0x000fe80000100a00 */
[----:B------:R0:W-:Y:S02]  /*8540*/  STL.64 [R1+0xa40], R16 ;  /* 0x000a401001007387 */ /* 0x0001e40000100a00 */
[----:B0-----:R-:W-:-:S04]  /*8550*/  LEA R16, P2, R29, R0, 0x1 ;  /* 0x000000001d107211 */ /* 0x001fc800078408ff */
[----:B------:R-:W-:Y:S01]  /*8560*/  LEA.HI.X.SX32 R17, R29, R2, 0x1, P2 ;  /* 0x000000021d117211 */ /* 0x000fe200010f0eff */
[----:B------:R-:W-:Y:S02]  /*8570*/  IMAD.MOV.U32 R7, RZ, RZ, R22 ;  /* 0x000000ffff077224 */ /* 0x000fe400078e0016 */
[----:B------:R-:W0:Y:S01]  /*8580*/  LDC R22, c[0x0][0x3d8] ;  /* 0x0000f600ff167b82 */ /* 0x000e220000000800 */
[----:B------:R-:W-:-:S04]  /*8590*/  LEA R23, R23, R24, 0x1 ;  /* 0x0000001817177211 */ /* 0x000fc800078e08ff */
[----:B0-----:R-:W-:Y:S02]  /*85a0*/  LEA R22, R22, R23, 0x1 ;  /* 0x0000001716167211 */ /* 0x001fe400078e08ff */
[CC--:B--2---:R-:W-:Y:S02]  /*85b0*/  LEA R20, P0, R4.reuse, R0.reuse, 0x1 ;  /* 0x0000000004147211 */ /* 0x0c4fe400078008ff */
[C---:B---3--:R-:W-:Y:S02]  /*85c0*/  LEA R18, P1, R3.reuse, R0, 0x1 ;  /* 0x0000000003127211 */ /* 0x048fe400078208ff */
[-C--:B------:R-:W-:Y:S02]  /*85d0*/  LEA.HI.X.SX32 R21, R4, R2.reuse, 0x1, P0 ;  /* 0x0000000204157211 */ /* 0x080fe400000f0eff */
[----:B------:R-:W-:Y:S01]  /*85e0*/  LEA.HI.X.SX32 R19, R3, R2, 0x1, P1 ;  /* 0x0000000203137211 */ /* 0x000fe200008f0eff */
[----:B------:R-:W0:Y:S02]  /*85f0*/  LDC R4, c[0x0][0x3d8] ;  /* 0x0000f600ff047b82 */ /* 0x000e240000000800 */
[----:B------:R-:W-:Y:S04]  /*8600*/  STL.64 [R1+0xa38], R20 ;  /* 0x000a381401007387 */ /* 0x000fe80000100a00 */
[----:B------:R1:W-:Y:S02]  /*8610*/  STL.64 [R1+0xa28], R16 ;  /* 0x000a281001007387 */ /* 0x0003e40000100a00 */
[----:B------:R-:W2:Y:S02]  /*8620*/  LDC R3, c[0x0][0x3d8] ;  /* 0x0000f600ff037b82 */ /* 0x000ea40000000800 */
[----:B------:R4:W-:Y:S04]  /*8630*/  STL.64 [R1+0xa30], R18 ;  /* 0x000a301201007387 */ /* 0x0009e80000100a00 */
[----:B-1----:R-:W3:Y:S04]  /*8640*/  LDL.LU R17, [R1+0x28] ;  /* 0x0000280001117983 */ /* 0x002ee80000300800 */
[----:B------:R-:W3:Y:S01]  /*8650*/  LDL.LU R9, [R1+0x24] ;  /* 0x0000240001097983 */ /* 0x000ee20000300800 */
[----:B----4-:R-:W-:-:S02]  /*8660*/  LEA R18, P1, R10, R0, 0x1 ;  /* 0x000000000a127211 */ /* 0x010fc400078208ff */
[----:B------:R-:W-:Y:S01]  /*8670*/  LEA R24, P0, R12, R0, 0x1 ;  /* 0x000000000c187211 */ /* 0x000fe200078008ff */
[----:B------:R-:W4:Y:S01]  /*8680*/  LDL.LU R16, [R1+0x20] ;  /* 0x0000200001107983 */ /* 0x000f220000300800 */
[-C--:B------:R-:W-:Y:S01]  /*8690*/  LEA.HI.X.SX32 R19, R10, R2.reuse, 0x1, P1 ;  /* 0x000000020a137211 */ /* 0x080fe200008f0eff */
[----:B------:R-:W-:Y:S02]  /*86a0*/  IMAD.MOV.U32 R10, RZ, RZ, R5 ;  /* 0x000000ffff0a7224 */ /* 0x000fe400078e0005 */
[----:B------:R-:W1:Y:S01]  /*86b0*/  LDC R5, c[0x0][0x3d8] ;  /* 0x0000f600ff057b82 */ /* 0x000e620000000800 */
[----:B--2---:R-:W-:Y:S01]  /*86c0*/  IMAD R3, R3, 0x2, R22 ;  /* 0x0000000203037824 */ /* 0x004fe200078e0216 */
[----:B------:R-:W-:Y:S01]  /*86d0*/  LEA.HI.X.SX32 R25, R12, R2, 0x1, P0 ;  /* 0x000000020c197211 */ /* 0x000fe200000f0eff */
[----:B------:R-:W-:Y:S04]  /*86e0*/  STL.64 [R1+0x1658], R22 ;  /* 0x0016581601007387 */ /* 0x000fe80000100a00 */
[----:B------:R-:W-:Y:S01]  /*86f0*/  STL [R1+0x1680], R3 ;  /* 0x0016800301007387 */ /* 0x000fe20000100800 */
[----:B0-----:R-:W-:-:S03]  /*8700*/  LEA R4, R4, R3, 0x1 ;  /* 0x0000000304047211 */ /* 0x001fc600078e08ff */
[----:B------:R-:W2:Y:S01]  /*8710*/  LDL.LU R12, [R1+0x34] ;  /* 0x00003400010c7983 */ /* 0x000ea20000300800 */
[----:B------:R-:W-:-:S03]  /*8720*/  LEA R20, P2, R6, R0, 0x1 ;  /* 0x0000000006147211 */ /* 0x000fc600078408ff */
[----:B------:R0:W-:Y:S01]  /*8730*/  STL.64 [R1+0xa20], R24 ;  /* 0x000a201801007387 */ /* 0x0001e20000100a00 */
[----:B------:R-:W-:-:S03]  /*8740*/  LEA.HI.X.SX32 R21, R6, R2, 0x1, P2 ;  /* 0x0000000206157211 */ /* 0x000fc600010f0eff */
[----:B------:R0:W-:Y:S01]  /*8750*/  STL.64 [R1+0xa18], R18 ;  /* 0x000a181201007387 */ /* 0x0001e20000100a00 */
[----:B-1----:R-:W-:Y:S01]  /*8760*/  LEA R5, R5, R4, 0x1 ;  /* 0x0000000405057211 */ /* 0x002fe200078e08ff */
[----:B------:R-:W1:Y:S02]  /*8770*/  LDC R6, c[0x0][0x3d8] ;  /* 0x0000f600ff067b82 */ /* 0x000e640000000800 */
[----:B------:R-:W2:Y:S01]  /*8780*/  LDL.LU R27, [R1+0x30] ;  /* 0x00003000011b7983 */ /* 0x000ea20000300800 */
[----:B0-----:R-:W-:-:S03]  /*8790*/  LEA R24, P0, R14, R0, 0x1 ;  /* 0x000000000e187211 */ /* 0x001fc600078008ff */
[----:B------:R-:W2:Y:S04]  /*87a0*/  LDL.LU R18, [R1+0x2c] ;  /* 0x00002c0001127983 */ /* 0x000ea80000300800 */
[----:B------:R0:W-:Y:S01]  /*87b0*/  STL.64 [R1+0xa10], R20 ;  /* 0x000a101401007387 */ /* 0x0001e20000100a00 */
[----:B------:R-:W-:-:S03]  /*87c0*/  LEA.HI.X.SX32 R25, R14, R2, 0x1, P0 ;  /* 0x000000020e197211 */ /* 0x000fc600000f0eff */
[----:B------:R-:W-:Y:S04]  /*87d0*/  STL.64 [R1+0x1670], R4 ;  /* 0x0016700401007387 */ /* 0x000fe80000100a00 */
[----:B------:R-:W2:Y:S01]  /*87e0*/  LDL.LU R28, [R1+0x50] ;  /* 0x00005000011c7983 */ /* 0x000ea20000300800 */
[----:B0-----:R-:W-:-:S04]  /*87f0*/  LEA R20, P1, R13, R0, 0x1 ;  /* 0x000000000d147211 */ /* 0x001fc800078208ff */
[----:B------:R-:W-:Y:S01]  /*8800*/  LEA.HI.X.SX32 R21, R13, R2, 0x1, P1 ;  /* 0x000000020d157211 */ /* 0x000fe200008f0eff */
[----:B------:R-:W-:Y:S04]  /*8810*/  STL.64 [R1+0xa08], R24 ;  /* 0x000a081801007387 */ /* 0x000fe80000100a00 */
[----:B------:R0:W-:Y:S04]  /*8820*/  STL.64 [R1+0xa00], R20 ;  /* 0x000a001401007387 */ /* 0x0001e80000100a00 */
[----:B------:R-:W2:Y:S04]  /*8830*/  LDL.LU R14, [R1+0x4c] ;  /* 0x00004c00010e7983 */ /* 0x000ea80000300800 */
[----:B0-----:R-:W2:Y:S01]  /*8840*/  LDL.LU R20, [R1+0x48] ;  /* 0x0000480001147983 */ /* 0x001ea20000300800 */
[----:B------:R-:W-:-:S02]  /*8850*/  MOV R13, R7 ;  /* 0x00000007000d7202 */ /* 0x000fc40000000f00 */
[----:B------:R-:W0:Y:S01]  /*8860*/  LDC R7, c[0x0][0x3d8] ;  /* 0x0000f600ff077b82 */ /* 0x000e220000000800 */
[----:B------:R-:W-:Y:S01]  /*8870*/  LEA R22, P2, R8, R0, 0x1 ;  /* 0x0000000008167211 */ /* 0x000fe200078408ff */
[----:B-1----:R-:W-:-:S03]  /*8880*/  IMAD R6, R6, 0x2, R5 ;  /* 0x0000000206067824 */ /* 0x002fc600078e0205 */
[----:B------:R-:W-:-:S03]  /*8890*/  LEA.HI.X.SX32 R23, R8, R2, 0x1, P2 ;  /* 0x0000000208177211 */ /* 0x000fc600010f0eff */
[----:B------:R-:W1:Y:S02]  /*88a0*/  LDC R8, c[0x0][0x3d8] ;  /* 0x0000f600ff087b82 */ /* 0x000e640000000800 */
[----:B------:R0:W-:Y:S02]  /*88b0*/  STL.64 [R1+0x9f8], R22 ;  /* 0x0009f81601007387 */ /* 0x0001e40000100a00 */
[----:B0-----:R-:W-:-:S05]  /*88c0*/  IMAD R7, R7, 0x2, R6 ;  /* 0x0000000207077824 */ /* 0x001fca00078e0206 */
[----:B------:R-:W-:Y:S04]  /*88d0*/  STL.64 [R1+0x1678], R6 ;  /* 0x0016780601007387 */ /* 0x000fe80000100a00 */
[----:B------:R-:W2:Y:S01]  /*88e0*/  LDL.LU R21, [R1+0x60] ;  /* 0x0000600001157983 */ /* 0x000ea20000300800 */
[----:B-1----:R-:W-:Y:S02]  /*88f0*/  LEA R8, R8, R7, 0x1 ;  /* 0x0000000708087211 */ /* 0x002fe400078e08ff */
[-C--:B---3--:R-:W-:Y:S02]  /*8900*/  LEA R24, P0, R17, R0.reuse, 0x1 ;  /* 0x0000000011187211 */ /* 0x088fe400078008ff */
[----:B------:R-:W-:Y:S02]  /*8910*/  LEA R22, P1, R9, R0, 0x1 ;  /* 0x0000000009167211 */ /* 0x000fe400078208ff */
[----:B------:R-:W-:-:S02]  /*8920*/  LEA.HI.X.SX32 R25, R17, R2, 0x1, P0 ;  /* 0x0000000211197211 */ /* 0x000fc400000f0eff */
[----:B------:R-:W-:Y:S02]  /*8930*/  LEA.HI.X.SX32 R23, R9, R2, 0x1, P1 ;  /* 0x0000000209177211 */ /* 0x000fe400008f0eff */
[----:B------:R-:W0:Y:S01]  /*8940*/  LDC R9, c[0x0][0x3d8] ;  /* 0x0000f600ff097b82 */ /* 0x000e220000000800 */
[----:B------:R-:W-:Y:S04]  /*8950*/  STL.64 [R1+0x9f0], R24 ;  /* 0x0009f01801007387 */ /* 0x000fe80000100a00 */
[----:B------:R-:W3:Y:S04]  /*8960*/  LDL.LU R26, [R1+0x5c] ;  /* 0x00005c00011a7983 */ /* 0x000ee80000300800 */
[----:B------:R2:W-:Y:S04]  /*8970*/  STL.64 [R1+0x9e8], R22 ;  /* 0x0009e81601007387 */ /* 0x0005e80000100a00 */
[----:B------:R-:W3:Y:S01]  /*8980*/  LDL.LU R17, [R1+0x58] ;  /* 0x0000580001117983 */ /* 0x000ee20000300800 */
[----:B----4-:R-:W-:-:S04]  /*8990*/  LEA R4, P2, R16, R0, 0x1 ;  /* 0x0000000010047211 */ /* 0x010fc800078408ff */
[----:B------:R-:W-:Y:S01]  /*89a0*/  LEA.HI.X.SX32 R5, R16, R2, 0x1, P2 ;  /* 0x0000000210057211 */ /* 0x000fe200010f0eff */
[----:B0-----:R-:W-:-:S04]  /*89b0*/  IMAD R9, R9, 0x2, R8 ;  /* 0x0000000209097824 */ /* 0x001fc800078e0208 */
[----:B------:R0:W-:Y:S01]  /*89c0*/  STL.64 [R1+0x9e0], R4 ;  /* 0x0009e00401007387 */ /* 0x0001e20000100a00 */
[----:B--2---:R-:W-:-:S03]  /*89d0*/  LEA R22, P0, R12, R0, 0x1 ;  /* 0x000000000c167211 */ /* 0x004fc600078008ff */
[----:B------:R1:W-:Y:S01]  /*89e0*/  STL.64 [R1+0x1688], R8 ;  /* 0x0016880801007387 */ /* 0x0003e20000100a00 */
[----:B------:R-:W-:Y:S02]  /*89f0*/  MOV R16, R10 ;  /* 0x0000000a00107202 */ /* 0x000fe40000000f00 */
[C---:B------:R-:W-:Y:S01]  /*8a00*/  LEA R6, P1, R27.reuse, R0, 0x1 ;  /* 0x000000001b067211 */ /* 0x040fe200078208ff */
[----:B------:R-:W2:Y:S01]  /*8a10*/  LDL.LU R29, [R1+0x78] ;  /* 0x00007800011d7983 */ /* 0x000ea20000300800 */
[----:B------:R-:W4:Y:S03]  /*8a20*/  LDC R10, c[0x0][0x3d8] ;  /* 0x0000f600ff0a7b82 */ /* 0x000f260000000800 */
[----:B------:R-:W2:Y:S01]  /*8a30*/  LDL.LU R24, [R1+0x74] ;  /* 0x0000740001187983 */ /* 0x000ea20000300800 */
[----:B------:R-:W-:Y:S02]  /*8a40*/  LEA.HI.X.SX32 R23, R12, R2, 0x1, P0 ;  /* 0x000000020c177211 */ /* 0x000fe400000f0eff */
[C---:B0-----:R-:W-:Y:S01]  /*8a50*/  LEA R4, P2, R18.reuse, R0, 0x1 ;  /* 0x0000000012047211 */ /* 0x041fe200078408ff */
[----:B------:R-:W2:Y:S01]  /*8a60*/  LDL.LU R19, [R1+0x70] ;  /* 0x0000700001137983 */ /* 0x000ea20000300800 */
[-C--:B------:R-:W-:Y:S01]  /*8a70*/  LEA.HI.X.SX32 R7, R27, R2.reuse, 0x1, P1 ;  /* 0x000000021b077211 */ /* 0x080fe200008f0eff */
[----:B------:R-:W0:Y:S01]  /*8a80*/  LDC R12, c[0x0][0x3d8] ;  /* 0x0000f600ff0c7b82 */ /* 0x000e220000000800 */
[----:B------:R-:W-:Y:S01]  /*8a90*/  LEA.HI.X.SX32 R5, R18, R2, 0x1, P2 ;  /* 0x0000000212057211 */ /* 0x000fe200010f0eff */
[----:B------:R-:W-:Y:S01]  /*8aa0*/  STL.64 [R1+0x9d8], R22 ;  /* 0x0009d81601007387 */ /* 0x000fe20000100a00 */
[----:B------:R-:W-:-:S03]  /*8ab0*/  MOV R18, R13 ;  /* 0x0000000d00127202 */ /* 0x000fc60000000f00 */
[----:B------:R1:W-:Y:S02]  /*8ac0*/  STL.64 [R1+0x9d0], R6 ;  /* 0x0009d00601007387 */ /* 0x0003e40000100a00 */
[----:B------:R-:W0:Y:S01]  /*8ad0*/  LDC R13, c[0x0][0x3d8] ;  /* 0x0000f600ff0d7b82 */ /* 0x000e220000000800 */
[-C--:B-1----:R-:W-:Y:S02]  /*8ae0*/  LEA R8, P0, R28, R0.reuse, 0x1 ;  /* 0x000000001c087211 */ /* 0x082fe400078008ff */
[----:B------:R-:W-:-:S04]  /*8af0*/  LEA R6, P1, R14, R0, 0x1 ;  /* 0x000000000e067211 */ /* 0x000fc800078208ff */
[-C--:B------:R-:W-:Y:S02]  /*8b00*/  LEA.HI.X.SX32 R7, R14, R2.reuse, 0x1, P1 ;  /* 0x000000020e077211 */ /* 0x080fe400008f0eff */
[----:B------:R-:W1:Y:S01]  /*8b10*/  LDC R14, c[0x0][0x3d8] ;  /* 0x0000f600ff0e7b82 */ /* 0x000e620000000800 */
[----:B----4-:R-:W-:Y:S01]  /*8b20*/  IMAD R10, R10, 0x2, R9 ;  /* 0x000000020a0a7824 */ /* 0x010fe200078e0209 */
[----:B------:R4:W-:Y:S01]  /*8b30*/  STL.64 [R1+0x9c8], R4 ;  /* 0x0009c80401007387 */ /* 0x0009e20000100a00 */
[----:B------:R-:W-:Y:S02]  /*8b40*/  LEA.HI.X.SX32 R9, R28, R2, 0x1, P0 ;  /* 0x000000021c097211 */ /* 0x000fe400000f0eff */
[----:B0-----:R-:W-:-:S03]  /*8b50*/  IMAD R12, R12, 0x2, R10 ;  /* 0x000000020c0c7824 */ /* 0x001fc600078e020a */
[----:B------:R-:W-:Y:S01]  /*8b60*/  STL.64 [R1+0x9c0], R8 ;  /* 0x0009c00801007387 */ /* 0x000fe20000100a00 */
[C---:B----4-:R-:W-:Y:S02]  /*8b70*/  LEA R4, P2, R20.reuse, R0, 0x1 ;  /* 0x0000000014047211 */ /* 0x050fe400078408ff */
[----:B------:R-:W-:Y:S02]  /*8b80*/  LEA R13, R13, R12, 0x1 ;  /* 0x0000000c0d0d7211 */ /* 0x000fe400078e08ff */
[----:B------:R-:W-:Y:S02]  /*8b90*/  LEA.HI.X.SX32 R5, R20, R2, 0x1, P2 ;  /* 0x0000000214057211 */ /* 0x000fe400010f0eff */
[----:B------:R-:W4:Y:S04]  /*8ba0*/  LDL.LU R20, [R1+0x8c] ;  /* 0x00008c0001147983 */ /* 0x000f280000300800 */
[----:B------:R-:W-:Y:S01]  /*8bb0*/  STL.64 [R1+0x9b8], R6 ;  /* 0x0009b80601007387 */ /* 0x000fe20000100a00 */
[----:B-1----:R-:W-:-:S03]  /*8bc0*/  IMAD R14, R14, 0x2, R13 ;  /* 0x000000020e0e7824 */ /* 0x002fc600078e020d */
[----:B------:R-:W4:Y:S04]  /*8bd0*/  LDL.LU R28, [R1+0x88] ;  /* 0x00008800011c7983 */ /* 0x000f280000300800 */
[----:B------:R-:W-:Y:S04]  /*8be0*/  STL.64 [R1+0x9b0], R4 ;  /* 0x0009b00401007387 */ /* 0x000fe80000100a00 */
[----:B------:R0:W-:Y:S04]  /*8bf0*/  STL.64 [R1+0x1650], R12 ;  /* 0x0016500c01007387 */ /* 0x0001e80000100a00 */
[----:B0-----:R-:W4:Y:S01]  /*8c00*/  LDL.LU R13, [R1+0x90] ;  /* 0x00009000010d7983 */ /* 0x001f220000300800 */
[----:B------:R-:W-:-:S02]  /*8c10*/  MOV R23, R15 ;  /* 0x0000000f00177202 */ /* 0x000fc40000000f00 */
[----:B------:R-:W0:Y:S01]  /*8c20*/  LDC R15, c[0x0][0x3d8] ;  /* 0x0000f600ff0f7b82 */ /* 0x000e220000000800 */
[C---:B------:R-:W-:Y:S01]  /*8c30*/  LEA R8, P0, R21.reuse, R0, 0x1 ;  /* 0x0000000015087211 */ /* 0x040fe200078008ff */
[----:B------:R-:W4:Y:S03]  /*8c40*/  LDL.LU R3, [R1+0x98] ;  /* 0x0000980001037983 */ /* 0x000f260000300800 */
[----:B------:R-:W-:-:S05]  /*8c50*/  LEA.HI.X.SX32 R9, R21, R2, 0x1, P0 ;  /* 0x0000000215097211 */ /* 0x000fca00000f0eff */
[----:B------:R2:W-:Y:S04]  /*8c60*/  STL.64 [R1+0x9a8], R8 ;  /* 0x0009a80801007387 */ /* 0x0005e80000100a00 */
[----:B------:R-:W4:Y:S01]  /*8c70*/  LDL.LU R27, [R1+0x84] ;  /* 0x00008400011b7983 */ /* 0x000f220000300800 */
[----:B0-----:R-:W-:-:S05]  /*8c80*/  IMAD R15, R15, 0x2, R14 ;  /* 0x000000020f0f7824 */ /* 0x001fca00078e020e */
[----:B------:R-:W-:Y:S01]  /*8c90*/  STL.64 [R1+0x1648], R14 ;  /* 0x0016480e01007387 */ /* 0x000fe20000100a00 */
[----:B---3--:R-:W-:-:S04]  /*8ca0*/  LEA R6, P1, R26, R0, 0x1 ;  /* 0x000000001a067211 */ /* 0x008fc800078208ff */
[----:B------:R-:W-:Y:S02]  /*8cb0*/  LEA.HI.X.SX32 R7, R26, R2, 0x1, P1 ;  /* 0x000000021a077211 */ /* 0x000fe400008f0eff */
[----:B------:R-:W-:-:S04]  /*8cc0*/  LEA R4, P2, R17, R0, 0x1 ;  /* 0x0000000011047211 */ /* 0x000fc800078408ff */
[----:B------:R-:W-:Y:S01]  /*8cd0*/  LEA.HI.X.SX32 R5, R17, R2, 0x1, P2 ;  /* 0x0000000211057211 */ /* 0x000fe200010f0eff */
[----:B------:R0:W-:Y:S01]  /*8ce0*/  STL.64 [R1+0x9a0], R6 ;  /* 0x0009a00601007387 */ /* 0x0001e20000100a00 */
[----:B------:R-:W-:Y:S01]  /*8cf0*/  MOV R21, R16 ;  /* 0x0000001000157202 */ /* 0x000fe20000000f00 */
[----:B------:R-:W1:Y:S02]  /*8d00*/  LDC R17, c[0x0][0x3d8] ;  /* 0x0000f600ff117b82 */ /* 0x000e640000000800 */
[----:B------:R3:W-:Y:S04]  /*8d10*/  STL.64 [R1+0x998], R4 ;  /* 0x0009980401007387 */ /* 0x0007e80000100a00 */
[----:B------:R-:W4:Y:S02]  /*8d20*/  LDL.LU R12, [R1+0x80] ;  /* 0x00008000010c7983 */ /* 0x000f240000300800 */
[----:B------:R-:W1:Y:S02]  /*8d30*/  LDC R16, c[0x0][0x3d8] ;  /* 0x0000f600ff107b82 */ /* 0x000e640000000800 */
[----:B------:R-:W4:Y:S01]  /*8d40*/  LDL.LU R25, [R1+0x7c] ;  /* 0x00007c0001197983 */ /* 0x000f220000300800 */
[----:B--2---:R-:W-:-:S02]  /*8d50*/  LEA R8, P0, R29, R0, 0x1 ;  /* 0x000000001d087211 */ /* 0x004fc400078008ff */
[C---:B0-----:R-:W-:Y:S02]  /*8d60*/  LEA R6, P1, R24.reuse, R0, 0x1 ;  /* 0x0000000018067211 */ /* 0x041fe400078208ff */
[-C--:B------:R-:W-:Y:S02]  /*8d70*/  LEA.HI.X.SX32 R9, R29, R2.reuse, 0x1, P0 ;  /* 0x000000021d097211 */ /* 0x080fe400000f0eff */
[----:B------:R-:W-:-:S03]  /*8d80*/  LEA.HI.X.SX32 R7, R24, R2, 0x1, P1 ;  /* 0x0000000218077211 */ /* 0x000fc600008f0eff */
[----:B------:R4:W-:Y:S04]  /*8d90*/  STL.64 [R1+0x990], R8 ;  /* 0x0009900801007387 */ /* 0x0009e80000100a00 */
[----:B------:R-:W2:Y:S04]  /*8da0*/  LDL.LU R22, [R1+0x6c] ;  /* 0x00006c0001167983 */ /* 0x000ea80000300800 */
[----:B------:R-:W-:Y:S04]  /*8db0*/  STL.64 [R1+0x988], R6 ;  /* 0x0009880601007387 */ /* 0x000fe80000100a00 */
[----:B------:R-:W2:Y:S01]  /*8dc0*/  LDL.LU R29, [R1+0x68] ;  /* 0x00006800011d7983 */ /* 0x000ea20000300800 */
[----:B---3--:R-:W-:-:S04]  /*8dd0*/  LEA R4, P2, R19, R0, 0x1 ;  /* 0x0000000013047211 */ /* 0x008fc800078408ff */
[----:B------:R-:W-:Y:S01]  /*8de0*/  LEA.HI.X.SX32 R5, R19, R2, 0x1, P2 ;  /* 0x0000000213057211 */ /* 0x000fe200010f0eff */
[----:B------:R-:W-:Y:S01]  /*8df0*/  IMAD.MOV.U32 R26, RZ, RZ, R18 ;  /* 0x000000ffff1a7224 */ /* 0x000fe200078e0012 */
[----:B------:R-:W0:Y:S03]  /*8e00*/  LDC R19, c[0x0][0x3d8] ;  /* 0x0000f600ff137b82 */ /* 0x000e260000000800 */
[----:B------:R3:W-:Y:S04]  /*8e10*/  STL.64 [R1+0x980], R4 ;  /* 0x0009800401007387 */ /* 0x0007e80000100a00 */
[----:B------:R-:W2:Y:S01]  /*8e20*/  LDL.LU R24, [R1+0x54] ;  /* 0x0000540001187983 */ /* 0x000ea20000300800 */
[----:B------:R-:W0:Y:S01]  /*8e30*/  LDC R18, c[0x0][0x3d8] ;  /* 0x0000f600ff127b82 */ /* 0x000e220000000800 */
[----:B----4-:R-:W-:-:S04]  /*8e40*/  LEA R8, P0, R13, R0, 0x1 ;  /* 0x000000000d087211 */ /* 0x010fc800078008ff */
[----:B------:R-:W-:-:S05]  /*8e50*/  LEA.HI.X.SX32 R9, R13, R2, 0x1, P0 ;  /* 0x000000020d097211 */ /* 0x000fca00000f0eff */
[----:B------:R4:W-:Y:S04]  /*8e60*/  STL.64 [R1+0x978], R8 ;  /* 0x0009780801007387 */ /* 0x0009e80000100a00 */
[----:B------:R-:W2:Y:S01]  /*8e70*/  LDL.LU R14, [R1+0x44] ;  /* 0x00004400010e7983 */ /* 0x000ea20000300800 */
[----:B---3--:R-:W-:-:S04]  /*8e80*/  LEA R4, P2, R28, R0, 0x1 ;  /* 0x000000001c047211 */ /* 0x008fc800078408ff */
[----:B------:R-:W-:Y:S02]  /*8e90*/  LEA.HI.X.SX32 R5, R28, R2, 0x1, P2 ;  /* 0x000000021c057211 */ /* 0x000fe400010f0eff */
[----:B------:R-:W3:Y:S01]  /*8ea0*/  LDC R28, c[0x0][0x3d8] ;  /* 0x0000f600ff1c7b82 */ /* 0x000ee20000000800 */
[----:B------:R-:W-:-:S04]  /*8eb0*/  LEA R6, P1, R20, R0, 0x1 ;  /* 0x0000000014067211 */ /* 0x000fc800078208ff */
[----:B------:R-:W-:-:S03]  /*8ec0*/  LEA.HI.X.SX32 R7, R20, R2, 0x1, P1 ;  /* 0x0000000214077211 */ /* 0x000fc600008f0eff */
[----:B------:R-:W4:Y:S02]  /*8ed0*/  LDC R20, c[0x0][0x3d8] ;  /* 0x0000f600ff147b82 */ /* 0x000f240000000800 */
[----:B----4-:R-:W-:Y:S01]  /*8ee0*/  LEA R8, P0, R21, R0, 0x1 ;  /* 0x0000000015087211 */ /* 0x010fe200078008ff */
[----:B------:R-:W-:Y:S02]  /*8ef0*/  IMAD.MOV.U32 R9, RZ, RZ, R21 ;  /* 0x000000ffff097224 */ /* 0x000fe400078e0015 */
[----:B-1----:R-:W-:-:S03]  /*8f00*/  IMAD R16, R16, 0x2, R15 ;  /* 0x0000000210107824 */ /* 0x002fc600078e020f */
[----:B------:R-:W1:Y:S02]  /*8f10*/  LDC R21, c[0x0][0x3d8] ;  /* 0x0000f600ff157b82 */ /* 0x000e640000000800 */
[----:B------:R-:W-:Y:S02]  /*8f20*/  LEA R17, R17, R16, 0x1 ;  /* 0x0000001011117211 */ /* 0x000fe400078e08ff */
[----:B---3--:R-:W-:-:S04]  /*8f30*/  LEA R28, R28, R11, 0x1 ;  /* 0x0000000b1c1c7211 */ /* 0x008fc800078e08ff */
[----:B------:R-:W-:Y:S02]  /*8f40*/  MOV R15, R28 ;  /* 0x0000001c000f7202 */ /* 0x000fe40000000f00 */
[----:B------:R-:W3:Y:S01]  /*8f50*/  LDC R28, c[0x0][0x3d8] ;  /* 0x0000f600ff1c7b82 */ /* 0x000ee20000000800 */
[----:B0-----:R-:W-:-:S05]  /*8f60*/  LEA R18, R18, R17, 0x1 ;  /* 0x0000001112127211 */ /* 0x001fca00078e08ff */
[----:B------:R-:W-:Y:S01]  /*8f70*/  IMAD R19, R19, 0x2, R18 ;  /* 0x0000000213137824 */ /* 0x000fe200078e0212 */
[----:B------:R0:W-:Y:S01]  /*8f80*/  STL.64 [R1+0x970], R6 ;  /* 0x0009700601007387 */ /* 0x0001e20000100a00 */
[----:B------:R-:W-:-:S03]  /*8f90*/  LEA.HI.X.SX32 R9, R9, R2, 0x1, P0 ;  /* 0x0000000209097211 */ /* 0x000fc600000f0eff */
[----:B------:R-:W-:Y:S01]  /*8fa0*/  LEA R20, R20, R19, 0x1 ;  /* 0x0000001314147211 */ /* 0x000fe200078e08ff */
[----:B------:R4:W-:Y:S04]  /*8fb0*/  STL.64 [R1+0x968], R4 ;  /* 0x0009680401007387 */ /* 0x0009e80000100a00 */
[----:B-1----:R-:W-:Y:S01]  /*8fc0*/  IMAD R21, R21, 0x2, R20 ;  /* 0x0000000215157824 */ /* 0x002fe200078e0214 */
[----:B------:R-:W2:Y:S01]  /*8fd0*/  LDL.LU R13, [R1+0x38] ;  /* 0x00003800010d7983 */ /* 0x000ea20000300800 */
[-C--:B0-----:R-:W-:Y:S02]  /*8fe0*/  LEA R6, P1, R3, R0.reuse, 0x1 ;  /* 0x0000000003067211 */ /* 0x081fe400078208ff */
[----:B----4-:R-:W-:Y:S01]  /*8ff0*/  LEA R4, P2, R27, R0, 0x1 ;  /* 0x000000001b047211 */ /* 0x010fe200078408ff */
[----:B------:R0:W-:Y:S01]  /*9000*/  STL.64 [R1+0x960], R8 ;  /* 0x0009600801007387 */ /* 0x0001e20000100a00 */
[----:B------:R-:W-:-:S02]  /*9010*/  LEA.HI.X.SX32 R7, R3, R2, 0x1, P1 ;  /* 0x0000000203077211 */ /* 0x000fc400008f0eff */
[----:B------:R-:W-:Y:S02]  /*9020*/  LEA.HI.X.SX32 R5, R27, R2, 0x1, P2 ;  /* 0x000000021b057211 */ /* 0x000fe400010f0eff */
[----:B------:R-:W1:Y:S01]  /*9030*/  LDC R27, c[0x0][0x3d8] ;  /* 0x0000f600ff1b7b82 */ /* 0x000e620000000800 */
[----:B---3--:R-:W-:Y:S01]  /*9040*/  IMAD R28, R28, 0x2, R21 ;  /* 0x000000021c1c7824 */ /* 0x008fe200078e0215 */
[----:B0-----:R-:W3:Y:S04]  /*9050*/  LDL.LU.64 R8, [R1+0x1688] ;  /* 0x0016880001087983 */ /* 0x001ee80000300a00 */
[----:B------:R-:W4:Y:S04]  /*9060*/  LDL.LU R3, [R1+0x1680] ;  /* 0x0016800001037983 */ /* 0x000f280000300800 */
[----:B------:R0:W-:Y:S04]  /*9070*/  STL.64 [R1+0x1640], R20 ;  /* 0x0016401401007387 */ /* 0x0001e80000100a00 */
[----:B------:R-:W-:Y:S04]  /*9080*/  STL.64 [R1+0x958], R6 ;  /* 0x0009580601007387 */ /* 0x000fe80000100a00 */
[----:B------:R1:W-:Y:S01]  /*9090*/  STL.64 [R1+0x950], R4 ;  /* 0x0009500401007387 */ /* 0x0003e20000100a00 */
[----:B0-----:R-:W-:-:S02]  /*90a0*/  LEA R20, P0, R26, R0, 0x1 ;  /* 0x000000001a147211 */ /* 0x001fc400078008ff */
[----:B------:R-:W-:Y:S02]  /*90b0*/  MOV R21, R26 ;  /* 0x0000001a00157202 */ /* 0x000fe40000000f00 */
[----:B------:R-:W0:Y:S01]  /*90c0*/  LDC R26, c[0x0][0x3d8] ;  /* 0x0000f600ff1a7b82 */ /* 0x000e220000000800 */
[----:B-1----:R-:W-:Y:S01]  /*90d0*/  IMAD R27, R27, 0x2, R28 ;  /* 0x000000021b1b7824 */ /* 0x002fe200078e021c */
[----:B------:R-:W-:-:S05]  /*90e0*/  LEA.HI.X.SX32 R21, R21, R2, 0x1, P0 ;  /* 0x0000000215157211 */ /* 0x000fca00000f0eff */
[----:B------:R-:W-:Y:S01]  /*90f0*/  STL.64 [R1+0x948], R20 ;  /* 0x0009481401007387 */ /* 0x000fe20000100a00 */
[----:B0-----:R-:W-:Y:S02]  /*9100*/  LEA R26, R26, R27, 0x1 ;  /* 0x0000001b1a1a7211 */ /* 0x001fe400078e08ff */
[----:B------:R-:W-:-:S04]  /*9110*/  LEA R4, P2, R25, R0, 0x1 ;  /* 0x0000000019047211 */ /* 0x000fc800078408ff */
[----:B------:R-:W-:Y:S02]  /*9120*/  LEA.HI.X.SX32 R5, R25, R2, 0x1, P2 ;  /* 0x0000000219057211 */ /* 0x000fe400010f0eff */
[----:B------:R-:W0:Y:S01]  /*9130*/  LDC R25, c[0x0][0x3d8] ;  /* 0x0000f600ff197b82 */ /* 0x000e220000000800 */
[----:B------:R-:W-:-:S04]  /*9140*/  LEA R6, P1, R12, R0, 0x1 ;  /* 0x000000000c067211 */ /* 0x000fc800078208ff */
[----:B------:R-:W-:-:S05]  /*9150*/  LEA.HI.X.SX32 R7, R12, R2, 0x1, P1 ;  /* 0x000000020c077211 */ /* 0x000fca00008f0eff */
[----:B------:R-:W-:Y:S04]  /*9160*/  STL.64 [R1+0x940], R6 ;  /* 0x0009400601007387 */ /* 0x000fe80000100a00 */
[----:B------:R2:W-:Y:S01]  /*9170*/  STL.64 [R1+0x938], R4 ;  /* 0x0009380401007387 */ /* 0x0005e20000100a00 */
[----:B0-----:R-:W-:Y:S01]  /*9180*/  IMAD R12, R25, 0x2, R26 ;  /* 0x00000002190c7824 */ /* 0x001fe200078e021a */
[C---:B--2---:R-:W-:Y:S01]  /*9190*/  LEA R4, P1, R29.reuse, R0, 0x1 ;  /* 0x000000001d047211 */ /* 0x044fe200078208ff */
[----:B------:R-:W0:Y:S03]  /*91a0*/  LDC R25, c[0x0][0x3d8] ;  /* 0x0000f600ff197b82 */ /* 0x000e260000000800 */
[----:B------:R-:W-:-:S05]  /*91b0*/  LEA.HI.X.SX32 R5, R29, R2, 0x1, P1 ;  /* 0x000000021d057211 */ /* 0x000fca00008f0eff */
[----:B------:R-:W1:Y:S01]  /*91c0*/  LDC R29, c[0x0][0x3d8] ;  /* 0x0000f600ff1d7b82 */ /* 0x000e620000000800 */
[-C--:B------:R-:W-:Y:S02]  /*91d0*/  LEA R6, P0, R22, R0.reuse, 0x1 ;  /* 0x0000000016067211 */ /* 0x080fe400078008ff */
[----:B------:R-:W-:Y:S02]  /*91e0*/  LEA R20, P2, R24, R0, 0x1 ;  /* 0x0000000018147211 */ /* 0x000fe400078408ff */
[----:B------:R-:W-:Y:S02]  /*91f0*/  LEA.HI.X.SX32 R7, R22, R2, 0x1, P0 ;  /* 0x0000000216077211 */ /* 0x000fe400000f0eff */
[----:B0-----:R-:W-:Y:S01]  /*9200*/  LEA R12, R25, R12, 0x1 ;  /* 0x0000000c190c7211 */ /* 0x001fe200078e08ff */
[----:B------:R-:W-:-:S03]  /*9210*/  IMAD.MOV.U32 R25, RZ, RZ, R23 ;  /* 0x000000ffff197224 */ /* 0x000fc600078e0017 */
[----:B-1----:R-:W-:Y:S02]  /*9220*/  LEA R12, R29, R12, 0x1 ;  /* 0x0000000c1d0c7211 */ /* 0x002fe400078e08ff */
[----:B------:R-:W0:Y:S01]  /*9230*/  LDC R29, c[0x0][0x3d8] ;  /* 0x0000f600ff1d7b82 */ /* 0x000e220000000800 */
[----:B------:R-:W-:Y:S02]  /*9240*/  LEA.HI.X.SX32 R21, R24, R2, 0x1, P2 ;  /* 0x0000000218157211 */ /* 0x000fe400010f0eff */
[----:B------:R-:W-:Y:S01]  /*9250*/  LEA R24, P0, R23, R0, 0x1 ;  /* 0x0000000017187211 */ /* 0x000fe200078008ff */
[----:B------:R1:W-:Y:S03]  /*9260*/  STL.64 [R1+0x930], R6 ;  /* 0x0009300601007387 */ /* 0x0003e60000100a00 */
[----:B------:R-:W-:Y:S01]  /*9270*/  LEA.HI.X.SX32 R25, R25, R2, 0x1, P0 ;  /* 0x0000000219197211 */ /* 0x000fe200000f0eff */
[----:B-1----:R-:W2:Y:S04]  /*9280*/  LDL.LU.64 R6, [R1+0x1678] ;  /* 0x0016780001067983 */ /* 0x002ea80000300a00 */
[----:B------:R1:W-:Y:S04]  /*9290*/  STL.64 [R1+0x928], R4 ;  /* 0x0009280401007387 */ /* 0x0003e80000100a00 */
[----:B-1----:R-:W2:Y:S01]  /*92a0*/  LDL.LU.64 R4, [R1+0x1670] ;  /* 0x0016700001047983 */ /* 0x002ea20000300a00 */
[----:B------:R-:W-:-:S03]  /*92b0*/  LEA R22, P1, R14, R0, 0x1 ;  /* 0x000000000e167211 */ /* 0x000fc600078208ff */
[----:B------:R1:W-:Y:S01]  /*92c0*/  STL.64 [R1+0x920], R20 ;  /* 0x0009201401007387 */ /* 0x0003e20000100a00 */
[----:B------:R-:W-:-:S03]  /*92d0*/  LEA.HI.X.SX32 R23, R14, R2, 0x1, P1 ;  /* 0x000000020e177211 */ /* 0x000fc600008f0eff */
[----:B------:R0:W-:Y:S01]  /*92e0*/  STL.64 [R1+0x918], R24 ;  /* 0x0009181801007387 */ /* 0x0001e20000100a00 */
[----:B-1----:R-:W-:-:S03]  /*92f0*/  LEA R20, P2, R11, R0, 0x1 ;  /* 0x000000000b147211 */ /* 0x002fc600078408ff */
[----:B0-----:R-:W2:Y:S01]  /*9300*/  LDL.LU.64 R24, [R1+0x1668] ;  /* 0x0016680001187983 */ /* 0x001ea20000300a00 */
[----:B------:R-:W-:-:S03]  /*9310*/  LEA.HI.X.SX32 R21, R11, R2, 0x1, P2 ;  /* 0x000000020b157211 */ /* 0x000fc600010f0eff */
[----:B------:R0:W-:Y:S04]  /*9320*/  STL [R1], R12 ;  /* 0x0000000c01007387 */ /* 0x0001e80000100800 */
[----:B------:R-:W3:Y:S04]  /*9330*/  LDL.LU R11, [R1+0x1660] ;  /* 0x00166000010b7983 */ /* 0x000ee80000300800 */
[----:B------:R1:W-:Y:S01]  /*9340*/  STL.64 [R1+0x910], R22 ;  /* 0x0009101601007387 */ /* 0x0003e20000100a00 */
[----:B0-----:R-:W-:-:S03]  /*9350*/  IMAD R12, R29, 0x2, R12 ;  /* 0x000000021d0c7824 */ /* 0x001fc600078e020c */
[----:B------:R-:W-:Y:S01]  /*9360*/  STL.64 [R1+0x908], R20 ;  /* 0x0009081401007387 */ /* 0x000fe20000100a00 */
[----:B------:R-:W0:Y:S01]  /*9370*/  LDC R29, c[0x0][0x3d8] ;  /* 0x0000f600ff1d7b82 */ /* 0x000e220000000800 */
[----:B-1----:R-:W-:Y:S02]  /*9380*/  LEA R22, P0, R15, R0, 0x1 ;  /* 0x000000000f167211 */ /* 0x002fe400078008ff */
[----:B------:R-:W-:-:S04]  /*9390*/  MOV R23, R15 ;  /* 0x0000000f00177202 */ /* 0x000fc80000000f00 */
[----:B------:R-:W-:Y:S01]  /*93a0*/  LEA.HI.X.SX32 R23, R23, R2, 0x1, P0 ;  /* 0x0000000217177211 */ /* 0x000fe200000f0eff */
[----:B------:R-:W-:Y:S04]  /*93b0*/  STL [R1+0x14], R12 ;  /* 0x0000140c01007387 */ /* 0x000fe80000100800 */
[----:B------:R1:W-:Y:S04]  /*93c0*/  STL.64 [R1+0x900], R22 ;  /* 0x0009001601007387 */ /* 0x0003e80000100a00 */
[----:B-1----:R-:W4:Y:S01]  /*93d0*/  LDL.LU.64 R22, [R1+0x1658] ;  /* 0x0016580001167983 */ /* 0x002f220000300a00 */
[----:B0-----:R-:W-:-:S02]  /*93e0*/  IMAD R12, R29, 0x2, R12 ;  /* 0x000000021d0c7824 */ /* 0x001fc400078e020c */
[----:B------:R-:W0:Y:S01]  /*93f0*/  LDC R29, c[0x0][0x3d8] ;  /* 0x0000f600ff1d7b82 */ /* 0x000e220000000800 */
[----:B------:R-:W-:-:S04]  /*9400*/  LEA R20, P1, R13, R0, 0x1 ;  /* 0x000000000d147211 */ /* 0x000fc800078208ff */
[----:B------:R-:W-:Y:S01]  /*9410*/  LEA.HI.X.SX32 R21, R13, R2, 0x1, P1 ;  /* 0x000000020d157211 */ /* 0x000fe200008f0eff */
[----:B------:R-:W-:Y:S04]  /*9420*/  STL [R1+0x10], R12 ;  /* 0x0000100c01007387 */ /* 0x000fe80000100800 */
[----:B------:R1:W-:Y:S01]  /*9430*/  STL.64 [R1+0x8f8], R20 ;  /* 0x0008f81401007387 */ /* 0x0003e20000100a00 */
[----:B0-----:R-:W-:Y:S02]  /*9440*/  LEA R29, R29, R12, 0x1 ;  /* 0x0000000c1d1d7211 */ /* 0x001fe400078e08ff */
[-C--:B--2---:R-:W-:Y:S02]  /*9450*/  LEA R14, P2, R25, R0.reuse, 0x1 ;  /* 0x00000000190e7211 */ /* 0x084fe400078408ff */
[----:B-1----:R-:W-:-:S02]  /*9460*/  LEA R20, P0, R24, R0, 0x1 ;  /* 0x0000000018147211 */ /* 0x002fc400078008ff */
[-C--:B------:R-:W-:Y:S02]  /*9470*/  LEA.HI.X.SX32 R15, R25, R2.reuse, 0x1, P2 ;  /* 0x00000002190f7211 */ /* 0x080fe400010f0eff */
[----:B------:R-:W-:Y:S01]  /*9480*/  LEA.HI.X.SX32 R21, R24, R2, 0x1, P0 ;  /* 0x0000000218157211 */ /* 0x000fe200000f0eff */
[----:B---3--:R-:W-:Y:S02]  /*9490*/  IMAD R11, R11, 0x2, R29 ;  /* 0x000000020b0b7824 */ /* 0x008fe400078e021d */
[----:B------:R-:W-:Y:S04]  /*94a0*/  STL.64 [R1+0x8f0], R14 ;  /* 0x0008f00e01007387 */ /* 0x000fe80000100a00 */
[----:B------:R0:W-:Y:S04]  /*94b0*/  STL [R1+0xc], R29 ;  /* 0x00000c1d01007387 */ /* 0x0001e80000100800 */
[----:B------:R-:W-:Y:S01]  /*94c0*/  STL.64 [R1+0x8e8], R20 ;  /* 0x0008e81401007387 */ /* 0x000fe20000100a00 */
[----:B0-----:R-:W0:Y:S01]  /*94d0*/  LDC R29, c[0x0][0x3d8] ;  /* 0x0000f600ff1d7b82 */ /* 0x001e220000000800 */
[----:B----4-:R-:W-:-:S04]  /*94e0*/  LEA R12, P2, R22, R0, 0x1 ;  /* 0x00000000160c7211 */ /* 0x010fc800078408ff */
[----:B------:R-:W-:-:S05]  /*94f0*/  LEA.HI.X.SX32 R13, R22, R2, 0x1, P2 ;  /* 0x00000002160d7211 */ /* 0x000fca00010f0eff */
[----:B------:R1:W-:Y:S02]  /*9500*/  STL.64 [R1+0x8d8], R12 ;  /* 0x0008d80c01007387 */ /* 0x0003e40000100a00 */
[----:B-1----:R-:W1:Y:S01]  /*9510*/  LDC R13, c[0x0][0x3d8] ;  /* 0x0000f600ff0d7b82 */ /* 0x002e620000000800 */
[----:B0-----:R-:W-:Y:S02]  /*9520*/  LEA R29, R29, R11, 0x1 ;  /* 0x0000000b1d1d7211 */ /* 0x001fe400078e08ff */
[----:B------:R-:W-:-:S04]  /*9530*/  LEA R14, P1, R23, R0, 0x1 ;  /* 0x00000000170e7211 */ /* 0x000fc800078208ff */
[----:B------:R-:W-:Y:S02]  /*9540*/  LEA.HI.X.SX32 R15, R23, R2, 0x1, P1 ;  /* 0x00000002170f7211 */ /* 0x000fe400008f0eff */
[----:B------:R-:W-:-:S03]  /*9550*/  LEA R22, P0, R3, R0, 0x1 ;  /* 0x0000000003167211 */ /* 0x000fc600078008ff */
[----:B------:R0:W-:Y:S01]  /*9560*/  STL.64 [R1+0x8e0], R14 ;  /* 0x0008e00e01007387 */ /* 0x0001e20000100a00 */
[----:B-1----:R-:W-:Y:S02]  /*9570*/  IMAD R25, R13, 0x2, R29 ;  /* 0x000000020d197824 */ /* 0x002fe400078e021d */
[----:B------:R-:W1:Y:S01]  /*9580*/  LDC R13, c[0x0][0x3d8] ;  /* 0x0000f600ff0d7b82 */ /* 0x000e620000000800 */
[----:B0-----:R-:W-:Y:S02]  /*9590*/  LEA R14, P2, R5, R0, 0x1 ;  /* 0x00000000050e7211 */ /* 0x001fe400078408ff */
[-C--:B------:R-:W-:Y:S02]  /*95a0*/  LEA.HI.X.SX32 R23, R3, R2.reuse, 0x1, P0 ;  /* 0x0000000203177211 */ /* 0x080fe400000f0eff */
[----:B------:R-:W-:-:S03]  /*95b0*/  LEA.HI.X.SX32 R15, R5, R2, 0x1, P2 ;  /* 0x00000002050f7211 */ /* 0x000fc600010f0eff */
[----:B------:R-:W-:Y:S01]  /*95c0*/  STL.64 [R1+0x8d0], R22 ;  /* 0x0008d01601007387 */ /* 0x000fe20000100a00 */
[----:B------:R-:W-:-:S03]  /*95d0*/  LEA R20, P1, R4, R0, 0x1 ;  /* 0x0000000004147211 */ /* 0x000fc600078208ff */
[----:B------:R0:W-:Y:S01]  /*95e0*/  STL.64 [R1+0x8c0], R14 ;  /* 0x0008c00e01007387 */ /* 0x0001e20000100a00 */
[----:B------:R-:W-:Y:S02]  /*95f0*/  LEA R12, P0, R6, R0, 0x1 ;  /* 0x00000000060c7211 */ /* 0x000fe400078008ff */
[-C--:B------:R-:W-:Y:S01]  /*9600*/  LEA.HI.X.SX32 R21, R4, R2.reuse, 0x1, P1 ;  /* 0x0000000204157211 */ /* 0x080fe200008f0eff */
[----:B0-----:R-:W0:Y:S01]  /*9610*/  LDC R15, c[0x0][0x3d8] ;  /* 0x0000f600ff0f7b82 */ /* 0x001e220000000800 */
[----:B-1----:R-:W-:Y:S02]  /*9620*/  LEA R24, R13, R25, 0x1 ;  /* 0x000000190d187211 */ /* 0x002fe400078e08ff */
[----:B------:R-:W-:Y:S01]  /*9630*/  LEA.HI.X.SX32 R13, R6, R2, 0x1, P0 ;  /* 0x00000002060d7211 */ /* 0x000fe200000f0eff */
[----:B------:R-:W-:Y:S04]  /*9640*/  STL.64 [R1+0x8c8], R20 ;  /* 0x0008c81401007387 */ /* 0x000fe80000100a00 */
[----:B------:R1:W-:Y:S04]  /*9650*/  STL.64 [R1+0x8b8], R12 ;  /* 0x0008b80c01007387 */ /* 0x0003e80000100a00 */
[----:B-1----:R-:W2:Y:S01]  /*9660*/  LDL.LU.64 R12, [R1+0x1650] ;  /* 0x00165000010c7983 */ /* 0x002ea20000300a00 */
[----:B0-----:R-:W-:-:S02]  /*9670*/  IMAD R23, R15, 0x2, R24 ;  /* 0x000000020f177824 */ /* 0x001fc400078e0218 */
[----:B------:R-:W0:Y:S01]  /*9680*/  LDC R15, c[0x0][0x3d8] ;  /* 0x0000f600ff0f7b82 */ /* 0x000e220000000800 */
[-C--:B------:R-:W-:Y:S02]  /*9690*/  LEA R20, P1, R7, R0.reuse, 0x1 ;  /* 0x0000000007147211 */ /* 0x080fe400078208ff */
[CC--:B------:R-:W-:Y:S02]  /*96a0*/  LEA R4, P2, R8.reuse, R0.reuse, 0x1 ;  /* 0x0000000008047211 */ /* 0x0c0fe400078408ff */
[----:B------:R-:W-:Y:S02]  /*96b0*/  LEA R14, P0, R9, R0, 0x1 ;  /* 0x00000000090e7211 */ /* 0x000fe400078008ff */
[-C--:B------:R-:W-:Y:S02]  /*96c0*/  LEA.HI.X.SX32 R21, R7, R2.reuse, 0x1, P1 ;  /* 0x0000000207157211 */ /* 0x080fe400008f0eff */
[----:B------:R-:W-:-:S03]  /*96d0*/  LEA.HI.X.SX32 R5, R8, R2, 0x1, P2 ;  /* 0x0000000208057211 */ /* 0x000fc600010f0eff */
[----:B------:R1:W-:Y:S04]  /*96e0*/  STL.64 [R1+0x8b0], R20 ;  /* 0x0008b01401007387 */ /* 0x0003e80000100a00 */
[----:B------:R-:W-:Y:S01]  /*96f0*/  STL.64 [R1+0x8a8], R4 ;  /* 0x0008a80401007387 */ /* 0x000fe20000100a00 */
[----:B0-----:R-:W-:Y:S01]  /*9700*/  LEA R3, R15, R23, 0x1 ;  /* 0x000000170f037211 */ /* 0x001fe200078e08ff */
[----:B-1----:R-:W0:Y:S01]  /*9710*/  LDC R21, c[0x0][0x3d8] ;  /* 0x0000f600ff157b82 */ /* 0x002e220000000800 */
[----:B------:R-:W-:-:S05]  /*9720*/  LEA.HI.X.SX32 R15, R9, R2, 0x1, P0 ;  /* 0x00000002090f7211 */ /* 0x000fca00000f0eff */
[----:B------:R1:W-:Y:S04]  /*9730*/  STL.64 [R1+0x8a0], R14 ;  /* 0x0008a00e01007387 */ /* 0x0003e80000100a00 */
[----:B-1----:R-:W3:Y:S01]  /*9740*/  LDL.LU.64 R14, [R1+0x1648] ;  /* 0x00164800010e7983 */ /* 0x002ee20000300a00 */
[----:B0-----:R-:W-:Y:S02]  /*9750*/  IMAD R22, R21, 0x2, R3 ;  /* 0x0000000215167824 */ /* 0x001fe400078e0203 */
[----:B------:R-:W0:Y:S01]  /*9760*/  LDC R21, c[0x0][0x3d8] ;  /* 0x0000f600ff157b82 */ /* 0x000e220000000800 */
[----:B------:R-:W-:-:S04]  /*9770*/  LEA R6, P1, R10, R0, 0x1 ;  /* 0x000000000a067211 */ /* 0x000fc800078208ff */
[----:B------:R-:W-:-:S03]  /*9780*/  LEA.HI.X.SX32 R7, R10, R2, 0x1, P1 ;  /* 0x000000020a077211 */ /* 0x000fc600008f0eff */
[----:B------:R-:W1:Y:S01]  /*9790*/  LDC R10, c[0x0][0x3d8] ;  /* 0x0000f600ff0a7b82 */ /* 0x000e620000000800 */
[----:B--2---:R-:W-:-:S04]  /*97a0*/  LEA R4, P2, R12, R0, 0x1 ;  /* 0x000000000c047211 */ /* 0x004fc800078408ff */
[----:B------:R-:W-:-:S05]  /*97b0*/  LEA.HI.X.SX32 R5, R12, R2, 0x1, P2 ;  /* 0x000000020c057211 */ /* 0x000fca00010f0eff */
[----:B------:R0:W-:Y:S02]  /*97c0*/  STL.64 [R1+0x890], R4 ;  /* 0x0008900401007387 */ /* 0x0001e40000100a00 */
[----:B0-----:R-:W-:Y:S02]  /*97d0*/  LEA R5, R21, R22, 0x1 ;  /* 0x0000001615057211 */ /* 0x001fe400078e08ff */
[----:B------:R-:W0:Y:S01]  /*97e0*/  LDC R21, c[0x0][0x3d8] ;  /* 0x0000f600ff157b82 */ /* 0x000e220000000800 */
[----:B------:R3:W-:Y:S04]  /*97f0*/  STL.64 [R1+0x898], R6 ;  /* 0x0008980601007387 */ /* 0x0007e80000100a00 */
[----:B------:R2:W-:Y:S01]  /*9800*/  STL.64 [R1+0x1630], R22 ;  /* 0x0016301601007387 */ /* 0x0005e20000100a00 */
[----:B0-----:R-:W-:-:S02]  /*9810*/  IMAD R4, R21, 0x2, R5 ;  /* 0x0000000215047824 */ /* 0x001fc400078e0205 */
[----:B------:R-:W0:Y:S01]  /*9820*/  LDC R21, c[0x0][0x3d8] ;  /* 0x0000f600ff157b82 */ /* 0x000e220000000800 */
[-C--:B---3--:R-:W-:Y:S02]  /*9830*/  LEA R6, P2, R15, R0.reuse, 0x1 ;  /* 0x000000000f067211 */ /* 0x088fe400078408ff */
[-C--:B--2---:R-:W-:Y:S02]  /*9840*/  LEA R22, P0, R13, R0.reuse, 0x1 ;  /* 0x000000000d167211 */ /* 0x084fe400078008ff */
[C---:B------:R-:W-:Y:S02]  /*9850*/  LEA R8, P1, R14.reuse, R0, 0x1 ;  /* 0x000000000e087211 */ /* 0x040fe400078208ff */
[-C--:B------:R-:W-:Y:S02]  /*9860*/  LEA.HI.X.SX32 R7, R15, R2.reuse, 0x1, P2 ;  /* 0x000000020f077211 */ /* 0x080fe400010f0eff */
[-C--:B------:R-:W-:Y:S02]  /*9870*/  LEA.HI.X.SX32 R23, R13, R2.reuse, 0x1, P0 ;  /* 0x000000020d177211 */ /* 0x080fe400000f0eff */
[----:B------:R-:W-:Y:S01]  /*9880*/  LEA.HI.X.SX32 R9, R14, R2, 0x1, P1 ;  /* 0x000000020e097211 */ /* 0x000fe200008f0eff */
[----:B------:R0:W-:Y:S01]  /*9890*/  STL.64 [R1+0x878], R6 ;  /* 0x0008780601007387 */ /* 0x0001e20000100a00 */
[----:B------:R-:W2:Y:S03]  /*98a0*/  LDC R14, c[0x0][0x3d8] ;  /* 0x0000f600ff0e7b82 */ /* 0x000ea60000000800 */
[----:B------:R-:W-:Y:S01]  /*98b0*/  STL.64 [R1+0x888], R22 ;  /* 0x0008881601007387 */ /* 0x000fe20000100a00 */
[----:B------:R-:W-:-:S03]  /*98c0*/  LEA R20, P1, R17, R0, 0x1 ;  /* 0x0000000011147211 */ /* 0x000fc600078208ff */
[----:B------:R3:W-:Y:S01]  /*98d0*/  STL.64 [R1+0x880], R8 ;  /* 0x0008800801007387 */ /* 0x0007e20000100a00 */
[----:B0-----:R-:W-:-:S03]  /*98e0*/  LEA R7, R21, R4, 0x1 ;  /* 0x0000000415077211 */ /* 0x001fc600078e08ff */
[----:B------:R-:W4:Y:S01]  /*98f0*/  LDL.LU R13, [R1] ;  /* 0x00000000010d7983 */ /* 0x000f220000300800 */
[----:B------:R-:W-:Y:S01]  /*9900*/  LEA.HI.X.SX32 R21, R17, R2, 0x1, P1 ;  /* 0x0000000211157211 */ /* 0x000fe200008f0eff */
[----:B------:R-:W0:Y:S01]  /*9910*/  LDC R6, c[0x0][0x3d8] ;  /* 0x0000f600ff067b82 */ /* 0x000e220000000800 */
[C---:B---3--:R-:W-:Y:S01]  /*9920*/  LEA R8, P0, R16.reuse, R0, 0x1 ;  /* 0x0000000010087211 */ /* 0x048fe200078008ff */
[----:B------:R-:W-:Y:S06]  /*9930*/  STL.64 [R1+0x1628], R4 ;  /* 0x0016280401007387 */ /* 0x000fec0000100a00 */
[----:B------:R-:W3:Y:S01]  /*9940*/  LDC R23, c[0x0][0x3d8] ;  /* 0x0000f600ff177b82 */ /* 0x000ee20000000800 */
[----:B------:R-:W-:Y:S01]  /*9950*/  LEA.HI.X.SX32 R9, R16, R2, 0x1, P0 ;  /* 0x0000000210097211 */ /* 0x000fe200000f0eff */
[----:B------:R-:W2:Y:S04]  /*9960*/  LDL.LU R15, [R1+0x10] ;  /* 0x00001000010f7983 */ /* 0x000ea80000300800 */
[----:B------:R1:W-:Y:S04]  /*9970*/  STL.64 [R1+0x870], R8 ;  /* 0x0008700801007387 */ /* 0x0003e80000100a00 */
[----:B------:R-:W2:Y:S04]  /*9980*/  LDL.LU R22, [R1+0xc] ;  /* 0x00000c0001167983 */ /* 0x000ea80000300800 */
[----:B------:R1:W-:Y:S02]  /*9990*/  STL.64 [R1+0x868], R20 ;  /* 0x0008681401007387 */ /* 0x0003e40000100a00 */
[----:B-1----:R-:W1:Y:S02]  /*99a0*/  LDC R8, c[0x0][0x3d8] ;  /* 0x0000f600ff087b82 */ /* 0x002e640000000800 */
[----:B------:R-:W2:Y:S01]  /*99b0*/  LDL.LU.64 R20, [R1+0x1640] ;  /* 0x0016400001147983 */ /* 0x000ea20000300a00 */
[----:B0-----:R-:W-:Y:S01]  /*99c0*/  IMAD R6, R6, 0x2, R7 ;  /* 0x0000000206067824 */ /* 0x001fe200078e0207 */
[----:B------:R-:W-:-:S04]  /*99d0*/  LEA R4, P2, R18, R0, 0x1 ;  /* 0x0000000012047211 */ /* 0x000fc800078408ff */
[----:B------:R-:W0:Y:S01]  /*99e0*/  LDC R9, c[0x0][0x3d8] ;  /* 0x0000f600ff097b82 */ /* 0x000e220000000800 */
[----:B------:R-:W-:Y:S01]  /*99f0*/  LEA.HI.X.SX32 R5, R18, R2, 0x1, P2 ;  /* 0x0000000212057211 */ /* 0x000fe200010f0eff */
[----:B------:R1:W-:Y:S04]  /*9a00*/  STL.64 [R1+0x1620], R6 ;  /* 0x0016200601007387 */ /* 0x0003e80000100a00 */
[----:B------:R0:W-:Y:S01]  /*9a10*/  STL.64 [R1+0x860], R4 ;  /* 0x0008600401007387 */ /* 0x0001e20000100a00 */
[----:B-1----:R-:W-:Y:S02]  /*9a20*/  LEA R8, R8, R6, 0x1 ;  /* 0x0000000608087211 */ /* 0x002fe400078e08ff */
[----:B------:R-:W-:-:S04]  /*9a30*/  LEA R6, P0, R19, R0, 0x1 ;  /* 0x0000000013067211 */ /* 0x000fc800078008ff */
[----:B------:R-:W-:Y:S02]  /*9a40*/  LEA.HI.X.SX32 R7, R19, R2, 0x1, P0 ;  /* 0x0000000213077211 */ /* 0x000fe400000f0eff */
[----:B------:R-:W4:Y:S01]  /*9a50*/  LDL.LU R19, [R1+0x14] ;  /* 0x0000140001137983 */ /* 0x000f220000300800 */
[----:B0-----:R-:W-:-:S05]  /*9a60*/  IMAD R9, R9, 0x2, R8 ;  /* 0x0000000209097824 */ /* 0x001fca00078e0208 */
[----:B------:R-:W-:Y:S02]  /*9a70*/  LEA R12, R10, R9, 0x1 ;  /* 0x000000090a0c7211 */ /* 0x000fe400078e08ff */
[----:B------:R-:W0:Y:S01]  /*9a80*/  LDC R10, c[0x0][0x3d8] ;  /* 0x0000f600ff0a7b82 */ /* 0x000e220000000800 */
[----:B------:R-:W-:Y:S02]  /*9a90*/  STL.64 [R1+0x858], R6 ;  /* 0x0008580601007387 */ /* 0x000fe40000100a00 */
[----:B0-----:R-:W-:Y:S01]  /*9aa0*/  IMAD R10, R10, 0x2, R12 ;  /* 0x000000020a0a7824 */ /* 0x001fe200078e020c */
[CC--:B--2---:R-:W-:Y:S02]  /*9ab0*/  LEA R16, P1, R20.reuse, R0.reuse, 0x1 ;  /* 0x0000000014107211 */ /* 0x0c4fe400078208ff */
[----:B------:R-:W-:Y:S02]  /*9ac0*/  LEA R4, P2, R21, R0, 0x1 ;  /* 0x0000000015047211 */ /* 0x000fe400078408ff */
[----:B------:R-:W-:-:S02]  /*9ad0*/  LEA.HI.X.SX32 R17, R20, R2, 0x1, P1 ;  /* 0x0000000214117211 */ /* 0x000fc400008f0eff */
[C---:B------:R-:W-:Y:S02]  /*9ae0*/  LEA R20, P0, R28.reuse, R0, 0x1 ;  /* 0x000000001c147211 */ /* 0x040fe400078008ff */
[-C--:B------:R-:W-:Y:S01]  /*9af0*/  LEA.HI.X.SX32 R5, R21, R2.reuse, 0x1, P2 ;  /* 0x0000000215057211 */ /* 0x080fe200010f0eff */
[----:B------:R0:W-:Y:S01]  /*9b00*/  STL.64 [R1+0x850], R16 ;  /* 0x0008501001007387 */ /* 0x0001e20000100a00 */
[----:B------:R-:W-:-:S03]  /*9b10*/  LEA.HI.X.SX32 R21, R28, R2, 0x1, P0 ;  /* 0x000000021c157211 */ /* 0x000fc600000f0eff */
[----:B------:R-:W-:Y:S04]  /*9b20*/  STL.64 [R1+0x848], R4 ;  /* 0x0008480401007387 */ /* 0x000fe80000100a00 */
[----:B------:R3:W-:Y:S01]  /*9b30*/  STL.64 [R1+0x840], R20 ;  /* 0x0008401401007387 */ /* 0x0007e20000100a00 */
[----:B0-----:R-:W0:Y:S01]  /*9b40*/  LDC R17, c[0x0][0x3d8] ;  /* 0x0000f600ff117b82 */ /* 0x001e220000000800 */
[----:B---3--:R-:W-:Y:S01]  /*9b50*/  IMAD R20, R23, 0x2, R10 ;  /* 0x0000000217147824 */ /* 0x008fe200078e020a */
[----:B------:R-:W-:-:S06]  /*9b60*/  LEA R6, P1, R27, R0, 0x1 ;  /* 0x000000001b067211 */ /* 0x000fcc00078208ff */
[----:B------:R-:W1:Y:S01]  /*9b70*/  LDC R23, c[0x0][0x3d8] ;  /* 0x0000f600ff177b82 */ /* 0x000e620000000800 */
[----:B------:R-:W-:-:S07]  /*9b80*/  LEA R4, P2, R26, R0, 0x1 ;  /* 0x000000001a047211 */ /* 0x000fce00078408ff */
[----:B------:R-:W2:Y:S01]  /*9b90*/  LDC R21, c[0x0][0x3d8] ;  /* 0x0000f600ff157b82 */ /* 0x000ea20000000800 */
[----:B0-----:R-:W-:-:S04]  /*9ba0*/  LEA R16, R17, R26, 0x1 ;  /* 0x0000001a11107211 */ /* 0x001fc800078e08ff */
[----:B------:R-:W-:Y:S02]  /*9bb0*/  LEA R16, R14, R16, 0x1 ;  /* 0x000000100e107211 */ /* 0x000fe400078e08ff */
[----:B-1----:R-:W-:Y:S02]  /*9bc0*/  LEA R14, R23, R20, 0x1 ;  /* 0x00000014170e7211 */ /* 0x002fe400078e08ff */
[----:B------:R-:W0:Y:S01]  /*9bd0*/  LDC R23, c[0x0][0x3d8] ;  /* 0x0000f600ff177b82 */ /* 0x000e220000000800 */
[-C--:B------:R-:W-:Y:S02]  /*9be0*/  LEA.HI.X.SX32 R7, R27, R2.reuse, 0x1, P1 ;  /* 0x000000021b077211 */ /* 0x080fe400008f0eff */
[----:B------:R-:W-:-:S03]  /*9bf0*/  LEA.HI.X.SX32 R5, R26, R2, 0x1, P2 ;  /* 0x000000021a057211 */ /* 0x000fc600010f0eff */
[----:B------:R-:W-:Y:S04]  /*9c00*/  STL.64 [R1+0x838], R6 ;  /* 0x0008380601007387 */ /* 0x000fe80000100a00 */
[----:B------:R4:W-:Y:S02]  /*9c10*/  STL.64 [R1+0x830], R4 ;  /* 0x0008300401007387 */ /* 0x0009e40000100a00 */
[----:B----4-:R-:W-:-:S04]  /*9c20*/  LEA R4, P2, R13, R0, 0x1 ;  /* 0x000000000d047211 */ /* 0x010fc800078408ff */
[----:B------:R-:W-:Y:S01]  /*9c30*/  LEA.HI.X.SX32 R5, R13, R2, 0x1, P2 ;  /* 0x000000020d057211 */ /* 0x000fe200010f0eff */
[----:B0-----:R-:W-:Y:S02]  /*9c40*/  IMAD R13, R23, 0x2, R14 ;  /* 0x00000002170d7824 */ /* 0x001fe400078e020e */
[----:B------:R-:W0:Y:S01]  /*9c50*/  LDC R23, c[0x0][0x3d8] ;  /* 0x0000f600ff177b82 */ /* 0x000e220000000800 */
[----:B------:R-:W-:Y:S01]  /*9c60*/  IMAD R17, R17, 0x2, R26 ;  /* 0x0000000211117824 */ /* 0x000fe200078e021a */
[----:B------:R-:W-:-:S04]  /*9c70*/  LEA R6, P1, R16, R0, 0x1 ;  /* 0x0000000010067211 */ /* 0x000fc800078208ff */
[C---:B------:R-:W-:Y:S02]  /*9c80*/  LEA R26, P0, R17.reuse, R0, 0x1 ;  /* 0x00000000111a7211 */ /* 0x040fe400078008ff */
[-C--:B------:R-:W-:Y:S02]  /*9c90*/  LEA.HI.X.SX32 R7, R16, R2.reuse, 0x1, P1 ;  /* 0x0000000210077211 */ /* 0x080fe400008f0eff */
[----:B------:R-:W-:Y:S02]  /*9ca0*/  LEA.HI.X.SX32 R27, R17, R2, 0x1, P0 ;  /* 0x00000002111b7211 */ /* 0x000fe400000f0eff */
[----:B0-----:R-:W-:Y:S02]  /*9cb0*/  LEA R18, R23, R13, 0x1 ;  /* 0x0000000d17127211 */ /* 0x001fe400078e08ff */
[----:B------:R-:W0:Y:S01]  /*9cc0*/  LDC R23, c[0x0][0x3d8] ;  /* 0x0000f600ff177b82 */ /* 0x000e220000000800 */
[----:B------:R-:W-:Y:S01]  /*9cd0*/  STL.64 [R1+0x828], R26 ;  /* 0x0008281a01007387 */ /* 0x000fe20000100a00 */
[----:B------:R-:W-:-:S03]  /*9ce0*/  LEA R16, P0, R19, R0, 0x1 ;  /* 0x0000000013107211 */ /* 0x000fc600078008ff */
[----:B------:R1:W-:Y:S01]  /*9cf0*/  STL.64 [R1+0x820], R6 ;  /* 0x0008200601007387 */ /* 0x0003e20000100a00 */
[----:B------:R-:W-:-:S03]  /*9d00*/  LEA.HI.X.SX32 R17, R19, R2, 0x1, P0 ;  /* 0x0000000213117211 */ /* 0x000fc600000f0eff */
[----:B------:R3:W-:Y:S01]  /*9d10*/  STL.64 [R1+0x818], R4 ;  /* 0x0008180401007387 */ /* 0x0007e20000100a00 */
[CC--:B-1----:R-:W-:Y:S02]  /*9d20*/  LEA R6, P1, R15.reuse, R0.reuse, 0x1 ;  /* 0x000000000f067211 */ /* 0x0c2fe400078208ff */
[C---:B---3--:R-:W-:Y:S01]  /*9d30*/  LEA R4, P2, R22.reuse, R0, 0x1 ;  /* 0x0000000016047211 */ /* 0x048fe200078408ff */
[----:B------:R0:W-:Y:S01]  /*9d40*/  STL.64 [R1+0x810], R16 ;  /* 0x0008101001007387 */ /* 0x0001e20000100a00 */
[-C--:B------:R-:W-:Y:S02]  /*9d50*/  LEA.HI.X.SX32 R7, R15, R2.reuse, 0x1, P1 ;  /* 0x000000020f077211 */ /* 0x080fe400008f0eff */
[----:B------:R-:W-:Y:S01]  /*9d60*/  LEA.HI.X.SX32 R5, R22, R2, 0x1, P2 ;  /* 0x0000000216057211 */ /* 0x000fe200010f0eff */
[----:B------:R-:W1:Y:S01]  /*9d70*/  LDC R15, c[0x0][0x3d8] ;  /* 0x0000f600ff0f7b82 */ /* 0x000e620000000800 */
[----:B------:R-:W-:Y:S01]  /*9d80*/  LEA R22, P0, R11, R0, 0x1 ;  /* 0x000000000b167211 */ /* 0x000fe200078008ff */
[----:B------:R-:W-:Y:S01]  /*9d90*/  STL.64 [R1+0x808], R6 ;  /* 0x0008080601007387 */ /* 0x000fe20000100a00 */
[----:B0-----:R-:W-:-:S02]  /*9da0*/  IMAD R16, R23, 0x2, R18 ;  /* 0x0000000217107824 */ /* 0x001fc400078e0212 */
[----:B------:R-:W-:Y:S01]  /*9db0*/  LEA.HI.X.SX32 R23, R11, R2, 0x1, P0 ;  /* 0x000000020b177211 */ /* 0x000fe200000f0eff */
[----:B------:R0:W-:Y:S02]  /*9dc0*/  STL.64 [R1+0x800], R4 ;  /* 0x0008000401007387 */ /* 0x0001e40000100a00 */
[----:B------:R-:W3:Y:S02]  /*9dd0*/  LDC R17, c[0x0][0x3d8] ;  /* 0x0000f600ff117b82 */ /* 0x000ee40000000800 */
[----:B------:R-:W4:Y:S04]  /*9de0*/  LDL.LU R11, [R1+0x1638] ;  /* 0x00163800010b7983 */ /* 0x000f280000300800 */
[----:B------:R2:W-:Y:S02]  /*9df0*/  STL.64 [R1+0x7f8], R22 ;  /* 0x0007f81601007387 */ /* 0x0005e40000100a00 */
[----:B0-----:R-:W0:Y:S02]  /*9e00*/  LDC R5, c[0x0][0x3d8] ;  /* 0x0000f600ff057b82 */ /* 0x001e240000000800 */
[----:B--2---:R-:W2:Y:S01]  /*9e10*/  LDL.LU.64 R22, [R1+0x1630] ;  /* 0x0016300001167983 */ /* 0x004ea20000300a00 */
[----:B------:R-:W-:-:S02]  /*9e20*/  LEA R26, P1, R29, R0, 0x1 ;  /* 0x000000001d1a7211 */ /* 0x000fc400078208ff */
[----:B-1----:R-:W-:Y:S02]  /*9e30*/  LEA R15, R15, R16, 0x1 ;  /* 0x000000100f0f7211 */ /* 0x002fe400078e08ff */
[-C--:B------:R-:W-:Y:S02]  /*9e40*/  LEA R6, P2, R25, R0.reuse, 0x1 ;  /* 0x0000000019067211 */ /* 0x080fe400078408ff */
[C---:B------:R-:W-:Y:S02]  /*9e50*/  LEA R4, P0, R24.reuse, R0, 0x1 ;  /* 0x0000000018047211 */ /* 0x040fe400078008ff */
[-C--:B------:R-:W-:Y:S02]  /*9e60*/  LEA.HI.X.SX32 R27, R29, R2.reuse, 0x1, P1 ;  /* 0x000000021d1b7211 */ /* 0x080fe400008f0eff */
[-C--:B------:R-:W-:Y:S01]  /*9e70*/  LEA.HI.X.SX32 R7, R25, R2.reuse, 0x1, P2 ;  /* 0x0000000219077211 */ /* 0x080fe200010f0eff */
[----:B0-----:R-:W-:Y:S01]  /*9e80*/  IMAD R19, R5, 0x2, R15 ;  /* 0x0000000205137824 */ /* 0x001fe200078e020f */
[----:B------:R-:W-:Y:S01]  /*9e90*/  LEA.HI.X.SX32 R5, R24, R2, 0x1, P0 ;  /* 0x0000000218057211 */ /* 0x000fe200000f0eff */
[----:B------:R-:W-:Y:S04]  /*9ea0*/  STL.64 [R1+0x7f0], R26 ;  /* 0x0007f01a01007387 */ /* 0x000fe80000100a00 */
[----:B------:R0:W-:Y:S04]  /*9eb0*/  STL.64 [R1+0x7e8], R6 ;  /* 0x0007e80601007387 */ /* 0x0001e80000100a00 */
[----:B------:R1:W-:Y:S01]  /*9ec0*/  STL.64 [R1+0x7e0], R4 ;  /* 0x0007e00401007387 */ /* 0x0003e20000100a00 */
[----:B0-----:R-:W0:Y:S03]  /*9ed0*/  LDC R7, c[0x0][0x3d8] ;  /* 0x0000f600ff077b82 */ /* 0x001e260000000800 */
[----:B-1----:R-:W4:Y:S01]  /*9ee0*/  LDL.LU.64 R4, [R1+0x1628] ;  /* 0x0016280001047983 */ /* 0x002f220000300a00 */
[----:B------:R-:W-:-:S02]  /*9ef0*/  LEA R26, P2, R3, R0, 0x1 ;  /* 0x00000000031a7211 */ /* 0x000fc400078408ff */
[----:B---3--:R-:W-:Y:S02]  /*9f00*/  LEA R17, R17, R19, 0x1 ;  /* 0x0000001311117211 */ /* 0x008fe400078e08ff */
[----:B------:R-:W-:-:S03]  /*9f10*/  LEA.HI.X.SX32 R27, R3, R2, 0x1, P2 ;  /* 0x00000002031b7211 */ /* 0x000fc600010f0eff */
[----:B0-----:R-:W-:Y:S01]  /*9f20*/  IMAD R3, R7, 0x2, R17 ;  /* 0x0000000207037824 */ /* 0x001fe200078e0211 */
[CC--:B--2---:R-:W-:Y:S02]  /*9f30*/  LEA R28, P1, R23.reuse, R0.reuse, 0x1 ;  /* 0x00000000171c7211 */ /* 0x0c4fe400078208ff */
[C---:B------:R-:W-:Y:S02]  /*9f40*/  LEA R6, P0, R22.reuse, R0, 0x1 ;  /* 0x0000000016067211 */ /* 0x040fe400078008ff */
[-C--:B------:R-:W-:Y:S02]  /*9f50*/  LEA.HI.X.SX32 R29, R23, R2.reuse, 0x1, P1 ;  /* 0x00000002171d7211 */ /* 0x080fe400008f0eff */
[----:B------:R-:W-:-:S03]  /*9f60*/  LEA.HI.X.SX32 R7, R22, R2, 0x1, P0 ;  /* 0x0000000216077211 */ /* 0x000fc600000f0eff */
[----:B------:R0:W-:Y:S04]  /*9f70*/  STL.64 [R1+0x7d8], R28 ;  /* 0x0007d81c01007387 */ /* 0x0001e80000100a00 */
[----:B------:R-:W-:Y:S04]  /*9f80*/  STL.64 [R1+0x7d0], R26 ;  /* 0x0007d01a01007387 */ /* 0x000fe80000100a00 */
[----:B------:R1:W-:Y:S01]  /*9f90*/  STL.64 [R1+0x7c8], R6 ;  /* 0x0007c80601007387 */ /* 0x0003e20000100a00 */
[----:B0-----:R-:W0:Y:S03]  /*9fa0*/  LDC R28, c[0x0][0x3d8] ;  /* 0x0000f600ff1c7b82 */ /* 0x001e260000000800 */
[----:B-1----:R-:W2:Y:S01]  /*9fb0*/  LDL.LU.64 R6, [R1+0x1620] ;  /* 0x0016200001067983 */ /* 0x002ea20000300a00 */
[----:B------:R-:W-:-:S02]  /*9fc0*/  LEA R21, R21, R3, 0x1 ;  /* 0x0000000315157211 */ /* 0x000fc400078e08ff */
[----:B----4-:R-:W-:-:S04]  /*9fd0*/  LEA R24, P2, R4, R0, 0x1 ;  /* 0x0000000004187211 */ /* 0x010fc800078408ff */
[----:B------:R-:W-:Y:S01]  /*9fe0*/  LEA.HI.X.SX32 R25, R4, R2, 0x1, P2 ;  /* 0x0000000204197211 */ /* 0x000fe200010f0eff */
[----:B0-----:R-:W-:Y:S02]  /*9ff0*/  IMAD R4, R28, 0x2, R21 ;  /* 0x000000021c047824 */ /* 0x001fe400078e0215 */
[----:B------:R-:W0:Y:S01]  /*a000*/  LDC R28, c[0x0][0x3d8] ;  /* 0x0000f600ff1c7b82 */ /* 0x000e220000000800 */
[----:B------:R-:W-:-:S04]  /*a010*/  LEA R26, P1, R5, R0, 0x1 ;  /* 0x00000000051a7211 */ /* 0x000fc800078208ff */
[----:B------:R-:W-:Y:S02]  /*a020*/  LEA.HI.X.SX32 R27, R5, R2, 0x1, P1 ;  /* 0x00000002051b7211 */ /* 0x000fe400008f0eff */
[----:B0-----:R-:W-:Y:S02]  /*a030*/  LEA R5, R28, R4, 0x1 ;  /* 0x000000041c057211 */ /* 0x001fe400078e08ff */
[----:B------:R-:W0:Y:S01]  /*a040*/  LDC R28, c[0x0][0x3d8] ;  /* 0x0000f600ff1c7b82 */ /* 0x000e220000000800 */
[----:B------:R-:W-:Y:S04]  /*a050*/  STL.64 [R1+0x7c0], R26 ;  /* 0x0007c01a01007387 */ /* 0x000fe80000100a00 */
[----:B------:R2:W-:Y:S01]  /*a060*/  STL.64 [R1+0x7b8], R24 ;  /* 0x0007b81801007387 */ /* 0x0005e20000100a00 */
[----:B------:R-:W-:-:S04]  /*a070*/  LEA R22, P2, R8, R0, 0x1 ;  /* 0x0000000008167211 */ /* 0x000fc800078408ff */
[----:B------:R-:W-:Y:S02]  /*a080*/  LEA.HI.X.SX32 R23, R8, R2, 0x1, P2 ;  /* 0x0000000208177211 */ /* 0x000fe400010f0eff */
[----:B--2---:R-:W-:-:S04]  /*a090*/  LEA R24, P1, R6, R0, 0x1 ;  /* 0x0000000006187211 */ /* 0x004fc800078208ff */
[----:B------:R-:W-:Y:S01]  /*a0a0*/  LEA.HI.X.SX32 R25, R6, R2, 0x1, P1 ;  /* 0x0000000206197211 */ /* 0x000fe200008f0eff */
[----:B0-----:R-:W-:Y:S02]  /*a0b0*/  IMAD R6, R28, 0x2, R5 ;  /* 0x000000021c067824 */ /* 0x001fe400078e0205 */
[----:B------:R-:W0:Y:S01]  /*a0c0*/  LDC R28, c[0x0][0x3d8] ;  /* 0x0000f600ff1c7b82 */ /* 0x000e220000000800 */
[----:B------:R-:W-:-:S04]  /*a0d0*/  LEA R26, P0, R7, R0, 0x1 ;  /* 0x00000000071a7211 */ /* 0x000fc800078008ff */
[----:B------:R-:W-:Y:S02]  /*a0e0*/  LEA.HI.X.SX32 R27, R7, R2, 0x1, P0 ;  /* 0x00000002071b7211 */ /* 0x000fe400000f0eff */
[----:B0-----:R-:W-:Y:S02]  /*a0f0*/  LEA R7, R28, R6, 0x1 ;  /* 0x000000061c077211 */ /* 0x001fe400078e08ff */
[----:B------:R-:W0:Y:S01]  /*a100*/  LDC R28, c[0x0][0x3d8] ;  /* 0x0000f600ff1c7b82 */ /* 0x000e220000000800 */
[----:B------:R1:W-:Y:S02]  /*a110*/  STL.64 [R1+0x7b0], R26 ;  /* 0x0007b01a01007387 */ /* 0x0003e40000100a00 */
[----:B0-----:R-:W-:-:S05]  /*a120*/  IMAD R8, R28, 0x2, R7 ;  /* 0x000000021c087824 */ /* 0x001fca00078e0207 */
[----:B------:R-:W0:Y:S01]  /*a130*/  LDC R28, c[0x0][0x3d8] ;  /* 0x0000f600ff1c7b82 */ /* 0x000e220000000800 */
[----:B-1----:R-:W-:-:S04]  /*a140*/  LEA R26, P0, R9, R0, 0x1 ;  /* 0x00000000091a7211 */ /* 0x002fc800078008ff */
[----:B------:R-:W-:Y:S01]  /*a150*/  LEA.HI.X.SX32 R27, R9, R2, 0x1, P0 ;  /* 0x00000002091b7211 */ /* 0x000fe200000f0eff */
[----:B------:R-:W-:Y:S01]  /*a160*/  STL.64 [R1+0x7a8], R24 ;  /* 0x0007a81801007387 */ /* 0x000fe20000100a00 */
[----:B0-----:R-:W-:Y:S02]  /*a170*/  LEA R9, R28, R8, 0x1 ;  /* 0x000000081c097211 */ /* 0x001fe400078e08ff */
[----:B------:R-:W0:Y:S01]  /*a180*/  LDC R28, c[0x0][0x3d8] ;  /* 0x0000f600ff1c7b82 */ /* 0x000e220000000800 */
[----:B------:R1:W-:Y:S02]  /*a190*/  STL.64 [R1+0x7a0], R22 ;  /* 0x0007a01601007387 */ /* 0x0003e40000100a00 */
[----:B-1----:R-:W-:-:S04]  /*a1a0*/  LEA R22, P2, R10, R0, 0x1 ;  /* 0x000000000a167211 */ /* 0x002fc800078408ff */
[----:B------:R-:W-:Y:S01]  /*a1b0*/  LEA.HI.X.SX32 R23, R10, R2, 0x1, P2 ;  /* 0x000000020a177211 */ /* 0x000fe200010f0eff */
[----:B0-----:R-:W-:Y:S02]  /*a1c0*/  IMAD R10, R28, 0x2, R9 ;  /* 0x000000021c0a7824 */ /* 0x001fe400078e0209 */
[----:B------:R-:W0:Y:S01]  /*a1d0*/  LDC R28, c[0x0][0x3d8] ;  /* 0x0000f600ff1c7b82 */ /* 0x000e220000000800 */
[----:B------:R-:W-:-:S04]  /*a1e0*/  LEA R24, P1, R12, R0, 0x1 ;  /* 0x000000000c187211 */ /* 0x000fc800078208ff */
        /* <DEDUP_REMOVED lines=9> */
[----:B------:R1:W-:Y:S01]  /*a280*/  STL.64 [R1+0x788], R22 ;  /* 0x0007881601007387 */ /* 0x0003e20000100a00 */
[----:B------:R-:W-:-:S04]  /*a290*/  LEA R26, P0, R20, R0, 0x1 ;  /* 0x00000000141a7211 */ /* 0x000fc800078008ff */
[----:B------:R-:W-:Y:S02]  /*a2a0*/  LEA.HI.X.SX32 R27, R20, R2, 0x1, P0 ;  /* 0x00000002141b7211 */ /* 0x000fe400000f0eff */
[----:B-1----:R-:W-:-:S04]  /*a2b0*/  LEA R22, P2, R13, R0, 0x1 ;  /* 0x000000000d167211 */ /* 0x002fc800078408ff */
[----:B------:R-:W-:Y:S02]  /*a2c0*/  LEA.HI.X.SX32 R23, R13, R2, 0x1, P2 ;  /* 0x000000020d177211 */ /* 0x000fe400010f0eff */
[----:B0-----:R-:W-:Y:S02]  /*a2d0*/  LEA R13, R28, R14, 0x1 ;  /* 0x0000000e1c0d7211 */ /* 0x001fe400078e08ff */
[----:B------:R-:W0:Y:S01]  /*a2e0*/  LDC R28, c[0x0][0x3d8] ;  /* 0x0000f600ff1c7b82 */ /* 0x000e220000000800 */
[----:B------:R1:W-:Y:S04]  /*a2f0*/  STL.64 [R1+0x780], R26 ;  /* 0x0007801a01007387 */ /* 0x0003e80000100a00 */
[----:B------:R2:W-:Y:S04]  /*a300*/  STL.64 [R1+0x778], R24 ;  /* 0x0007781801007387 */ /* 0x0005e80000100a00 */
[----:B------:R3:W-:Y:S01]  /*a310*/  STL.64 [R1+0x770], R22 ;  /* 0x0007701601007387 */ /* 0x0007e20000100a00 */
[----:B-1----:R-:W-:-:S02]  /*a320*/  LEA R26, P0, R18, R0, 0x1 ;  /* 0x00000000121a7211 */ /* 0x002fc400078008ff */
[----:B--2---:R-:W-:Y:S02]  /*a330*/  LEA R24, P1, R16, R0, 0x1 ;  /* 0x0000000010187211 */ /* 0x004fe400078208ff */
[----:B------:R-:W-:Y:S02]  /*a340*/  LEA.HI.X.SX32 R27, R18, R2, 0x1, P0 ;  /* 0x00000002121b7211 */ /* 0x000fe400000f0eff */
[C---:B---3--:R-:W-:Y:S02]  /*a350*/  LEA R22, P2, R15.reuse, R0, 0x1 ;  /* 0x000000000f167211 */ /* 0x048fe400078408ff */
[-C--:B------:R-:W-:Y:S02]  /*a360*/  LEA.HI.X.SX32 R25, R16, R2.reuse, 0x1, P1 ;  /* 0x0000000210197211 */ /* 0x080fe400008f0eff */
[----:B------:R-:W-:Y:S01]  /*a370*/  LEA.HI.X.SX32 R23, R15, R2, 0x1, P2 ;  /* 0x000000020f177211 */ /* 0x000fe200010f0eff */
[----:B------:R-:W-:Y:S04]  /*a380*/  STL.64 [R1+0x768], R26 ;  /* 0x0007681a01007387 */ /* 0x000fe80000100a00 */
[----:B------:R-:W-:Y:S04]  /*a390*/  STL.64 [R1+0x760], R24 ;  /* 0x0007601801007387 */ /* 0x000fe80000100a00 */
[----:B------:R1:W-:Y:S02]  /*a3a0*/  STL.64 [R1+0x758], R22 ;  /* 0x0007581601007387 */ /* 0x0003e40000100a00 */
[----:B-1----:R-:W-:-:S04]  /*a3b0*/  LEA R22, P2, R3, R0, 0x1 ;  /* 0x0000000003167211 */ /* 0x002fc800078408ff */
[----:B------:R-:W-:Y:S01]  /*a3c0*/  LEA.HI.X.SX32 R23, R3, R2, 0x1, P2 ;  /* 0x0000000203177211 */ /* 0x000fe200010f0eff */
[----:B0-----:R-:W-:Y:S02]  /*a3d0*/  IMAD R3, R28, 0x2, R13 ;  /* 0x000000021c037824 */ /* 0x001fe400078e020d */
[----:B------:R-:W0:Y:S01]  /*a3e0*/  LDC R28, c[0x0][0x3d8] ;  /* 0x0000f600ff1c7b82 */ /* 0x000e220000000800 */
[-C--:B------:R-:W-:Y:S02]  /*a3f0*/  LEA R24, P1, R17, R0.reuse, 0x1 ;  /* 0x0000000011187211 */ /* 0x080fe400078208ff */
[----:B------:R-:W-:Y:S02]  /*a400*/  LEA R16, P2, R5, R0, 0x1 ;  /* 0x0000000005107211 */ /* 0x000fe400078408ff */
[----:B0-----:R-:W-:-:S03]  /*a410*/  LEA R15, R28, R3, 0x1 ;  /* 0x000000031c0f7211 */ /* 0x001fc600078e08ff */
[----:B------:R-:W0:Y:S01]  /*a420*/  LDC R28, c[0x0][0x3d8] ;  /* 0x0000f600ff1c7b82 */ /* 0x000e220000000800 */
[-C--:B------:R-:W-:Y:S02]  /*a430*/  LEA.HI.X.SX32 R25, R17, R2.reuse, 0x1, P1 ;  /* 0x0000000211197211 */ /* 0x080fe400008f0eff */
[----:B------:R-:W-:Y:S02]  /*a440*/  LEA.HI.X.SX32 R17, R5, R2, 0x1, P2 ;  /* 0x0000000205117211 */ /* 0x000fe400010f0eff */
[C---:B------:R-:W-:Y:S01]  /*a450*/  LEA R26, P0, R19.reuse, R0, 0x1 ;  /* 0x00000000131a7211 */ /* 0x040fe200078008ff */
[----:B0-----:R-:W-:Y:S02]  /*a460*/  IMAD R5, R28, 0x2, R15 ;  /* 0x000000021c057824 */ /* 0x001fe400078e020f */
[----:B------:R-:W0:Y:S01]  /*a470*/  LDC R28, c[0x0][0x3d8] ;  /* 0x0000f600ff1c7b82 */ /* 0x000e220000000800 */
[----:B------:R-:W-:Y:S02]  /*a480*/  LEA.HI.X.SX32 R27, R19, R2, 0x1, P0 ;  /* 0x00000002131b7211 */ /* 0x000fe400000f0eff */
[----:B------:R-:W-:-:S03]  /*a490*/  LEA R18, P1, R4, R0, 0x1 ;  /* 0x0000000004127211 */ /* 0x000fc600078208ff */
[----:B------:R-:W-:Y:S01]  /*a4a0*/  STL.64 [R1+0x750], R26 ;  /* 0x0007501a01007387 */ /* 0x000fe20000100a00 */
[----:B------:R-:W-:-:S03]  /*a4b0*/  LEA.HI.X.SX32 R19, R4, R2, 0x1, P1 ;  /* 0x0000000204137211 */ /* 0x000fc600008f0eff */
[----:B------:R-:W-:Y:S04]  /*a4c0*/  STL.64 [R1+0x748], R24 ;  /* 0x0007481801007387 */ /* 0x000fe80000100a00 */
[----:B------:R1:W-:Y:S01]  /*a4d0*/  STL.64 [R1+0x740], R22 ;  /* 0x0007401601007387 */ /* 0x0003e20000100a00 */
[----:B0-----:R-:W-:Y:S02]  /*a4e0*/  LEA R4, R28, R5, 0x1 ;  /* 0x000000051c047211 */ /* 0x001fe400078e08ff */
[----:B------:R-:W0:Y:S01]  /*a4f0*/  LDC R28, c[0x0][0x3d8] ;  /* 0x0000f600ff1c7b82 */ /* 0x000e220000000800 */
[----:B-1----:R-:W-:-:S04]  /*a500*/  LEA R22, P0, R21, R0, 0x1 ;  /* 0x0000000015167211 */ /* 0x002fc800078008ff */
[----:B------:R-:W-:-:S05]  /*a510*/  LEA.HI.X.SX32 R23, R21, R2, 0x1, P0 ;  /* 0x0000000215177211 */ /* 0x000fca00000f0eff */
[----:B------:R-:W-:Y:S04]  /*a520*/  STL.64 [R1+0x738], R22 ;  /* 0x0007381601007387 */ /* 0x000fe80000100a00 */
[----:B------:R-:W-:Y:S04]  /*a530*/  STL.64 [R1+0x730], R18 ;  /* 0x0007301201007387 */ /* 0x000fe80000100a00 */
[----:B------:R1:W-:Y:S02]  /*a540*/  STL.64 [R1+0x728], R16 ;  /* 0x0007281001007387 */ /* 0x0003e40000100a00 */
[----:B-1----:R-:W-:-:S04]  /*a550*/  LEA R16, P2, R8, R0, 0x1 ;  /* 0x0000000008107211 */ /* 0x002fc800078408ff */
[----:B------:R-:W-:-:S05]  /*a560*/  LEA.HI.X.SX32 R17, R8, R2, 0x1, P2 ;  /* 0x0000000208117211 */ /* 0x000fca00010f0eff */
[----:B------:R0:W-:Y:S02]  /*a570*/  STL.64 [R1+0x710], R16 ;  /* 0x0007101001007387 */ /* 0x0001e40000100a00 */
[----:B0-----:R-:W-:Y:S02]  /*a580*/  IMAD R16, R28, 0x2, R4 ;  /* 0x000000021c107824 */ /* 0x001fe400078e0204 */
[----:B------:R-:W0:Y:S03]  /*a590*/  LDC R28, c[0x0][0x3d8] ;  /* 0x0000f600ff1c7b82 */ /* 0x000e260000000800 */
[----:B0-----:R-:W-:-:S05]  /*a5a0*/  LEA R8, R28, R16, 0x1 ;  /* 0x000000101c087211 */ /* 0x001fca00078e08ff */
[----:B------:R-:W0:Y:S01]  /*a5b0*/  LDC R28, c[0x0][0x3d8] ;  /* 0x0000f600ff1c7b82 */ /* 0x000e220000000800 */
[----:B------:R-:W-:-:S04]  /*a5c0*/  LEA R20, P0, R6, R0, 0x1 ;  /* 0x0000000006147211 */ /* 0x000fc800078008ff */
[----:B------:R-:W-:Y:S01]  /*a5d0*/  LEA.HI.X.SX32 R21, R6, R2, 0x1, P0 ;  /* 0x0000000206157211 */ /* 0x000fe200000f0eff */
[----:B0-----:R-:W-:Y:S02]  /*a5e0*/  IMAD R17, R28, 0x2, R8 ;  /* 0x000000021c117824 */ /* 0x001fe400078e0208 */
[----:B------:R-:W0:Y:S02]  /*a5f0*/  LDC R28, c[0x0][0x3d8] ;  /* 0x0000f600ff1c7b82 */ /* 0x000e240000000800 */
[----:B------:R1:W-:Y:S02]  /*a600*/  STL.64 [R1+0x720], R20 ;  /* 0x0007201401007387 */ /* 0x0003e40000100a00 */
[----:B-1----:R-:W-:-:S04]  /*a610*/  LEA R20, P0, R9, R0, 0x1 ;  /* 0x0000000009147211 */ /* 0x002fc800078008ff */
[----:B------:R-:W-:Y:S02]  /*a620*/  LEA.HI.X.SX32 R21, R9, R2, 0x1, P0 ;  /* 0x0000000209157211 */ /* 0x000fe400000f0eff */
[----:B0-----:R-:W-:Y:S02]  /*a630*/  LEA R9, R28, R17, 0x1 ;  /* 0x000000111c097211 */ /* 0x001fe400078e08ff */
[----:B------:R-:W0:Y:S01]  /*a640*/  LDC R28, c[0x0][0x3d8] ;  /* 0x0000f600ff1c7b82 */ /* 0x000e220000000800 */
[----:B------:R-:W-:-:S04]  /*a650*/  LEA R18, P1, R7, R0, 0x1 ;  /* 0x0000000007127211 */ /* 0x000fc800078208ff */
[----:B------:R-:W-:-:S05]  /*a660*/  LEA.HI.X.SX32 R19, R7, R2, 0x1, P1 ;  /* 0x0000000207137211 */ /* 0x000fca00008f0eff */
[----:B------:R1:W-:Y:S02]  /*a670*/  STL.64 [R1+0x718], R18 ;  /* 0x0007181201007387 */ /* 0x0003e40000100a00 */
[----:B-1----:R-:W-:-:S04]  /*a680*/  LEA R18, P1, R10, R0, 0x1 ;  /* 0x000000000a127211 */ /* 0x002fc800078208ff */
[----:B------:R-:W-:Y:S01]  /*a690*/  LEA.HI.X.SX32 R19, R10, R2, 0x1, P1 ;  /* 0x000000020a137211 */ /* 0x000fe200008f0eff */
[----:B0-----:R-:W-:Y:S02]  /*a6a0*/  IMAD R10, R28, 0x2, R9 ;  /* 0x000000021c0a7824 */ /* 0x001fe400078e0209 */
[----:B------:R-:W0:Y:S01]  /*a6b0*/  LDC R28, c[0x0][0x3d8] ;  /* 0x0000f600ff1c7b82 */ /* 0x000e220000000800 */
[C---:B------:R-:W-:Y:S01]  /*a6c0*/  LEA R6, P2, R12.reuse, R0, 0x1 ;  /* 0x000000000c067211 */ /* 0x040fe200078408ff */
[----:B------:R1:W-:Y:S03]  /*a6d0*/  STL.64 [R1+0x708], R20 ;  /* 0x0007081401007387 */ /* 0x0003e60000100a00 */
[----:B------:R-:W-:Y:S01]  /*a6e0*/  LEA.HI.X.SX32 R7, R12, R2, 0x1, P2 ;  /* 0x000000020c077211 */ /* 0x000fe200010f0eff */
[----:B------:R2:W-:Y:S04]  /*a6f0*/  STL.64 [R1+0x700], R18 ;  /* 0x0007001201007387 */ /* 0x0005e80000100a00 */
[----:B------:R3:W-:Y:S01]  /*a700*/  STL.64 [R1+0x6f8], R6 ;  /* 0x0006f80601007387 */ /* 0x0007e20000100a00 */
[----:B-1----:R-:W-:-:S02]  /*a710*/  LEA R20, P0, R14, R0, 0x1 ;  /* 0x000000000e147211 */ /* 0x002fc400078008ff */
[----:B--2---:R-:W-:Y:S02]  /*a720*/  LEA R18, P1, R13, R0, 0x1 ;  /* 0x000000000d127211 */ /* 0x004fe400078208ff */
[----:B0-----:R-:W-:Y:S02]  /*a730*/  LEA R12, R28, R10, 0x1 ;  /* 0x0000000a1c0c7211 */ /* 0x001fe400078e08ff */
[----:B------:R-:W0:Y:S01]  /*a740*/  LDC R28, c[0x0][0x3d8] ;  /* 0x0000f600ff1c7b82 */ /* 0x000e220000000800 */
[----:B---3--:R-:W-:Y:S02]  /*a750*/  LEA R6, P2, R3, R0, 0x1 ;  /* 0x0000000003067211 */ /* 0x008fe400078408ff */
[-C--:B------:R-:W-:Y:S02]  /*a760*/  LEA.HI.X.SX32 R21, R14, R2.reuse, 0x1, P0 ;  /* 0x000000020e157211 */ /* 0x080fe400000f0eff */
[-C--:B------:R-:W-:Y:S02]  /*a770*/  LEA.HI.X.SX32 R19, R13, R2.reuse, 0x1, P1 ;  /* 0x000000020d137211 */ /* 0x080fe400008f0eff */
[----:B------:R-:W-:Y:S01]  /*a780*/  LEA.HI.X.SX32 R7, R3, R2, 0x1, P2 ;  /* 0x0000000203077211 */ /* 0x000fe200010f0eff */
[----:B------:R-:W-:Y:S04]  /*a790*/  STL.64 [R1+0x6f0], R20 ;  /* 0x0006f01401007387 */ /* 0x000fe80000100a00 */
[----:B------:R-:W-:Y:S04]  /*a7a0*/  STL.64 [R1+0x6e8], R18 ;  /* 0x0006e81201007387 */ /* 0x000fe80000100a00 */
[----:B------:R1:W-:Y:S02]  /*a7b0*/  STL.64 [R1+0x6e0], R6 ;  /* 0x0006e00601007387 */ /* 0x0003e40000100a00 */
[----:B-1----:R-:W-:-:S04]  /*a7c0*/  LEA R6, P2, R4, R0, 0x1 ;  /* 0x0000000004067211 */ /* 0x002fc800078408ff */
[----:B------:R-:W-:-:S05]  /*a7d0*/  LEA.HI.X.SX32 R7, R4, R2, 0x1, P2 ;  /* 0x0000000204077211 */ /* 0x000fca00010f0eff */
[----:B------:R0:W-:Y:S02]  /*a7e0*/  STL.64 [R1+0x6c8], R6 ;  /* 0x0006c80601007387 */ /* 0x0001e40000100a00 */
[----:B0-----:R-:W-:Y:S02]  /*a7f0*/  IMAD R6, R28, 0x2, R12 ;  /* 0x000000021c067824 */ /* 0x001fe400078e020c */
[----:B------:R-:W0:Y:S01]  /*a800*/  LDC R28, c[0x0][0x3d8] ;  /* 0x0000f600ff1c7b82 */ /* 0x000e220000000800 */
[-C--:B------:R-:W-:Y:S02]  /*a810*/  LEA R18, P1, R5, R0.reuse, 0x1 ;  /* 0x0000000005127211 */ /* 0x080fe400078208ff */
[----:B------:R-:W-:Y:S02]  /*a820*/  LEA R20, P0, R15, R0, 0x1 ;  /* 0x000000000f147211 */ /* 0x000fe400078008ff */
[----:B------:R-:W-:Y:S02]  /*a830*/  LEA.HI.X.SX32 R19, R5, R2, 0x1, P1 ;  /* 0x0000000205137211 */ /* 0x000fe400008f0eff */
[----:B0-----:R-:W-:-:S02]  /*a840*/  LEA R7, R28, R6, 0x1 ;  /* 0x000000061c077211 */ /* 0x001fc400078e08ff */
[----:B------:R-:W0:Y:S01]  /*a850*/  LDC R28, c[0x0][0x3d8] ;  /* 0x0000f600ff1c7b82 */ /* 0x000e220000000800 */
[C---:B------:R-:W-:Y:S02]  /*a860*/  LEA R14, P1, R8.reuse, R0, 0x1 ;  /* 0x00000000080e7211 */ /* 0x040fe400078208ff */
[-C--:B------:R-:W-:Y:S02]  /*a870*/  LEA.HI.X.SX32 R21, R15, R2.reuse, 0x1, P0 ;  /* 0x000000020f157211 */ /* 0x080fe400000f0eff */
[----:B------:R-:W-:Y:S01]  /*a880*/  LEA.HI.X.SX32 R15, R8, R2, 0x1, P1 ;  /* 0x00000002080f7211 */ /* 0x000fe200008f0eff */
[----:B0-----:R-:W-:Y:S02]  /*a890*/  IMAD R8, R28, 0x2, R7 ;  /* 0x000000021c087824 */ /* 0x001fe400078e0207 */
[----:B------:R-:W0:Y:S01]  /*a8a0*/  LDC R28, c[0x0][0x3d8] ;  /* 0x0000f600ff1c7b82 */ /* 0x000e220000000800 */
[----:B------:R-:W-:Y:S01]  /*a8b0*/  STL.64 [R1+0x6d8], R20 ;  /* 0x0006d81401007387 */ /* 0x000fe20000100a00 */
[----:B------:R-:W-:-:S03]  /*a8c0*/  LEA R4, P2, R17, R0, 0x1 ;  /* 0x0000000011047211 */ /* 0x000fc600078408ff */
[----:B------:R1:W-:Y:S01]  /*a8d0*/  STL.64 [R1+0x6d0], R18 ;  /* 0x0006d01201007387 */ /* 0x0003e20000100a00 */
[----:B------:R-:W-:Y:S02]  /*a8e0*/  LEA.HI.X.SX32 R5, R17, R2, 0x1, P2 ;  /* 0x0000000211057211 */ /* 0x000fe400010f0eff */
[----:B-1----:R-:W-:Y:S02]  /*a8f0*/  LEA R18, P0, R16, R0, 0x1 ;  /* 0x0000000010127211 */ /* 0x002fe400078008ff */
[----:B0-----:R-:W-:Y:S02]  /*a900*/  LEA R3, R28, R8, 0x1 ;  /* 0x000000081c037211 */ /* 0x001fe400078e08ff */
[----:B------:R-:W0:Y:S01]  /*a910*/  LDC R28, c[0x0][0x3d8] ;  /* 0x0000f600ff1c7b82 */ /* 0x000e220000000800 */
        /* <DEDUP_REMOVED lines=9> */
[CC--:B------:R-:W-:Y:S02]  /*a9b0*/  LEA R16, P0, R9.reuse, R0.reuse, 0x1 ;  /* 0x0000000009107211 */ /* 0x0c0fe400078008ff */
[C---:B------:R-:W-:Y:S02]  /*a9c0*/  LEA R14, P1, R10.reuse, R0, 0x1 ;  /* 0x000000000a0e7211 */ /* 0x040fe400078208ff */
[-C--:B------:R-:W-:Y:S02]  /*a9d0*/  LEA.HI.X.SX32 R17, R9, R2.reuse, 0x1, P0 ;  /* 0x0000000209117211 */ /* 0x080fe400000f0eff */
[----:B------:R-:W-:-:S02]  /*a9e0*/  LEA.HI.X.SX32 R15, R10, R2, 0x1, P1 ;  /* 0x000000020a0f7211 */ /* 0x000fc400008f0eff */
[----:B0-----:R-:W-:Y:S02]  /*a9f0*/  LEA R5, R28, R4, 0x1 ;  /* 0x000000041c057211 */ /* 0x001fe400078e08ff */
[----:B------:R-:W0:Y:S01]  /*aa00*/  LDC R28, c[0x0][0x3d8] ;  /* 0x0000f600ff1c7b82 */ /* 0x000e220000000800 */
[----:B------:R1:W-:Y:S01]  /*aa10*/  STL.64 [R1+0x6a8], R16 ;  /* 0x0006a81001007387 */ /* 0x0003e20000100a00 */
[----:B------:R-:W-:-:S03]  /*aa20*/  LEA R12, P2, R8, R0, 0x1 ;  /* 0x00000000080c7211 */ /* 0x000fc600078408ff */
[----:B------:R2:W-:Y:S01]  /*aa30*/  STL.64 [R1+0x6a0], R14 ;  /* 0x0006a00e01007387 */ /* 0x0005e20000100a00 */
[----:B------:R-:W-:Y:S02]  /*aa40*/  LEA.HI.X.SX32 R13, R8, R2, 0x1, P2 ;  /* 0x00000002080d7211 */ /* 0x000fe400010f0eff */
[CC--:B-1----:R-:W-:Y:S02]  /*aa50*/  LEA R16, P0, R6.reuse, R0.reuse, 0x1 ;  /* 0x0000000006107211 */ /* 0x0c2fe400078008ff */
[C---:B--2---:R-:W-:Y:S02]  /*aa60*/  LEA R14, P1, R7.reuse, R0, 0x1 ;  /* 0x00000000070e7211 */ /* 0x044fe400078208ff */
[-C--:B------:R-:W-:Y:S02]  /*aa70*/  LEA.HI.X.SX32 R17, R6, R2.reuse, 0x1, P0 ;  /* 0x0000000206117211 */ /* 0x080fe400000f0eff */
[----:B------:R-:W-:Y:S01]  /*aa80*/  LEA.HI.X.SX32 R15, R7, R2, 0x1, P1 ;  /* 0x00000002070f7211 */ /* 0x000fe200008f0eff */
[----:B0-----:R-:W-:-:S02]  /*aa90*/  IMAD R6, R28, 0x2, R5 ;  /* 0x000000021c067824 */ /* 0x001fc400078e0205 */
[----:B------:R0:W-:Y:S04]  /*aaa0*/  STL.64 [R1+0x690], R16 ;  /* 0x0006901001007387 */ /* 0x0001e80000100a00 */
[----:B------:R1:W-:Y:S01]  /*aab0*/  STL.64 [R1+0x688], R14 ;  /* 0x0006880e01007387 */ /* 0x0003e20000100a00 */
[----:B------:R-:W-:-:S03]  /*aac0*/  LEA R8, P3, R6, R0, 0x1 ;  /* 0x0000000006087211 */ /* 0x000fc600078608ff */
[----:B------:R2:W-:Y:S01]  /*aad0*/  STL.64 [R1+0x680], R12 ;  /* 0x0006800c01007387 */ /* 0x0005e20000100a00 */
[CC--:B0-----:R-:W-:Y:S02]  /*aae0*/  LEA R16, P0, R3.reuse, R0.reuse, 0x1 ;  /* 0x0000000003107211 */ /* 0x0c1fe400078008ff */
[C---:B-1----:R-:W-:Y:S02]  /*aaf0*/  LEA R14, P1, R4.reuse, R0, 0x1 ;  /* 0x00000000040e7211 */ /* 0x042fe400078208ff */
[----:B------:R-:W-:Y:S02]  /*ab00*/  LEA.HI.X.SX32 R17, R3, R2, 0x1, P0 ;  /* 0x0000000203117211 */ /* 0x000fe400000f0eff */
[C---:B--2---:R-:W-:Y:S02]  /*ab10*/  LEA R12, P2, R5.reuse, R0, 0x1 ;  /* 0x00000000050c7211 */ /* 0x044fe400078408ff */
[-C--:B------:R-:W-:Y:S02]  /*ab20*/  LEA.HI.X.SX32 R15, R4, R2.reuse, 0x1, P1 ;  /* 0x00000002040f7211 */ /* 0x080fe400008f0eff */
[-C--:B------:R-:W-:Y:S01]  /*ab30*/  LEA.HI.X.SX32 R13, R5, R2.reuse, 0x1, P2 ;  /* 0x00000002050d7211 */ /* 0x080fe200010f0eff */
[C---:B------:R-:W-:Y:S01]  /*ab40*/  IMAD R0, R11.reuse, 0x9, RZ ;  /* 0x000000090b007824 */ /* 0x040fe200078e02ff */
[----:B------:R-:W-:Y:S01]  /*ab50*/  LEA.HI.X.SX32 R9, R6, R2, 0x1, P3 ;  /* 0x0000000206097211 */ /* 0x000fe200018f0eff */
[----:B------:R-:W-:Y:S01]  /*ab60*/  STL.64 [R1+0x678], R16 ;  /* 0x0006781001007387 */ /* 0x000fe20000100a00 */
[----:B------:R-:W-:-:S03]  /*ab70*/  IMAD R6, R11, 0xd, RZ ;  /* 0x0000000d0b067824 */ /* 0x000fc600078e02ff */
[----:B------:R-:W-:Y:S01]  /*ab80*/  STL.64 [R1+0x670], R14 ;  /* 0x0006700e01007387 */ /* 0x000fe20000100a00 */
[----:B------:R-:W-:-:S03]  /*ab90*/  IMAD R7, R11, 0xe, RZ ;  /* 0x0000000e0b077824 */ /* 0x000fc600078e02ff */
[----:B------:R-:W-:Y:S04]  /*aba0*/  STL.64 [R1+0x668], R12 ;  /* 0x0006680c01007387 */ /* 0x000fe80000100a00 */
[----:B------:R0:W-:Y:S04]  /*abb0*/  STL.64 [R1+0x660], R8 ;  /* 0x0006600801007387 */ /* 0x0001e80000100a00 */
[----:B------:R1:W-:Y:S01]  /*abc0*/  STL [R1+0x6c], R0 ;  /* 0x00006c0001007387 */ /* 0x0003e20000100800 */
[----:B------:R-:W-:-:S03]  /*abd0*/  IMAD R2, R11, 0x26, RZ ;  /* 0x000000260b027824 */ /* 0x000fc600078e02ff */
[----:B------:R2:W-:Y:S01]  /*abe0*/  STL.64 [R1+0x1618], R6 ;  /* 0x0016180601007387 */ /* 0x0005e20000100a00 */
[C---:B0-----:R-:W-:Y:S01]  /*abf0*/  IMAD R8, R11.reuse, 0xf, RZ ;  /* 0x0000000f0b087824 */ /* 0x041fe200078e02ff */
[C---:B------:R-:W-:Y:S01]  /*ac00*/  SHF.L.U32 R9, R11.reuse, 0x4, RZ ;  /* 0x000000040b097819 */ /* 0x040fe200000006ff */
[----:B-1----:R-:W-:-:S04]  /*ac10*/  IMAD R0, R11, 0x24, RZ ;  /* 0x000000240b007824 */ /* 0x002fc800078e02ff */
[----:B------:R-:W-:Y:S01]  /*ac20*/  STL.64 [R1+0x1610], R8 ;  /* 0x0016100801007387 */ /* 0x000fe20000100a00 */
[----:B--2---:R-:W-:-:S03]  /*ac30*/  IMAD R6, R11, 0x25, RZ ;  /* 0x000000250b067824 */ /* 0x004fc600078e02ff */
[----:B------:R0:W-:Y:S04]  /*ac40*/  STL [R1], R0 ;  /* 0x0000000001007387 */ /* 0x0001e80000100800 */
[----:B------:R1:W-:Y:S01]  /*ac50*/  STL [R1+0x4], R6 ;  /* 0x0000040601007387 */ /* 0x0003e20000100800 */
[----:B0-----:R-:W-:-:S03]  /*ac60*/  IMAD R0, R11, 0x27, RZ ;  /* 0x000000270b007824 */ /* 0x001fc600078e02ff */
[----:B------:R0:W-:Y:S01]  /*ac70*/  STL [R1+0x8], R2 ;  /* 0x0000080201007387 */ /* 0x0001e20000100800 */
[----:B-1----:R-:W-:-:S03]  /*ac80*/  IMAD R6, R11, 0x28, RZ ;  /* 0x000000280b067824 */ /* 0x002fc600078e02ff */
[----:B------:R1:W-:Y:S01]  /*ac90*/  STL [R1+0xc], R0 ;  /* 0x00000c0001007387 */ /* 0x0003e20000100800 */
[----:B0-----:R-:W-:-:S03]  /*aca0*/  IMAD R2, R11, 0x29, RZ ;  /* 0x000000290b027824 */ /* 0x001fc600078e02ff */
[----:B------:R0:W-:Y:S01]  /*acb0*/  STL [R1+0x10], R6 ;  /* 0x0000100601007387 */ /* 0x0001e20000100800 */
[----:B-1----:R-:W-:-:S03]  /*acc0*/  IMAD R0, R11, 0x2a, RZ ;  /* 0x0000002a0b007824 */ /* 0x002fc600078e02ff */
[----:B------:R1:W-:Y:S04]  /*acd0*/  STL [R1+0x14], R2 ;  /* 0x0000140201007387 */ /* 0x0003e80000100800 */
[----:B------:R2:W-:Y:S01]  /*ace0*/  STL [R1+0x18], R0 ;  /* 0x0000180001007387 */ /* 0x0005e20000100800 */
[C---:B0-----:R-:W-:Y:S02]  /*acf0*/  IMAD R6, R11.reuse, 0x2b, RZ ;  /* 0x0000002b0b067824 */ /* 0x041fe400078e02ff */
[----:B-1----:R-:W-:-:S03]  /*ad00*/  IMAD R2, R11, 0x2c, RZ ;  /* 0x0000002c0b027824 */ /* 0x002fc600078e02ff */
[----:B------:R0:W-:Y:S01]  /*ad10*/  STL [R1+0x1c], R6 ;  /* 0x00001c0601007387 */ /* 0x0001e20000100800 */
[----:B--2---:R-:W-:-:S03]  /*ad20*/  IMAD R0, R11, 0x2d, RZ ;  /* 0x0000002d0b007824 */ /* 0x004fc600078e02ff */
        /* <DEDUP_REMOVED lines=28> */
[----:B------:R-:W-:Y:S01]  /*aef0*/  STL [R1+0x58], R6 ;  /* 0x0000580601007387 */ /* 0x000fe20000100800 */
[----:B--2---:R-:W-:-:S03]  /*af00*/  IMAD R0, R11, 0x3c, RZ ;  /* 0x0000003c0b007824 */ /* 0x004fc600078e02ff */
[----:B------:R-:W-:Y:S04]  /*af10*/  STL [R1+0x5c], R2 ;  /* 0x00005c0201007387 */ /* 0x000fe80000100800 */
[----:B------:R0:W-:Y:S02]  /*af20*/  STL [R1+0x60], R0 ;  /* 0x0000600001007387 */ /* 0x0001e40000100800 */
[----:B0-----:R-:W0:Y:S01]  /*af30*/  S2R R0, SR_TID.X ;  /* 0x0000000000007919 */ /* 0x001e220000002100 */
[C---:B------:R-:W-:Y:S02]  /*af40*/  IMAD R6, R11.reuse, 0x3d, RZ ;  /* 0x0000003d0b067824 */ /* 0x040fe400078e02ff */
[C---:B------:R-:W-:Y:S02]  /*af50*/  IMAD R2, R11.reuse, 0x3e, RZ ;  /* 0x0000003e0b027824 */ /* 0x040fe400078e02ff */
[----:B------:R-:W-:-:S02]  /*af60*/  IMAD R3, R11, 0xa, RZ ;  /* 0x0000000a0b037824 */ /* 0x000fc400078e02ff */
[C---:B------:R-:W-:Y:S02]  /*af70*/  IMAD R4, R11.reuse, 0xb, RZ ;  /* 0x0000000b0b047824 */ /* 0x040fe400078e02ff */
[C---:B------:R-:W-:Y:S02]  /*af80*/  IMAD R5, R11.reuse, 0xc, RZ ;  /* 0x0000000c0b057824 */ /* 0x040fe400078e02ff */
[C---:B------:R-:W-:Y:S02]  /*af90*/  IMAD R10, R11.reuse, 0x11, RZ ;  /* 0x000000110b0a7824 */ /* 0x040fe400078e02ff */
        /* <DEDUP_REMOVED lines=9> */
[C---:B------:R-:W-:Y:S01]  /*b030*/  IMAD R21, R11.reuse, 0x1b, RZ ;  /* 0x0000001b0b157824 */ /* 0x040fe200078e02ff */
[----:B0-----:R-:W-:Y:S01]  /*b040*/  LOP3.LUT P0, RZ, R0, 0x3, RZ, 0xc0, !PT ;  /* 0x0000000300ff7812 */ /* 0x001fe2000780c0ff */
[C---:B------:R-:W-:Y:S02]  /*b050*/  IMAD R22, R11.reuse, 0x1c, RZ ;  /* 0x0000001c0b167824 */ /* 0x040fe400078e02ff */
[C---:B------:R-:W-:Y:S02]  /*b060*/  IMAD R23, R11.reuse, 0x1d, RZ ;  /* 0x0000001d0b177824 */ /* 0x040fe400078e02ff */
[C---:B------:R-:W-:Y:S02]  /*b070*/  IMAD R24, R11.reuse, 0x1e, RZ ;  /* 0x0000001e0b187824 */ /* 0x040fe400078e02ff */
[C---:B------:R-:W-:Y:S02]  /*b080*/  IMAD R25, R11.reuse, 0x1f, RZ ;  /* 0x0000001f0b197824 */ /* 0x040fe400078e02ff */
[----:B------:R-:W-:-:S02]  /*b090*/  IMAD.SHL.U32 R26, R11, 0x20, RZ ;  /* 0x000000200b1a7824 */ /* 0x000fc400078e00ff */
[C---:B------:R-:W-:Y:S02]  /*b0a0*/  IMAD R27, R11.reuse, 0x21, RZ ;  /* 0x000000210b1b7824 */ /* 0x040fe400078e02ff */
[C---:B------:R-:W-:Y:S02]  /*b0b0*/  IMAD R28, R11.reuse, 0x22, RZ ;  /* 0x000000220b1c7824 */ /* 0x040fe400078e02ff */
[C---:B------:R-:W-:Y:S01]  /*b0c0*/  IMAD R29, R11.reuse, 0x23, RZ ;  /* 0x000000230b1d7824 */ /* 0x040fe200078e02ff */
[----:B------:R0:W-:Y:S01]  /*b0d0*/  STL [R1+0x64], R6 ;  /* 0x0000640601007387 */ /* 0x0001e20000100800 */
[----:B------:R-:W-:Y:S02]  /*b0e0*/  IMAD R11, R11, 0x3f, RZ ;  /* 0x0000003f0b0b7824 */ /* 0x000fe400078e02ff */
[----:B------:R-:W-:Y:S01]  /*b0f0*/  IMAD.MOV.U32 R0, RZ, RZ, RZ ;  /* 0x000000ffff007224 */ /* 0x000fe200078e00ff */
[----:B------:R1:W-:Y:S01]  /*b100*/  STL [R1+0x68], R2 ;  /* 0x0000680201007387 */ /* 0x0003e20000100800 */
[----:B------:R-:W-:-:S03]  /*b110*/  IMAD.MOV.U32 R7, RZ, RZ, -0x800000 ;  /* 0xff800000ff077424 */ /* 0x000fc600078e00ff */
[----:B------:R-:W-:Y:S01]  /*b120*/  STL [R1+0x1538], R11 ;  /* 0x0015380b01007387 */ /* 0x000fe20000100800 */
[----:B0-----:R-:W-:Y:S02]  /*b130*/  MOV R6, 0xff800000 ;  /* 0xff80000000067802 */ /* 0x001fe40000000f00 */
[----:B-1----:R-:W-:Y:S01]  /*b140*/  MOV R2, 0xff800000 ;  /* 0xff80000000027802 */ /* 0x002fe20000000f00 */
[----:B------:R0:W-:Y:S04]  /*b150*/  STL [R1+0x153c], R0 ;  /* 0x00153c0001007387 */ /* 0x0001e80000100800 */
[----:B------:R-:W-:Y:S04]  /*b160*/  STL [R1+0x638], R2 ;  /* 0x0006380201007387 */ /* 0x000fe80000100800 */
[----:B------:R-:W-:Y:S01]  /*b170*/  STL [R1+0x63c], R7 ;  /* 0x00063c0701007387 */ /* 0x000fe20000100800 */
[----:B0-----:R-:W-:-:S03]  /*b180*/  IMAD.MOV.U32 R0, RZ, RZ, -0x800000 ;  /* 0xff800000ff007424 */ /* 0x001fc600078e00ff */
[----:B------:R0:W-:Y:S04]  /*b190*/  STL [R1+0x658], R6 ;  /* 0x0006580601007387 */ /* 0x0001e80000100800 */
[----:B------:R-:W-:Y:S04]  /*b1a0*/  STL [R1+0x2b0], RZ ;  /* 0x0002b0ff01007387 */ /* 0x000fe80000100800 */
[----:B------:R-:W-:Y:S04]  /*b1b0*/  STL [R1+0x65c], R0 ;  /* 0x00065c0001007387 */ /* 0x000fe80000100800 */
[----:B------:R-:W-:Y:S04]  /*b1c0*/  STL [R1+0x2b4], RZ ;  /* 0x0002b4ff01007387 */ /* 0x000fe80000100800 */
        /* <DEDUP_REMOVED lines=94> */
[----:B0-----:R-:W2:Y:S04]  /*b7b0*/  LDL.64 R6, [R1+0x438] ;  /* 0x0004380001067983 */ /* 0x001ea80000100a00 */
[----:B------:R-:W3:Y:S04]  /*b7c0*/  LDL.64 R8, [R1+0x430] ;  /* 0x0004300001087983 */ /* 0x000ee80000100a00 */
        /* <DEDUP_REMOVED lines=24> */
[----:B------:R-:W-:Y:S01]  /*b950*/  STL [R1+0x4d0], RZ ;  /* 0x0004d0ff01007387 */ /* 0x000fe20000100800 */
[----:B------:R-:W-:-:S03]  /*b960*/  MOV R2, RZ ;  /* 0x000000ff00027202 */ /* 0x000fc60000000f00 */
[----:B------:R-:W-:Y:S04]  /*b970*/  STL [R1+0x4d4], RZ ;  /* 0x0004d4ff01007387 */ /* 0x000fe80000100800 */
[----:B------:R-:W-:Y:S04]  /*b980*/  STL [R1+0x4d8], RZ ;  /* 0x0004d8ff01007387 */ /* 0x000fe80000100800 */
[----:B------:R-:W-:Y:S04]  /*b990*/  STL [R1+0x4dc], RZ ;  /* 0x0004dcff01007387 */ /* 0x000fe80000100800 */
[----:B------:R-:W-:Y:S04]  /*b9a0*/  STL [R1+0x4e0], RZ ;  /* 0x0004e0ff01007387 */ /* 0x000fe80000100800 */
[----:B------:R-:W-:Y:S04]  /*b9b0*/  STL [R1+0x4e4], RZ ;  /* 0x0004e4ff01007387 */ /* 0x000fe80000100800 */
[----:B------:R-:W-:Y:S04]  /*b9c0*/  STL [R1+0x4e8], RZ ;  /* 0x0004e8ff01007387 */ /* 0x000fe80000100800 */
[----:B------:R-:W-:Y:S01]  /*b9d0*/  STL [R1+0x4ec], RZ ;  /* 0x0004ecff01007387 */ /* 0x000fe20000100800 */
[----:B--2---:R-:W-:-:S05]  /*b9e0*/  IMAD.WIDE R6, R3, 0x2, R6 ;  /* 0x0000000203067825 */ /* 0x004fca00078e0206 */
[----:B------:R3:W-:Y:S04]  /*b9f0*/  STL.64 [R1+0x11a0], R6 ;  /* 0x0011a00601007387 */ /* 0x0007e80000100a00 */
[----:B------:R0:W-:Y:S01]  /*ba00*/  STL.64 [R1+0x15c8], R2 ;  /* 0x0015c80201007387 */ /* 0x0001e20000100a00 */
[----:B---3--:R-:W-:-:S03]  /*ba10*/  IMAD.WIDE R6, R3, 0x2, R8 ;  /* 0x0000000203067825 */ /* 0x008fc600078e0208 */
[----:B0-----:R-:W2:Y:S04]  /*ba20*/  LDL.64 R2, [R1+0x438] ;  /* 0x0004380001027983 */ /* 0x001ea80000100a00 */
[----:B------:R2:W-:Y:S02]  /*ba30*/  STL.64 [R1+0x1190], R6 ;  /* 0x0011900601007387 */ /* 0x0005e40000100a00 */
[----:B--2---:R-:W-:-:S05]  /*ba40*/  IMAD.WIDE R6, R4, 0x2, R2 ;  /* 0x0000000204067825 */ /* 0x004fca00078e0202 */
[----:B------:R0:W-:Y:S02]  /*ba50*/  STL.64 [R1+0x1168], R6 ;  /* 0x0011680601007387 */ /* 0x0001e40000100a00 */
[----:B0-----:R-:W-:-:S05]  /*ba60*/  IMAD.WIDE R6, R4, 0x2, R8 ;  /* 0x0000000204067825 */ /* 0x001fca00078e0208 */
[----:B------:R0:W-:Y:S01]  /*ba70*/  STL.64 [R1+0x1160], R6 ;  /* 0x0011600601007387 */ /* 0x0001e20000100a00 */
[----:B------:R-:W-:-:S04]  /*ba80*/  IMAD.WIDE R8, R5, 0x2, R8 ;  /* 0x0000000205087825 */ /* 0x000fc800078e0208 */
[----:B0-----:R-:W-:-:S05]  /*ba90*/  IMAD.WIDE R6, R5, 0x2, R2 ;  /* 0x0000000205067825 */ /* 0x001fca00078e0202 */
[----:B------:R0:W-:Y:S04]  /*baa0*/  STL.64 [R1+0x1148], R6 ;  /* 0x0011480601007387 */ /* 0x0001e80000100a00 */
[----:B0-----:R-:W2:Y:S04]  /*bab0*/  LDL.LU.64 R6, [R1+0x1618] ;  /* 0x0016180001067983 */ /* 0x001ea80000300a00 */
[----:B------:R0:W-:Y:S04]  /*bac0*/  STL.64 [R1+0x15c0], R4 ;  /* 0x0015c00401007387 */ /* 0x0001e80000100a00 */
[----:B0-----:R-:W3:Y:S04]  /*bad0*/  LDL.64 R4, [R1+0x430] ;  /* 0x0004300001047983 */ /* 0x001ee80000100a00 */
[----:B------:R2:W-:Y:S02]  /*bae0*/  STL.64 [R1+0x1140], R8 ;  /* 0x0011400801007387 */ /* 0x0005e40000100a00 */
[----:B--2---:R-:W-:-:S05]  /*baf0*/  IMAD.WIDE R8, R6, 0x2, R2 ;  /* 0x0000000206087825 */ /* 0x004fca00078e0202 */
[----:B------:R3:W-:Y:S02]  /*bb00*/  STL.64 [R1+0x1128], R8 ;  /* 0x0011280801007387 */ /* 0x0007e40000100a00 */
[----:B---3--:R-:W-:-:S05]  /*bb10*/  IMAD.WIDE R8, R6, 0x2, R4 ;  /* 0x0000000206087825 */ /* 0x008fca00078e0204 */
[----:B------:R0:W-:Y:S02]  /*bb20*/  STL.64 [R1+0x1120], R8 ;  /* 0x0011200801007387 */ /* 0x0001e40000100a00 */
[----:B0-----:R-:W-:-:S05]  /*bb30*/  IMAD.WIDE R8, R7, 0x2, R2 ;  /* 0x0000000207087825 */ /* 0x001fca00078e0202 */
[----:B------:R0:W-:Y:S02]  /*bb40*/  STL.64 [R1+0x1108], R8 ;  /* 0x0011080801007387 */ /* 0x0001e40000100a00 */
[----:B0-----:R-:W-:-:S05]  /*bb50*/  IMAD.WIDE R8, R7, 0x2, R4 ;  /* 0x0000000207087825 */ /* 0x001fca00078e0204 */
[----:B------:R0:W-:Y:S04]  /*bb60*/  STL.64 [R1+0x1100], R8 ;  /* 0x0011000801007387 */ /* 0x0001e80000100a00 */
[----:B0-----:R-:W2:Y:S04]  /*bb70*/  LDL.LU.64 R8, [R1+0x1610] ;  /* 0x0016100001087983 */ /* 0x001ea80000300a00 */
[----:B------:R2:W-:Y:S02]  /*bb80*/  STL.64 [R1+0x15d0], R6 ;  /* 0x0015d00601007387 */ /* 0x0005e40000100a00 */
[----:B--2---:R-:W-:-:S05]  /*bb90*/  IMAD.WIDE R6, R8, 0x2, R2 ;  /* 0x0000000208067825 */ /* 0x004fca00078e0202 */
[----:B------:R0:W-:Y:S02]  /*bba0*/  STL.64 [R1+0x10e8], R6 ;  /* 0x0010e80601007387 */ /* 0x0001e40000100a00 */
[----:B0-----:R-:W-:-:S05]  /*bbb0*/  IMAD.WIDE R6, R8, 0x2, R4 ;  /* 0x0000000208067825 */ /* 0x001fca00078e0204 */
[----:B------:R0:W-:Y:S02]  /*bbc0*/  STL.64 [R1+0x10e0], R6 ;  /* 0x0010e00601007387 */ /* 0x0001e40000100a00 */
[----:B0-----:R-:W-:-:S05]  /*bbd0*/  IMAD.WIDE R6, R9, 0x2, R2 ;  /* 0x0000000209067825 */ /* 0x001fca00078e0202 */
[----:B------:R0:W-:Y:S04]  /*bbe0*/  STL.64 [R1+0x10c8], R6 ;  /* 0x0010c80601007387 */ /* 0x0001e80000100a00 */
[----:B------:R1:W-:Y:S01]  /*bbf0*/  STL.64 [R1+0x15d8], R8 ;  /* 0x0015d80801007387 */ /* 0x0003e20000100a00 */
[----:B0-----:R-:W-:-:S04]  /*bc00*/  IMAD.WIDE R6, R9, 0x2, R4 ;  /* 0x0000000209067825 */ /* 0x001fc800078e0204 */
[C---:B-1----:R-:W-:Y:S01]  /*bc10*/  IMAD.WIDE R8, R10.reuse, 0x2, R2 ;  /* 0x000000020a087825 */ /* 0x042fe200078e0202 */
        /* <DEDUP_REMOVED lines=9> */
[----:B------:R1:W-:Y:S04]  /*bcb0*/  STL.64 [R1+0x15b8], R12 ;  /* 0x0015b80c01007387 */ /* 0x0003e80000100a00 */
[----:B------:R2:W-:Y:S01]  /*bcc0*/  STL.64 [R1+0x1068], R8 ;  /* 0x0010680801007387 */ /* 0x0005e20000100a00 */
[----:B0-----:R-:W-:-:S04]  /*bcd0*/  IMAD.WIDE R6, R13, 0x2, R4 ;  /* 0x000000020d067825 */ /* 0x001fc800078e0204 */
[C---:B-1----:R-:W-:Y:S01]  /*bce0*/  IMAD.WIDE R12, R14.reuse, 0x2, R4 ;  /* 0x000000020e0c7825 */ /* 0x042fe200078e0204 */
[----:B------:R0:W-:Y:S03]  /*bcf0*/  STL.64 [R1+0x1060], R6 ;  /* 0x0010600601007387 */ /* 0x0001e60000100a00 */
[----:B--2---:R-:W-:-:S05]  /*bd00*/  IMAD.WIDE R8, R14, 0x2, R2 ;  /* 0x000000020e087825 */ /* 0x004fca00078e0202 */
[----:B------:R1:W-:Y:S01]  /*bd10*/  STL.64 [R1+0x1048], R8 ;  /* 0x0010480801007387 */ /* 0x0003e20000100a00 */
[----:B0-----:R-:W-:-:S03]  /*bd20*/  IMAD.WIDE R6, R15, 0x2, R2 ;  /* 0x000000020f067825 */ /* 0x001fc600078e0202 */
[----:B------:R0:W-:Y:S04]  /*bd30*/  STL.64 [R1+0x1040], R12 ;  /* 0x0010400c01007387 */ /* 0x0001e80000100a00 */
[----:B------:R-:W-:Y:S01]  /*bd40*/  STL.64 [R1+0x15e0], R14 ;  /* 0x0015e00e01007387 */ /* 0x000fe20000100a00 */
[----:B-1----:R-:W-:-:S03]  /*bd50*/  IMAD.WIDE R8, R15, 0x2, R4 ;  /* 0x000000020f087825 */ /* 0x002fc600078e0204 */
[----:B------:R1:W-:Y:S01]  /*bd60*/  STL.64 [R1+0x1028], R6 ;  /* 0x0010280601007387 */ /* 0x0003e20000100a00 */
[----:B0-----:R-:W-:-:S03]  /*bd70*/  IMAD.WIDE R12, R16, 0x2, R4 ;  /* 0x00000002100c7825 */ /* 0x001fc600078e0204 */
[----:B------:R0:W-:Y:S01]  /*bd80*/  STL.64 [R1+0x1020], R8 ;  /* 0x0010200801007387 */ /* 0x0001e20000100a00 */
[----:B-1----:R-:W-:-:S04]  /*bd90*/  IMAD.WIDE R6, R16, 0x2, R2 ;  /* 0x0000000210067825 */ /* 0x002fc800078e0202 */
[C---:B0-----:R-:W-:Y:S01]  /*bda0*/  IMAD.WIDE R8, R17.reuse, 0x2, R2 ;  /* 0x0000000211087825 */ /* 0x041fe200078e0202 */
[----:B------:R0:W-:Y:S04]  /*bdb0*/  STL.64 [R1+0x1008], R6 ;  /* 0x0010080601007387 */ /* 0x0001e80000100a00 */
[----:B------:R1:W-:Y:S04]  /*bdc0*/  STL.64 [R1+0x1000], R12 ;  /* 0x0010000c01007387 */ /* 0x0003e80000100a00 */
[----:B------:R-:W-:Y:S01]  /*bdd0*/  STL.64 [R1+0x15e8], R16 ;  /* 0x0015e81001007387 */ /* 0x000fe20000100a00 */
[----:B0-----:R-:W-:-:S03]  /*bde0*/  IMAD.WIDE R6, R17, 0x2, R4 ;  /* 0x0000000211067825 */ /* 0x001fc600078e0204 */
[----:B------:R0:W-:Y:S01]  /*bdf0*/  STL.64 [R1+0xfe8], R8 ;  /* 0x000fe80801007387 */ /* 0x0001e20000100a00 */
[----:B-1----:R-:W-:-:S03]  /*be00*/  IMAD.WIDE R12, R18, 0x2, R4 ;  /* 0x00000002120c7825 */ /* 0x002fc600078e0204 */
[----:B------:R1:W-:Y:S01]  /*be10*/  STL.64 [R1+0xfe0], R6 ;  /* 0x000fe00601007387 */ /* 0x0003e20000100a00 */
[----:B0-----:R-:W-:-:S04]  /*be20*/  IMAD.WIDE R8, R18, 0x2, R2 ;  /* 0x0000000212087825 */ /* 0x001fc800078e0202 */
[C---:B-1----:R-:W-:Y:S01]  /*be30*/  IMAD.WIDE R6, R19.reuse, 0x2, R2 ;  /* 0x0000000213067825 */ /* 0x042fe200078e0202 */
[----:B------:R0:W-:Y:S04]  /*be40*/  STL.64 [R1+0xfb0], R8 ;  /* 0x000fb00801007387 */ /* 0x0001e80000100a00 */
[----:B------:R-:W-:Y:S04]  /*be50*/  STL.64 [R1+0xfa8], R12 ;  /* 0x000fa80c01007387 */ /* 0x000fe80000100a00 */
[----:B------:R-:W-:Y:S01]  /*be60*/  STL.64 [R1+0x15f0], R18 ;  /* 0x0015f01201007387 */ /* 0x000fe20000100a00 */
[----:B0-----:R-:W-:-:S03]  /*be70*/  IMAD.WIDE R8, R19, 0x2, R4 ;  /* 0x0000000213087825 */ /* 0x001fc600078e0204 */
[----:B------:R0:W-:Y:S04]  /*be80*/  STL.64 [R1+0xf90], R6 ;  /* 0x000f900601007387 */ /* 0x0001e80000100a00 */
[----:B------:R-:W-:Y:S01]  /*be90*/  STL.64 [R1+0xf88], R8 ;  /* 0x000f880801007387 */ /* 0x000fe20000100a00 */
[----:B0-----:R-:W-:-:S05]  /*bea0*/  IMAD.WIDE R6, R20, 0x2, R2 ;  /* 0x0000000214067825 */ /* 0x001fca00078e0202 */
[----:B------:R0:W-:Y:S01]  /*beb0*/  STL.64 [R1+0xf70], R6 ;  /* 0x000f700601007387 */ /* 0x0001e20000100a00 */
[----:B------:R-:W-:-:S03]  /*bec0*/  IMAD.WIDE R12, R20, 0x2, R4 ;  /* 0x00000002140c7825 */ /* 0x000fc600078e0204 */
[----:B0-----:R-:W2:Y:S01]  /*bed0*/  LDL R6, [R1] ;  /* 0x0000000001067983 */ /* 0x001ea20000100800 */
[----:B------:R-:W-:-:S03]  /*bee0*/  IMAD.WIDE R8, R21, 0x2, R2 ;  /* 0x0000000215087825 */ /* 0x000fc600078e0202 */
[----:B------:R0:W-:Y:S04]  /*bef0*/  STL.64 [R1+0xf68], R12 ;  /* 0x000f680c01007387 */ /* 0x0001e80000100a00 */
[----:B------:R1:W-:Y:S04]  /*bf00*/  STL.64 [R1+0xf50], R8 ;  /* 0x000f500801007387 */ /* 0x0003e80000100a00 */
[----:B------:R-:W-:Y:S01]  /*bf10*/  STL.64 [R1+0x15f8], R20 ;  /* 0x0015f81401007387 */ /* 0x000fe20000100a00 */
[----:B0-----:R-:W-:-:S05]  /*bf20*/  IMAD.WIDE R12, R21, 0x2, R4 ;  /* 0x00000002150c7825 */ /* 0x001fca00078e0204 */
[----:B------:R0:W-:Y:S04]  /*bf30*/  STL.64 [R1+0xf48], R12 ;  /* 0x000f480c01007387 */ /* 0x0001e80000100a00 */
[----:B------:R-:W3:Y:S01]  /*bf40*/  LDL R7, [R1+0x4] ;  /* 0x0000040001077983 */ /* 0x000ee20000100800 */
[----:B-1----:R-:W-:-:S04]  /*bf50*/  IMAD.WIDE R8, R22, 0x2, R2 ;  /* 0x0000000216087825 */ /* 0x002fc800078e0202 */
[----:B------:R-:W-:Y:S01]  /*bf60*/  IMAD.WIDE R14, R22, 0x2, R4 ;  /* 0x00000002160e7825 */ /* 0x000fe200078e0204 */
[----:B------:R1:W-:Y:S04]  /*bf70*/  STL.64 [R1+0xf30], R8 ;  /* 0x000f300801007387 */ /* 0x0003e80000100a00 */
[----:B------:R-:W-:Y:S04]  /*bf80*/  STL.64 [R1+0xf28], R14 ;  /* 0x000f280e01007387 */ /* 0x000fe80000100a00 */
[----:B------:R-:W4:Y:S01]  /*bf90*/  LDL R0, [R1+0x8] ;  /* 0x0000080001007983 */ /* 0x000f220000100800 */
[----:B0-----:R-:W-:-:S04]  /*bfa0*/  IMAD.WIDE R12, R23, 0x2, R2 ;  /* 0x00000002170c7825 */ /* 0x001fc800078e0202 */
[--C-:B-1----:R-:W-:Y:S01]  /*bfb0*/  IMAD.WIDE R8, R23, 0x2, R4.reuse ;  /* 0x0000000217087825 */ /* 0x102fe200078e0204 */
[----:B------:R0:W-:Y:S04]  /*bfc0*/  STL.64 [R1+0xf10], R12 ;  /* 0x000f100c01007387 */ /* 0x0001e80000100a00 */
[----:B------:R-:W-:Y:S04]  /*bfd0*/  STL.64 [R1+0x1600], R22 ;  /* 0x0016001601007387 */ /* 0x000fe80000100a00 */
[----:B------:R1:W-:Y:S04]  /*bfe0*/  STL.64 [R1+0xf08], R8 ;  /* 0x000f080801007387 */ /* 0x0003e80000100a00 */
[----:B------:R-:W4:Y:S01]  /*bff0*/  LDL R11, [R1+0xc] ;  /* 0x00000c00010b7983 */ /* 0x000f220000100800 */
[----:B0-----:R-:W-:-:S04]  /*c000*/  IMAD.WIDE R12, R24, 0x2, R4 ;  /* 0x00000002180c7825 */ /* 0x001fc800078e0204 */
[----:B-1----:R-:W-:-:S05]  /*c010*/  IMAD.WIDE R8, R24, 0x2, R2 ;  /* 0x0000000218087825 */ /* 0x002fca00078e0202 */
[----:B------:R0:W-:Y:S04]  /*c020*/  STL.64 [R1+0xef0], R8 ;  /* 0x000ef00801007387 */ /* 0x0001e80000100a00 */
[----:B------:R1:W-:Y:S04]  /*c030*/  STL.64 [R1+0xee8], R12 ;  /* 0x000ee80c01007387 */ /* 0x0003e80000100a00 */
[----:B------:R-:W-:Y:S01]  /*c040*/  STL.64 [R1+0x1608], R24 ;  /* 0x0016081801007387 */ /* 0x000fe20000100a00 */
[----:B0-----:R-:W-:-:S04]  /*c050*/  IMAD.WIDE R8, R25, 0x2, R2 ;  /* 0x0000000219087825 */ /* 0x001fc800078e0202 */
[----:B-1----:R-:W-:Y:S01]  /*c060*/  IMAD.WIDE R12, R25, 0x2, R4 ;  /* 0x00000002190c7825 */ /* 0x002fe200078e0204 */
[----:B------:R0:W-:Y:S04]  /*c070*/  STL.64 [R1+0xed0], R8 ;  /* 0x000ed00801007387 */ /* 0x0001e80000100a00 */
[----:B------:R1:W-:Y:S01]  /*c080*/  STL.64 [R1+0xec8], R12 ;  /* 0x000ec80c01007387 */ /* 0x0003e20000100a00 */
[----:B0-----:R-:W-:-:S03]  /*c090*/  IMAD.WIDE R8, R26, 0x2, R2 ;  /* 0x000000021a087825 */ /* 0x001fc600078e0202 */
[----:B-1----:R-:W4:Y:S01]  /*c0a0*/  LDL R13, [R1+0x10] ;  /* 0x00001000010d7983 */ /* 0x002f220000100800 */
[----:B------:R-:W-:-:S03]  /*c0b0*/  IMAD.WIDE R14, R26, 0x2, R4 ;  /* 0x000000021a0e7825 */ /* 0x000fc600078e0204 */
[----:B------:R0:W-:Y:S04]  /*c0c0*/  STL.64 [R1+0xeb0], R8 ;  /* 0x000eb00801007387 */ /* 0x0001e80000100a00 */
[----:B------:R-:W4:Y:S04]  /*c0d0*/  LDL R23, [R1+0x14] ;  /* 0x0000140001177983 */ /* 0x000f280000100800 */
[----:B------:R1:W-:Y:S04]  /*c0e0*/  STL.64 [R1+0xea8], R14 ;  /* 0x000ea80e01007387 */ /* 0x0003e80000100a00 */
[----:B------:R-:W4:Y:S01]  /*c0f0*/  LDL R20, [R1+0x18] ;  /* 0x0000180001147983 */ /* 0x000f220000100800 */
[----:B0-----:R-:W-:-:S04]  /*c100*/  IMAD.WIDE R8, R27, 0x2, R2 ;  /* 0x000000021b087825 */ /* 0x001fc800078e0202 */
[----:B-1----:R-:W-:Y:S01]  /*c110*/  IMAD.WIDE R14, R27, 0x2, R4 ;  /* 0x000000021b0e7825 */ /* 0x002fe200078e0204 */
[----:B------:R0:W-:Y:S04]  /*c120*/  STL.64 [R1+0xe90], R8 ;  /* 0x000e900801007387 */ /* 0x0001e80000100a00 */
[----:B------:R1:W-:Y:S04]  /*c130*/  STL.64 [R1+0xe88], R14 ;  /* 0x000e880e01007387 */ /* 0x0003e80000100a00 */
[----:B------:R-:W4:Y:S01]  /*c140*/  LDL R21, [R1+0x1c] ;  /* 0x00001c0001157983 */ /* 0x000f220000100800 */
[----:B0-----:R-:W-:-:S05]  /*c150*/  IMAD.WIDE R8, R28, 0x2, R2 ;  /* 0x000000021c087825 */ /* 0x001fca00078e0202 */
[----:B------:R0:W-:Y:S04]  /*c160*/  STL.64 [R1+0xe70], R8 ;  /* 0x000e700801007387 */ /* 0x0001e80000100a00 */
[----:B------:R-:W4:Y:S01]  /*c170*/  LDL R18, [R1+0x20] ;  /* 0x0000200001127983 */ /* 0x000f220000100800 */
[----:B-1----:R-:W-:-:S05]  /*c180*/  IMAD.WIDE R14, R28, 0x2, R4 ;  /* 0x000000021c0e7825 */ /* 0x002fca00078e0204 */
[----:B------:R1:W-:Y:S01]  /*c190*/  STL.64 [R1+0xe60], R14 ;  /* 0x000e600e01007387 */ /* 0x0003e20000100a00 */
[----:B0-----:R-:W-:-:S03]  /*c1a0*/  IMAD.WIDE R8, R29, 0x2, R2 ;  /* 0x000000021d087825 */ /* 0x001fc600078e0202 */
[----:B------:R-:W4:Y:S04]  /*c1b0*/  LDL R19, [R1+0x24] ;  /* 0x0000240001137983 */ /* 0x000f280000100800 */
[----:B------:R2:W-:Y:S04]  /*c1c0*/  STL.64 [R1+0xe38], R8 ;  /* 0x000e380801007387 */ /* 0x0005e80000100a00 */
[----:B------:R-:W4:Y:S01]  /*c1d0*/  LDL R16, [R1+0x28] ;  /* 0x0000280001107983 */ /* 0x000f220000100800 */
[----:B-1----:R-:W-:-:S05]  /*c1e0*/  IMAD.WIDE R14, R29, 0x2, R4 ;  /* 0x000000021d0e7825 */ /* 0x002fca00078e0204 */
[----:B------:R0:W-:Y:S04]  /*c1f0*/  STL.64 [R1+0xe30], R14 ;  /* 0x000e300e01007387 */ /* 0x0001e80000100a00 */
[----:B------:R-:W4:Y:S01]  /*c200*/  LDL R17, [R1+0x2c] ;  /* 0x00002c0001117983 */ /* 0x000f220000100800 */
[----:B--2---:R-:W-:-:S05]  /*c210*/  IMAD.WIDE R8, R6, 0x2, R2 ;  /* 0x0000000206087825 */ /* 0x004fca00078e0202 */
[----:B------:R3:W-:Y:S04]  /*c220*/  STL.64 [R1+0xe18], R8 ;  /* 0x000e180801007387 */ /* 0x0007e80000100a00 */
[----:B0-----:R-:W2:Y:S01]  /*c230*/  LDL R14, [R1+0x30] ;  /* 0x00003000010e7983 */ /* 0x001ea20000100800 */
[----:B------:R-:W-:-:S05]  /*c240*/  IMAD.WIDE R24, R6, 0x2, R4 ;  /* 0x0000000206187825 */ /* 0x000fca00078e0204 */
[----:B------:R0:W-:Y:S04]  /*c250*/  STL.64 [R1+0xe10], R24 ;  /* 0x000e101801007387 */ /* 0x0001e80000100a00 */
[----:B------:R-:W2:Y:S01]  /*c260*/  LDL R15, [R1+0x34] ;  /* 0x00003400010f7983 */ /* 0x000ea20000100800 */
[----:B---3--:R-:W-:-:S05]  /*c270*/  IMAD.WIDE R8, R7, 0x2, R2 ;  /* 0x0000000207087825 */ /* 0x008fca00078e0202 */
[----:B------:R1:W-:Y:S01]  /*c280*/  STL.64 [R1+0xdf8], R8 ;  /* 0x000df80801007387 */ /* 0x0003e20000100a00 */
[----:B0-----:R-:W-:-:S03]  /*c290*/  IMAD.WIDE R24, R7, 0x2, R4 ;  /* 0x0000000207187825 */ /* 0x001fc600078e0204 */
[----:B-1----:R-:W3:Y:S01]  /*c2a0*/  LDL R8, [R1+0x38] ;  /* 0x0000380001087983 */ /* 0x002ee20000100800 */
[----:B----4-:R-:W-:-:S03]  /*c2b0*/  IMAD.WIDE R6, R0, 0x2, R2 ;  /* 0x0000000200067825 */ /* 0x010fc600078e0202 */
[----:B------:R0:W-:Y:S04]  /*c2c0*/  STL.64 [R1+0xdf0], R24 ;  /* 0x000df01801007387 */ /* 0x0001e80000100a00 */
[----:B------:R-:W4:Y:S04]  /*c2d0*/  LDL R9, [R1+0x3c] ;  /* 0x00003c0001097983 */ /* 0x000f280000100800 */
[----:B------:R1:W-:Y:S01]  /*c2e0*/  STL.64 [R1+0xdd8], R6 ;  /* 0x000dd80601007387 */ /* 0x0003e20000100a00 */
[----:B0-----:R-:W-:-:S03]  /*c2f0*/  IMAD.WIDE R24, R0, 0x2, R4 ;  /* 0x0000000200187825 */ /* 0x001fc600078e0204 */
[----:B-1----:R-:W2:Y:S04]  /*c300*/  LDL R6, [R1+0x40] ;  /* 0x0000400001067983 */ /* 0x002ea80000100800 */
[----:B------:R0:W-:Y:S04]  /*c310*/  STL.64 [R1+0xdd0], R24 ;  /* 0x000dd01801007387 */ /* 0x0001e80000100a00 */
[----:B------:R-:W2:Y:S04]  /*c320*/  LDL R7, [R1+0x44] ;  /* 0x0000440001077983 */ /* 0x000ea80000100800 */
[----:B------:R-:W2:Y:S01]  /*c330*/  LDL.LU R0, [R1+0x48] ;  /* 0x0000480001007983 */ /* 0x000ea20000300800 */
[----:B0-----:R-:W-:-:S05]  /*c340*/  IMAD.WIDE R24, R11, 0x2, R2 ;  /* 0x000000020b187825 */ /* 0x001fca00078e0202 */
[----:B------:R0:W-:Y:S02]  /*c350*/  STL.64 [R1+0xdb8], R24 ;  /* 0x000db81801007387 */ /* 0x0001e40000100a00 */
[----:B0-----:R-:W-:Y:S02]  /*c360*/  IMAD.WIDE R24, R11, 0x2, R4 ;  /* 0x000000020b187825 */ /* 0x001fe400078e0204 */
[----:B------:R-:W3:Y:S04]  /*c370*/  LDL.LU R11, [R1+0x4c] ;  /* 0x00004c00010b7983 */ /* 0x000ee80000300800 */
[----:B------:R0:W-:Y:S02]  /*c380*/  STL.64 [R1+0xdb0], R24 ;  /* 0x000db01801007387 */ /* 0x0001e40000100a00 */
[----:B0-----:R-:W-:-:S04]  /*c390*/  IMAD.WIDE R24, R13, 0x2, R2 ;  /* 0x000000020d187825 */ /* 0x001fc800078e0202 */
[----:B------:R-:W-:Y:S01]  /*c3a0*/  IMAD.WIDE R12, R13, 0x2, R4 ;  /* 0x000000020d0c7825 */ /* 0x000fe200078e0204 */
[----:B------:R0:W-:Y:S04]  /*c3b0*/  STL.64 [R1+0xd98], R24 ;  /* 0x000d981801007387 */ /* 0x0001e80000100a00 */
[----:B0-----:R-:W3:Y:S04]  /*c3c0*/  LDL.LU.64 R24, [R1+0x1608] ;  /* 0x0016080001187983 */ /* 0x001ee80000300a00 */
[----:B------:R0:W-:Y:S02]  /*c3d0*/  STL.64 [R1+0xd90], R12 ;  /* 0x000d900c01007387 */ /* 0x0001e40000100a00 */
[----:B0-----:R-:W-:-:S04]  /*c3e0*/  IMAD.WIDE R12, R23, 0x2, R2 ;  /* 0x00000002170c7825 */ /* 0x001fc800078e0202 */
[----:B------:R-:W-:Y:S01]  /*c3f0*/  IMAD.WIDE R22, R23, 0x2, R4 ;  /* 0x0000000217167825 */ /* 0x000fe200078e0204 */
[----:B------:R0:W-:Y:S04]  /*c400*/  STL.64 [R1+0xd78], R12 ;  /* 0x000d780c01007387 */ /* 0x0001e80000100a00 */
[----:B0-----:R-:W4:Y:S04]  /*c410*/  LDL.64 R12, [R1+0x428] ;  /* 0x00042800010c7983 */ /* 0x001f280000100a00 */
[----:B------:R0:W-:Y:S02]  /*c420*/  STL.64 [R1+0xd70], R22 ;  /* 0x000d701601007387 */ /* 0x0001e40000100a00 */
[----:B0-----:R-:W-:-:S05]  /*c430*/  IMAD.WIDE R22, R20, 0x2, R2 ;  /* 0x0000000214167825 */ /* 0x001fca00078e0202 */
[----:B------:R0:W-:Y:S02]  /*c440*/  STL.64 [R1+0xd58], R22 ;  /* 0x000d581601007387 */ /* 0x0001e40000100a00 */
[----:B0-----:R-:W-:-:S05]  /*c450*/  IMAD.WIDE R22, R20, 0x2, R4 ;  /* 0x0000000214167825 */ /* 0x001fca00078e0204 */
[----:B------:R0:W-:Y:S02]  /*c460*/  STL.64 [R1+0xd50], R22 ;  /* 0x000d501601007387 */ /* 0x0001e40000100a00 */
[----:B0-----:R-:W-:-:S04]  /*c470*/  IMAD.WIDE R22, R21, 0x2, R2 ;  /* 0x0000000215167825 */ /* 0x001fc800078e0202 */
[----:B------:R-:W-:Y:S01]  /*c480*/  IMAD.WIDE R20, R21, 0x2, R4 ;  /* 0x0000000215147825 */ /* 0x000fe200078e0204 */
[----:B------:R0:W-:Y:S04]  /*c490*/  STL.64 [R1+0xd38], R22 ;  /* 0x000d381601007387 */ /* 0x0001e80000100a00 */
[----:B0-----:R-:W4:Y:S04]  /*c4a0*/  LDL.LU.64 R22, [R1+0x1600] ;  /* 0x0016000001167983 */ /* 0x001f280000300a00 */
        /* <DEDUP_REMOVED lines=19> */
[----:B--2---:R-:W-:-:S05]  /*c5e0*/  IMAD.WIDE R16, R14, 0x2, R2 ;  /* 0x000000020e107825 */ /* 0x004fca00078e0202 */
[----:B------:R0:W-:Y:S02]  /*c5f0*/  STL.64 [R1+0xc80], R16 ;  /* 0x000c801001007387 */ /* 0x0001e40000100a00 */
[----:B0-----:R-:W-:-:S05]  /*c600*/  IMAD.WIDE R16, R14, 0x2, R4 ;  /* 0x000000020e107825 */ /* 0x001fca00078e0204 */
[----:B------:R0:W-:Y:S02]  /*c610*/  STL.64 [R1+0xc78], R16 ;  /* 0x000c781001007387 */ /* 0x0001e40000100a00 */
[----:B0-----:R-:W-:-:S04]  /*c620*/  IMAD.WIDE R16, R15, 0x2, R2 ;  /* 0x000000020f107825 */ /* 0x001fc800078e0202 */
[----:B------:R-:W-:Y:S01]  /*c630*/  IMAD.WIDE R14, R15, 0x2, R4 ;  /* 0x000000020f0e7825 */ /* 0x000fe200078e0204 */
[----:B------:R0:W-:Y:S04]  /*c640*/  STL.64 [R1+0xc60], R16 ;  /* 0x000c601001007387 */ /* 0x0001e80000100a00 */
[----:B0-----:R-:W2:Y:S04]  /*c650*/  LDL.LU.64 R16, [R1+0x15e8] ;  /* 0x0015e80001107983 */ /* 0x001ea80000300a00 */
[----:B------:R3:W-:Y:S02]  /*c660*/  STL.64 [R1+0xc58], R14 ;  /* 0x000c580e01007387 */ /* 0x0007e40000100a00 */
[----:B---3--:R-:W-:-:S05]  /*c670*/  IMAD.WIDE R14, R8, 0x2, R2 ;  /* 0x00000002080e7825 */ /* 0x008fca00078e0202 */
[----:B------:R0:W-:Y:S02]  /*c680*/  STL.64 [R1+0xc40], R14 ;  /* 0x000c400e01007387 */ /* 0x0001e40000100a00 */
[----:B0-----:R-:W-:-:S05]  /*c690*/  IMAD.WIDE R14, R8, 0x2, R4 ;  /* 0x00000002080e7825 */ /* 0x001fca00078e0204 */
[----:B------:R4:W-:Y:S02]  /*c6a0*/  STL.64 [R1+0xc38], R14 ;  /* 0x000c380e01007387 */ /* 0x0009e40000100a00 */
[----:B----4-:R-:W-:-:S04]  /*c6b0*/  IMAD.WIDE R14, R9, 0x2, R2 ;  /* 0x00000002090e7825 */ /* 0x010fc800078e0202 */
[----:B------:R-:W-:Y:S01]  /*c6c0*/  IMAD.WIDE R8, R9, 0x2, R4 ;  /* 0x0000000209087825 */ /* 0x000fe200078e0204 */
[----:B------:R0:W-:Y:S04]  /*c6d0*/  STL.64 [R1+0xc20], R14 ;  /* 0x000c200e01007387 */ /* 0x0001e80000100a00 */
[----:B0-----:R-:W3:Y:S04]  /*c6e0*/  LDL.LU.64 R14, [R1+0x15e0] ;  /* 0x0015e000010e7983 */ /* 0x001ee80000300a00 */
        /* <DEDUP_REMOVED lines=17> */
[----:B0-----:R-:W2:Y:S01]  /*c800*/  LDL.LU.64 R2, [R1+0x15c8] ;  /* 0x0015c80001027983 */ /* 0x001ea20000300a00 */
[----:B------:R-:W-:-:S03]  /*c810*/  IMAD.WIDE R4, R11, 0x2, R4 ;  /* 0x000000020b047825 */ /* 0x000fc600078e0204 */
[----:B------:R-:W-:Y:S04]  /*c820*/  STL [R1+0x1540], R11 ;  /* 0x0015400b01007387 */ /* 0x000fe80000100800 */
[----:B------:R2:W-:Y:S02]  /*c830*/  STL.64 [R1+0xb98], R4 ;  /* 0x000b980401007387 */ /* 0x0005e40000100a00 */
[----:B--2---:R-:W-:-:S05]  /*c840*/  IMAD.WIDE R4, R3, 0x2, R12 ;  /* 0x0000000203047825 */ /* 0x004fca00078e020c */
[----:B------:R0:W-:Y:S04]  /*c850*/  STL.64 [R1+0x1180], R4 ;  /* 0x0011800401007387 */ /* 0x0001e80000100a00 */
[----:B0-----:R-:W2:Y:S04]  /*c860*/  LDL.LU.64 R4, [R1+0x15c0] ;  /* 0x0015c00001047983 */ /* 0x001ea80000300a00 */
[----:B------:R2:W-:Y:S02]  /*c870*/  STL.64 [R1+0x1560], R2 ;  /* 0x0015600201007387 */ /* 0x0005e40000100a00 */
[----:B--2---:R-:W-:-:S05]  /*c880*/  IMAD.WIDE R2, R4, 0x2, R12 ;  /* 0x0000000204027825 */ /* 0x004fca00078e020c */
[----:B------:R0:W-:Y:S02]  /*c890*/  STL.64 [R1+0x1158], R2 ;  /* 0x0011580201007387 */ /* 0x0001e40000100a00 */
[----:B0-----:R-:W-:Y:S02]  /*c8a0*/  IMAD.WIDE R2, R5, 0x2, R12 ;  /* 0x0000000205027825 */ /* 0x001fe400078e020c */
[----:B------:R-:W2:Y:S04]  /*c8b0*/  LDL.LU.64 R12, [R1+0x15b8] ;  /* 0x0015b800010c7983 */ /* 0x000ea80000300a00 */
[----:B------:R0:W-:Y:S04]  /*c8c0*/  STL.64 [R1+0x1568], R4 ;  /* 0x0015680401007387 */ /* 0x0001e80000100a00 */
[----:B0-----:R-:W2:Y:S04]  /*c8d0*/  LDL.64 R4, [R1+0x428] ;  /* 0x0004280001047983 */ /* 0x001ea80000100a00 */
[----:B------:R2:W-:Y:S02]  /*c8e0*/  STL.64 [R1+0x1138], R2 ;  /* 0x0011380201007387 */ /* 0x0005e40000100a00 */
[----:B--2---:R-:W-:-:S05]  /*c8f0*/  IMAD.WIDE R2, R6, 0x2, R4 ;  /* 0x0000000206027825 */ /* 0x004fca00078e0204 */
[----:B------:R0:W-:Y:S04]  /*c900*/  STL.64 [R1+0x1118], R2 ;  /* 0x0011180201007387 */ /* 0x0001e80000100a00 */
[----:B------:R4:W-:Y:S01]  /*c910*/  STL.64 [R1+0x1558], R6 ;  /* 0x0015580601007387 */ /* 0x0009e20000100a00 */
[----:B0-----:R-:W-:-:S04]  /*c920*/  IMAD.WIDE R2, R7, 0x2, R4 ;  /* 0x0000000207027825 */ /* 0x001fc800078e0204 */
[--C-:B----4-:R-:W-:Y:S01]  /*c930*/  IMAD.WIDE R6, R8, 0x2, R4.reuse ;  /* 0x0000000208067825 */ /* 0x110fe200078e0204 */
[----:B------:R0:W-:Y:S04]  /*c940*/  STL.64 [R1+0x10f8], R2 ;  /* 0x0010f80201007387 */ /* 0x0001e80000100a00 */
[----:B------:R1:W-:Y:S04]  /*c950*/  STL.64 [R1+0x1570], R8 ;  /* 0x0015700801007387 */ /* 0x0003e80000100a00 */
[----:B------:R2:W-:Y:S01]  /*c960*/  STL.64 [R1+0x10d8], R6 ;  /* 0x0010d80601007387 */ /* 0x0005e20000100a00 */
[----:B0-----:R-:W-:-:S04]  /*c970*/  IMAD.WIDE R2, R9, 0x2, R4 ;  /* 0x0000000209027825 */ /* 0x001fc800078e0204 */
[--C-:B-1----:R-:W-:Y:S01]  /*c980*/  IMAD.WIDE R8, R10, 0x2, R4.reuse ;  /* 0x000000020a087825 */ /* 0x102fe200078e0204 */
[----:B------:R0:W-:Y:S03]  /*c990*/  STL.64 [R1+0x10b8], R2 ;  /* 0x0010b80201007387 */ /* 0x0001e60000100a00 */
[--C-:B--2---:R-:W-:Y:S01]  /*c9a0*/  IMAD.WIDE R6, R12, 0x2, R4.reuse ;  /* 0x000000020c067825 */ /* 0x104fe200078e0204 */
[----:B------:R-:W-:Y:S04]  /*c9b0*/  STL.64 [R1+0x1098], R8 ;  /* 0x0010980801007387 */ /* 0x000fe80000100a00 */
[----:B------:R-:W-:Y:S04]  /*c9c0*/  STL.64 [R1+0x1578], R12 ;  /* 0x0015780c01007387 */ /* 0x000fe80000100a00 */
[----:B------:R3:W-:Y:S04]  /*c9d0*/  STL.64 [R1+0x1078], R6 ;  /* 0x0010780601007387 */ /* 0x0007e80000100a00 */
[----:B------:R-:W2:Y:S01]  /*c9e0*/  LDL.LU R11, [R1+0x38] ;  /* 0x00003800010b7983 */ /* 0x000ea20000300800 */
[----:B0-----:R-:W-:-:S05]  /*c9f0*/  IMAD.WIDE R2, R13, 0x2, R4 ;  /* 0x000000020d027825 */ /* 0x001fca00078e0204 */
[----:B------:R0:W-:Y:S01]  /*ca00*/  STL.64 [R1+0x1058], R2 ;  /* 0x0010580201007387 */ /* 0x0001e20000100a00 */
[----:B---3--:R-:W-:-:S04]  /*ca10*/  IMAD.WIDE R6, R14, 0x2, R4 ;  /* 0x000000020e067825 */ /* 0x008fc800078e0204 */
[--C-:B0-----:R-:W-:Y:S01]  /*ca20*/  IMAD.WIDE R2, R15, 0x2, R4.reuse ;  /* 0x000000020f027825 */ /* 0x101fe200078e0204 */
[----:B--2---:R-:W-:Y:S04]  /*ca30*/  STL.64 [R1+0x1580], R10 ;  /* 0x0015800a01007387 */ /* 0x004fe80000100a00 */
[----:B------:R0:W-:Y:S04]  /*ca40*/  STL.64 [R1+0x1588], R14 ;  /* 0x0015880e01007387 */ /* 0x0001e80000100a00 */
[----:B------:R1:W-:Y:S04]  /*ca50*/  STL.64 [R1+0x1038], R6 ;  /* 0x0010380601007387 */ /* 0x0003e80000100a00 */
[----:B------:R2:W-:Y:S04]  /*ca60*/  STL.64 [R1+0x1018], R2 ;  /* 0x0010180201007387 */ /* 0x0005e80000100a00 */
[----:B0-----:R-:W3:Y:S01]  /*ca70*/  LDL R14, [R1+0x20] ;  /* 0x00002000010e7983 */ /* 0x001ee20000100800 */
[----:B-1----:R-:W-:-:S04]  /*ca80*/  IMAD.WIDE R6, R16, 0x2, R4 ;  /* 0x0000000210067825 */ /* 0x002fc800078e0204 */
[--C-:B--2---:R-:W-:Y:S01]  /*ca90*/  IMAD.WIDE R2, R17, 0x2, R4.reuse ;  /* 0x0000000211027825 */ /* 0x104fe200078e0204 */
[----:B------:R-:W-:Y:S04]  /*caa0*/  STL.64 [R1+0xff8], R6 ;  /* 0x000ff80601007387 */ /* 0x000fe80000100a00 */
[----:B------:R0:W-:Y:S04]  /*cab0*/  STL.64 [R1+0x1590], R16 ;  /* 0x0015901001007387 */ /* 0x0001e80000100a00 */
[----:B------:R-:W-:Y:S04]  /*cac0*/  STL.64 [R1+0xfc0], R2 ;  /* 0x000fc00201007387 */ /* 0x000fe80000100a00 */
[----:B0-----:R-:W2:Y:S04]  /*cad0*/  LDL R17, [R1+0x1c] ;  /* 0x00001c0001117983 */ /* 0x001ea80000100800 */
[----:B------:R-:W4:Y:S04]  /*cae0*/  LDL R16, [R1+0x18] ;  /* 0x0000180001107983 */ /* 0x000f280000100800 */
[----:B--2---:R0:W-:Y:S04]  /*caf0*/  STL [R1+0x1598], R17 ;  /* 0x0015981101007387 */ /* 0x0041e80000100800 */
[----:B0-----:R-:W2:Y:S04]  /*cb00*/  LDL R17, [R1+0x14] ;  /* 0x0000140001117983 */ /* 0x001ea80000100800 */
[----:B----4-:R0:W-:Y:S04]  /*cb10*/  STL [R1+0x159c], R16 ;  /* 0x00159c1001007387 */ /* 0x0101e80000100800 */
[----:B0-----:R-:W4:Y:S04]  /*cb20*/  LDL R16, [R1+0x10] ;  /* 0x0000100001107983 */ /* 0x001f280000100800 */
[----:B--2---:R0:W-:Y:S04]  /*cb30*/  STL [R1+0x15a0], R17 ;  /* 0x0015a01101007387 */ /* 0x0041e80000100800 */
[----:B0-----:R-:W2:Y:S04]  /*cb40*/  LDL R17, [R1+0xc] ;  /* 0x00000c0001117983 */ /* 0x001ea80000100800 */
[----:B----4-:R0:W-:Y:S04]  /*cb50*/  STL [R1+0x15a4], R16 ;  /* 0x0015a41001007387 */ /* 0x0101e80000100800 */
[----:B0-----:R-:W4:Y:S04]  /*cb60*/  LDL R16, [R1+0x8] ;  /* 0x0000080001107983 */ /* 0x001f280000100800 */
[----:B--2---:R0:W-:Y:S04]  /*cb70*/  STL [R1+0x15a8], R17 ;  /* 0x0015a81101007387 */ /* 0x0041e80000100800 */
[----:B0-----:R-:W2:Y:S04]  /*cb80*/  LDL R17, [R1+0x4] ;  /* 0x0000040001117983 */ /* 0x001ea80000100800 */
[----:B----4-:R0:W-:Y:S04]  /*cb90*/  STL [R1+0x15ac], R16 ;  /* 0x0015ac1001007387 */ /* 0x0101e80000100800 */
[----:B0-----:R-:W4:Y:S01]  /*cba0*/  LDL R16, [R1] ;  /* 0x0000000001107983 */ /* 0x001f220000100800 */
[----:B------:R-:W-:-:S03]  /*cbb0*/  IMAD.WIDE R2, R18, 0x2, R4 ;  /* 0x0000000212027825 */ /* 0x000fc600078e0204 */
[----:B--2---:R-:W-:Y:S04]  /*cbc0*/  STL [R1+0x15b0], R17 ;  /* 0x0015b01101007387 */ /* 0x004fe80000100800 */
[----:B----4-:R0:W-:Y:S04]  /*cbd0*/  STL [R1+0x15b4], R16 ;  /* 0x0015b41001007387 */ /* 0x0101e80000100800 */
[----:B------:R-:W2:Y:S04]  /*cbe0*/  LDL R15, [R1+0x24] ;  /* 0x00002400010f7983 */ /* 0x000ea80000100800 */
[----:B------:R-:W4:Y:S01]  /*cbf0*/  LDL R10, [R1+0x28] ;  /* 0x00002800010a7983 */ /* 0x000f220000100800 */
[----:B0-----:R-:W-:-:S03]  /*cc00*/  IMAD.WIDE R16, R19, 0x2, R4 ;  /* 0x0000000213107825 */ /* 0x001fc600078e0204 */
[----:B------:R-:W2:Y:S04]  /*cc10*/  LDL R11, [R1+0x2c] ;  /* 0x00002c00010b7983 */ /* 0x000ea80000100800 */
[----:B------:R-:W2:Y:S04]  /*cc20*/  LDL R12, [R1+0x30] ;  /* 0x00003000010c7983 */ /* 0x000ea80000100800 */
[----:B------:R-:W2:Y:S04]  /*cc30*/  LDL R13, [R1+0x34] ;  /* 0x00003400010d7983 */ /* 0x000ea80000100800 */
[----:B------:R-:W2:Y:S04]  /*cc40*/  LDL R8, [R1+0x3c] ;  /* 0x00003c0001087983 */ /* 0x000ea80000100800 */
[----:B------:R-:W2:Y:S04]  /*cc50*/  LDL R9, [R1+0x40] ;  /* 0x0000400001097983 */ /* 0x000ea80000100800 */
[----:B------:R0:W-:Y:S04]  /*cc60*/  STL.64 [R1+0xfa0], R2 ;  /* 0x000fa00201007387 */ /* 0x0001e80000100a00 */
[----:B0-----:R-:W2:Y:S04]  /*cc70*/  LDL R2, [R1+0x44] ;  /* 0x0000440001027983 */ /* 0x001ea80000100800 */
[----:B------:R-:W2:Y:S04]  /*cc80*/  LDL.LU R3, [R1+0x6c] ;  /* 0x00006c0001037983 */ /* 0x000ea80000300800 */
[----:B------:R-:W2:Y:S04]  /*cc90*/  LDL.64 R6, [R1+0x440] ;  /* 0x0004400001067983 */ /* 0x000ea80000100a00 */
[----:B------:R0:W-:Y:S02]  /*cca0*/  STL.64 [R1+0xf80], R16 ;  /* 0x000f801001007387 */ /* 0x0001e40000100a00 */
[----:B0-----:R-:W-:-:S05]  /*ccb0*/  IMAD.WIDE R16, R20, 0x2, R4 ;  /* 0x0000000214107825 */ /* 0x001fca00078e0204 */
        /* <DEDUP_REMOVED lines=18> */
[----:B------:R0:W-:Y:S04]  /*cde0*/  STL.64 [R1+0xe28], R16 ;  /* 0x000e281001007387 */ /* 0x0001e80000100a00 */
[----:B0-----:R-:W2:Y:S02]  /*cdf0*/  LDL.LU R16, [R1+0x15b4] ;  /* 0x0015b40001107983 */ /* 0x001ea40000300800 */
[----:B--2---:R-:W-:-:S05]  /*ce00*/  IMAD.WIDE R16, R16, 0x2, R4 ;  /* 0x0000000210107825 */ /* 0x004fca00078e0204 */
        /* <DEDUP_REMOVED lines=21> */
[----:B------:R3:W-:Y:S02]  /*cf60*/  STL.64 [R1+0xd28], R16 ;  /* 0x000d281001007387 */ /* 0x0007e40000100a00 */
[----:B---3--:R-:W-:-:S04]  /*cf70*/  IMAD.WIDE R16, R14, 0x2, R4 ;  /* 0x000000020e107825 */ /* 0x008fc800078e0204 */
[--C-:B------:R-:W-:Y:S01]  /*cf80*/  IMAD.WIDE R14, R15, 0x2, R4.reuse ;  /* 0x000000020f0e7825 */ /* 0x100fe200078e0204 */
[----:B------:R0:W-:Y:S04]  /*cf90*/  STL.64 [R1+0xd08], R16 ;  /* 0x000d081001007387 */ /* 0x0001e80000100a00 */
[----:B0-----:R-:W2:Y:S04]  /*cfa0*/  LDL.LU.64 R16, [R1+0x1590] ;  /* 0x0015900001107983 */ /* 0x001ea80000300a00 */
[----:B------:R4:W-:Y:S02]  /*cfb0*/  STL.64 [R1+0xce8], R14 ;  /* 0x000ce80e01007387 */ /* 0x0009e40000100a00 */
[----:B----4-:R-:W-:-:S04]  /*cfc0*/  IMAD.WIDE R14, R10, 0x2, R4 ;  /* 0x000000020a0e7825 */ /* 0x010fc800078e0204 */
[--C-:B------:R-:W-:Y:S01]  /*cfd0*/  IMAD.WIDE R10, R11, 0x2, R4.reuse ;  /* 0x000000020b0a7825 */ /* 0x100fe200078e0204 */
[----:B------:R0:W-:Y:S04]  /*cfe0*/  STL.64 [R1+0xcc8], R14 ;  /* 0x000cc80e01007387 */ /* 0x0001e80000100a00 */
[----:B0-----:R-:W3:Y:S04]  /*cff0*/  LDL.LU.64 R14, [R1+0x1588] ;  /* 0x00158800010e7983 */ /* 0x001ee80000300a00 */
[----:B------:R0:W-:Y:S02]  /*d000*/  STL.64 [R1+0xc90], R10 ;  /* 0x000c900a01007387 */ /* 0x0001e40000100a00 */
[----:B0-----:R-:W-:-:S05]  /*d010*/  IMAD.WIDE R10, R12, 0x2, R4 ;  /* 0x000000020c0a7825 */ /* 0x001fca00078e0204 */
[----:B------:R0:W-:Y:S04]  /*d020*/  STL.64 [R1+0xc70], R10 ;  /* 0x000c700a01007387 */ /* 0x0001e80000100a00 */
[----:B0-----:R-:W4:Y:S01]  /*d030*/  LDL.LU.64 R10, [R1+0x1580] ;  /* 0x00158000010a7983 */ /* 0x001f220000300a00 */
[----:B------:R-:W-:-:S05]  /*d040*/  IMAD.WIDE R12, R13, 0x2, R4 ;  /* 0x000000020d0c7825 */ /* 0x000fca00078e0204 */
[----:B------:R4:W-:Y:S02]  /*d050*/  STL.64 [R1+0xc50], R12 ;  /* 0x000c500c01007387 */ /* 0x0009e40000100a00 */
[----:B----4-:R-:W-:-:S05]  /*d060*/  IMAD.WIDE R12, R11, 0x2, R4 ;  /* 0x000000020b0c7825 */ /* 0x010fca00078e0204 */
[----:B------:R0:W-:Y:S02]  /*d070*/  STL.64 [R1+0xc30], R12 ;  /* 0x000c300c01007387 */ /* 0x0001e40000100a00 */
[----:B0-----:R-:W-:-:S04]  /*d080*/  IMAD.WIDE R12, R8, 0x2, R4 ;  /* 0x00000002080c7825 */ /* 0x001fc800078e0204 */
[--C-:B------:R-:W-:Y:S01]  /*d090*/  IMAD.WIDE R8, R9, 0x2, R4.reuse ;  /* 0x0000000209087825 */ /* 0x100fe200078e0204 */
[----:B------:R0:W-:Y:S04]  /*d0a0*/  STL.64 [R1+0xc10], R12 ;  /* 0x000c100c01007387 */ /* 0x0001e80000100a00 */
[----:B0-----:R-:W4:Y:S04]  /*d0b0*/  LDL.LU.64 R12, [R1+0x1578] ;  /* 0x00157800010c7983 */ /* 0x001f280000300a00 */
[----:B------:R0:W-:Y:S02]  /*d0c0*/  STL.64 [R1+0xbf0], R8 ;  /* 0x000bf00801007387 */ /* 0x0001e40000100a00 */
[----:B0-----:R-:W-:-:S04]  /*d0d0*/  IMAD.WIDE R8, R2, 0x2, R4 ;  /* 0x0000000202087825 */ /* 0x001fc800078e0204 */
[----:B------:R-:W-:Y:S01]  /*d0e0*/  IMAD.WIDE R4, R0, 0x2, R4 ;  /* 0x0000000200047825 */ /* 0x000fe200078e0204 */
[----:B------:R0:W-:Y:S03]  /*d0f0*/  STL.64 [R1+0xbd0], R8 ;  /* 0x000bd00801007387 */ /* 0x0001e60000100a00 */
[--C-:B------:R-:W-:Y:S01]  /*d100*/  IMAD.WIDE R2, R3, 0x2, R6.reuse ;  /* 0x0000000203027825 */ /* 0x100fe200078e0206 */
[----:B0-----:R-:W2:Y:S04]  /*d110*/  LDL.LU.64 R8, [R1+0x1570] ;  /* 0x0015700001087983 */ /* 0x001ea80000300a00 */
[----:B------:R0:W-:Y:S04]  /*d120*/  STL.64 [R1+0xbb0], R4 ;  /* 0x000bb00401007387 */ /* 0x0001e80000100a00 */
[----:B0-----:R-:W2:Y:S04]  /*d130*/  LDL.LU.64 R4, [R1+0x1568] ;  /* 0x0015680001047983 */ /* 0x001ea80000300a00 */
[----:B------:R0:W-:Y:S04]  /*d140*/  STL.64 [R1+0x11a8], R2 ;  /* 0x0011a80201007387 */ /* 0x0001e80000100a00 */
[----:B0-----:R-:W2:Y:S02]  /*d150*/  LDL.LU.64 R2, [R1+0x1560] ;  /* 0x0015600001027983 */ /* 0x001ea40000300a00 */
[----:B--2---:R-:W-:-:S02]  /*d160*/  IMAD.WIDE R6, R3, 0x2, R6 ;  /* 0x0000000203067825 */ /* 0x004fc400078e0206 */
[----:B------:R0:W-:Y:S04]  /*d170*/  STL [R1+0x1534], R2 ;  /* 0x0015340201007387 */ /* 0x0001e80000100800 */
[----:B0-----:R-:W2:Y:S04]  /*d180*/  LDL.64 R2, [R1+0x440] ;  /* 0x0004400001027983 */ /* 0x001ea80000100a00 */
[----:B------:R2:W-:Y:S02]  /*d190*/  STL.64 [R1+0x1170], R6 ;  /* 0x0011700601007387 */ /* 0x0005e40000100a00 */
[----:B--2---:R-:W-:-:S05]  /*d1a0*/  IMAD.WIDE R6, R4, 0x2, R2 ;  /* 0x0000000204067825 */ /* 0x004fca00078e0202 */
[----:B------:R0:W-:Y:S04]  /*d1b0*/  STL.64 [R1+0x1150], R6 ;  /* 0x0011500601007387 */ /* 0x0001e80000100a00 */
[----:B0-----:R-:W2:Y:S01]  /*d1c0*/  LDL.LU.64 R6, [R1+0x1558] ;  /* 0x0015580001067983 */ /* 0x001ea20000300a00 */
[----:B------:R-:W-:-:S05]  /*d1d0*/  IMAD.WIDE R4, R5, 0x2, R2 ;  /* 0x0000000205047825 */ /* 0x000fca00078e0202 */
[----:B------:R2:W-:Y:S02]  /*d1e0*/  STL.64 [R1+0x1130], R4 ;  /* 0x0011300401007387 */ /* 0x0005e40000100a00 */
[----:B--2---:R-:W-:-:S05]  /*d1f0*/  IMAD.WIDE R4, R6, 0x2, R2 ;  /* 0x0000000206047825 */ /* 0x004fca00078e0202 */
[----:B------:R0:W-:Y:S02]  /*d200*/  STL.64 [R1+0x1110], R4 ;  /* 0x0011100401007387 */ /* 0x0001e40000100a00 */
[----:B0-----:R-:W-:-:S04]  /*d210*/  IMAD.WIDE R4, R7, 0x2, R2 ;  /* 0x0000000207047825 */ /* 0x001fc800078e0202 */
[--C-:B------:R-:W-:Y:S01]  /*d220*/  IMAD.WIDE R6, R8, 0x2, R2.reuse ;  /* 0x0000000208067825 */ /* 0x100fe200078e0202 */
[----:B------:R0:W-:Y:S04]  /*d230*/  STL.64 [R1+0x10f0], R4 ;  /* 0x0010f00401007387 */ /* 0x0001e80000100a00 */
[----:B------:R4:W-:Y:S01]  /*d240*/  STL.64 [R1+0x10d0], R6 ;  /* 0x0010d00601007387 */ /* 0x0009e20000100a00 */
[----:B0-----:R-:W-:-:S04]  /*d250*/  IMAD.WIDE R4, R9, 0x2, R2 ;  /* 0x0000000209047825 */ /* 0x001fc800078e0202 */
[--C-:B------:R-:W-:Y:S01]  /*d260*/  IMAD.WIDE R8, R10, 0x2, R2.reuse ;  /* 0x000000020a087825 */ /* 0x100fe200078e0202 */
[----:B------:R0:W-:Y:S03]  /*d270*/  STL.64 [R1+0x10b0], R4 ;  /* 0x0010b00401007387 */ /* 0x0001e60000100a00 */
[--C-:B----4-:R-:W-:Y:S01]  /*d280*/  IMAD.WIDE R6, R12, 0x2, R2.reuse ;  /* 0x000000020c067825 */ /* 0x110fe200078e0202 */
[----:B------:R3:W-:Y:S04]  /*d290*/  STL.64 [R1+0x1090], R8 ;  /* 0x0010900801007387 */ /* 0x0007e80000100a00 */
[----:B------:R1:W-:Y:S01]  /*d2a0*/  STL.64 [R1+0x1070], R6 ;  /* 0x0010700601007387 */ /* 0x0003e20000100a00 */
[----:B0-----:R-:W-:-:S04]  /*d2b0*/  IMAD.WIDE R4, R13, 0x2, R2 ;  /* 0x000000020d047825 */ /* 0x001fc800078e0202 */
[--C-:B---3--:R-:W-:Y:S01]  /*d2c0*/  IMAD.WIDE R8, R14, 0x2, R2.reuse ;  /* 0x000000020e087825 */ /* 0x108fe200078e0202 */
[----:B------:R0:W-:Y:S03]  /*d2d0*/  STL.64 [R1+0x1050], R4 ;  /* 0x0010500401007387 */ /* 0x0001e60000100a00 */
[--C-:B-1----:R-:W-:Y:S01]  /*d2e0*/  IMAD.WIDE R6, R15, 0x2, R2.reuse ;  /* 0x000000020f067825 */ /* 0x102fe200078e0202 */
[----:B------:R-:W-:Y:S04]  /*d2f0*/  STL.64 [R1+0x1030], R8 ;  /* 0x0010300801007387 */ /* 0x000fe80000100a00 */
[----:B------:R-:W-:Y:S01]  /*d300*/  STL.64 [R1+0x1010], R6 ;  /* 0x0010100601007387 */ /* 0x000fe20000100a00 */
[----:B0-----:R-:W-:-:S05]  /*d310*/  IMAD.WIDE R4, R16, 0x2, R2 ;  /* 0x0000000210047825 */ /* 0x001fca00078e0202 */
[----:B------:R0:W-:Y:S04]  /*d320*/  STL.64 [R1+0xff0], R4 ;  /* 0x000ff00401007387 */ /* 0x0001e80000100a00 */
[----:B0-----:R-:W2:Y:S01]  /*d330*/  LDL.64 R4, [R1+0x428] ;  /* 0x0004280001047983 */ /* 0x001ea20000100a00 */
[----:B------:R-:W-:-:S04]  /*d340*/  IMAD.WIDE R8, R17, 0x2, R2 ;  /* 0x0000000211087825 */ /* 0x000fc800078e0202 */
[--C-:B------:R-:W-:Y:S01]  /*d350*/  IMAD.WIDE R6, R18, 0x2, R2.reuse ;  /* 0x0000000212067825 */ /* 0x100fe200078e0202 */
[----:B------:R-:W-:Y:S04]  /*d360*/  STL.64 [R1+0xfb8], R8 ;  /* 0x000fb80801007387 */ /* 0x000fe80000100a00 */
[----:B--2---:R0:W-:Y:S04]  /*d370*/  STL.64 [R1+0x1548], R4 ;  /* 0x0015480401007387 */ /* 0x0041e80000100a00 */
[----:B------:R1:W-:Y:S04]  /*d380*/  STL.64 [R1+0xf98], R6 ;  /* 0x000f980601007387 */ /* 0x0003e80000100a00 */
[----:B0-----:R-:W2:Y:S01]  /*d390*/  LDL.LU R5, [R1] ;  /* 0x0000000001057983 */ /* 0x001ea20000300800 */
[----:B-1----:R-:W-:-:S04]  /*d3a0*/  IMAD.WIDE R6, R19, 0x2, R2 ;  /* 0x0000000213067825 */ /* 0x002fc800078e0202 */
[--C-:B------:R-:W-:Y:S01]  /*d3b0*/  IMAD.WIDE R16, R22, 0x2, R2.reuse ;  /* 0x0000000216107825 */ /* 0x100fe200078e0202 */
[----:B--2---:R0:W-:Y:S04]  /*d3c0*/  STL [R1+0x1550], R5 ;  /* 0x0015500501007387 */ /* 0x0041e80000100800 */
[----:B------:R1:W-:Y:S04]  /*d3d0*/  STL.64 [R1+0xf78], R6 ;  /* 0x000f780601007387 */ /* 0x0003e80000100a00 */
[----:B------:R-:W2:Y:S01]  /*d3e0*/  LDL.LU R15, [R1+0x8] ;  /* 0x00000800010f7983 */ /* 0x000ea20000300800 */
[----:B0-----:R-:W-:-:S03]  /*d3f0*/  IMAD.WIDE R4, R21, 0x2, R2 ;  /* 0x0000000215047825 */ /* 0x001fc600078e0202 */
[----:B------:R-:W3:Y:S01]  /*d400*/  LDL.LU R14, [R1+0x14] ;  /* 0x00001400010e7983 */ /* 0x000ee20000300800 */
[----:B-1----:R-:W-:-:S05]  /*d410*/  IMAD.WIDE R6, R20, 0x2, R2 ;  /* 0x0000000214067825 */ /* 0x002fca00078e0202 */
[----:B------:R-:W-:Y:S04]  /*d420*/  STL.64 [R1+0xf58], R6 ;  /* 0x000f580601007387 */ /* 0x000fe80000100a00 */
[----:B------:R-:W4:Y:S04]  /*d430*/  LDL.LU R13, [R1+0x20] ;  /* 0x00002000010d7983 */ /* 0x000f280000300800 */
[----:B------:R-:W2:Y:S04]  /*d440*/  LDL.LU R12, [R1+0x2c] ;  /* 0x00002c00010c7983 */ /* 0x000ea80000300800 */
[----:B------:R0:W-:Y:S04]  /*d450*/  STL.64 [R1+0xf38], R4 ;  /* 0x000f380401007387 */ /* 0x0001e80000100a00 */
[----:B------:R-:W2:Y:S04]  /*d460*/  LDL.LU R21, [R1+0x30] ;  /* 0x0000300001157983 */ /* 0x000ea80000300800 */
[----:B------:R-:W2:Y:S04]  /*d470*/  LDL.LU R10, [R1+0x34] ;  /* 0x00003400010a7983 */ /* 0x000ea80000300800 */
[----:B------:R-:W2:Y:S01]  /*d480*/  LDL.64 R8, [R1+0x438] ;  /* 0x0004380001087983 */ /* 0x000ea20000100a00 */
[----:B0-----:R-:W-:-:S03]  /*d490*/  IMAD.WIDE R4, R23, 0x2, R2 ;  /* 0x0000000217047825 */ /* 0x001fc600078e0202 */
[----:B------:R-:W2:Y:S04]  /*d4a0*/  LDL.64 R6, [R1+0x430] ;  /* 0x0004300001067983 */ /* 0x000ea80000100a00 */
[----:B------:R-:W2:Y:S04]  /*d4b0*/  LDL.LU R22, [R1+0x28] ;  /* 0x0000280001167983 */ /* 0x000ea80000300800 */
[----:B------:R0:W-:Y:S04]  /*d4c0*/  STL.64 [R1+0xf18], R16 ;  /* 0x000f181001007387 */ /* 0x0001e80000100a00 */
[----:B------:R-:W2:Y:S04]  /*d4d0*/  LDL.LU R23, [R1+0x24] ;  /* 0x0000240001177983 */ /* 0x000ea80000300800 */
[----:B------:R-:W2:Y:S04]  /*d4e0*/  LDL.LU R20, [R1+0x3c] ;  /* 0x00003c0001147983 */ /* 0x000ea80000300800 */
[----:B------:R1:W-:Y:S01]  /*d4f0*/  STL.64 [R1+0xef8], R4 ;  /* 0x000ef80401007387 */ /* 0x0003e20000100a00 */
[----:B0-----:R-:W-:-:S03]  /*d500*/  IMAD.WIDE R16, R25, 0x2, R2 ;  /* 0x0000000219107825 */ /* 0x001fc600078e0202 */
[----:B------:R-:W2:Y:S04]  /*d510*/  LDL.LU R19, [R1+0x40] ;  /* 0x0000400001137983 */ /* 0x000ea80000300800 */
[----:B------:R-:W2:Y:S01]  /*d520*/  LDL.LU R18, [R1+0x44] ;  /* 0x0000440001127983 */ /* 0x000ea20000300800 */
[----:B-1----:R-:W-:-:S03]  /*d530*/  IMAD.WIDE R4, R24, 0x2, R2 ;  /* 0x0000000218047825 */ /* 0x002fc600078e0202 */
[----:B------:R-:W2:Y:S04]  /*d540*/  LDL.LU R24, [R1+0x1c] ;  /* 0x00001c0001187983 */ /* 0x000ea80000300800 */
[----:B------:R0:W-:Y:S04]  /*d550*/  STL.64 [R1+0xed8], R4 ;  /* 0x000ed80401007387 */ /* 0x0001e80000100a00 */
[----:B------:R-:W2:Y:S04]  /*d560*/  LDL.LU R25, [R1+0x18] ;  /* 0x0000180001197983 */ /* 0x000ea80000300800 */
[----:B------:R1:W-:Y:S01]  /*d570*/  STL.64 [R1+0xeb8], R16 ;  /* 0x000eb81001007387 */ /* 0x0003e20000100a00 */
[----:B0-----:R-:W-:-:S03]  /*d580*/  IMAD.WIDE R4, R26, 0x2, R2 ;  /* 0x000000021a047825 */ /* 0x001fc600078e0202 */
[----:B------:R-:W2:Y:S04]  /*d590*/  LDL.LU R26, [R1+0x10] ;  /* 0x00001000011a7983 */ /* 0x000ea80000300800 */
[----:B-1----:R-:W2:Y:S04]  /*d5a0*/  LDL.LU R17, [R1+0x50] ;  /* 0x0000500001117983 */ /* 0x002ea80000300800 */
[----:B------:R0:W-:Y:S02]  /*d5b0*/  STL.64 [R1+0xe98], R4 ;  /* 0x000e980401007387 */ /* 0x0001e40000100a00 */
[----:B0-----:R-:W-:-:S02]  /*d5c0*/  IMAD.WIDE R4, R27, 0x2, R2 ;  /* 0x000000021b047825 */ /* 0x001fc400078e0202 */
[----:B------:R-:W2:Y:S04]  /*d5d0*/  LDL.LU R27, [R1+0xc] ;  /* 0x00000c00011b7983 */ /* 0x000ea80000300800 */
[----:B------:R0:W-:Y:S02]  /*d5e0*/  STL.64 [R1+0xe78], R4 ;  /* 0x000e780401007387 */ /* 0x0001e40000100a00 */
[--C-:B0-----:R-:W-:Y:S02]  /*d5f0*/  IMAD.WIDE R4, R28, 0x2, R2.reuse ;  /* 0x000000021c047825 */ /* 0x101fe400078e0202 */
[----:B------:R-:W2:Y:S04]  /*d600*/  LDL.LU R28, [R1+0x4] ;  /* 0x00000400011c7983 */ /* 0x000ea80000300800 */
[----:B------:R0:W-:Y:S02]  /*d610*/  STL.64 [R1+0xe40], R4 ;  /* 0x000e400401007387 */ /* 0x0001e40000100a00 */
[----:B0-----:R-:W-:-:S05]  /*d620*/  IMAD.WIDE R4, R29, 0x2, R2 ;  /* 0x000000021d047825 */ /* 0x001fca00078e0202 */
[----:B------:R0:W-:Y:S04]  /*d630*/  STL.64 [R1+0xe20], R4 ;  /* 0x000e200401007387 */ /* 0x0001e80000100a00 */
[----:B0-----:R-:W3:Y:S04]  /*d640*/  LDL.LU R5, [R1+0x1550] ;  /* 0x0015500001057983 */ /* 0x001ee80000300800 */
[----:B------:R-:W4:Y:S01]  /*d650*/  LDL.LU R16, [R1+0x54] ;  /* 0x0000540001107983 */ /* 0x000f220000300800 */
[----:B--2---:R-:W-:-:S04]  /*d660*/  IMAD.WIDE R28, R28, 0x2, R2 ;  /* 0x000000021c1c7825 */ /* 0x004fc800078e0202 */
[----:B---3--:R-:W-:-:S05]  /*d670*/  IMAD.WIDE R4, R5, 0x2, R2 ;  /* 0x0000000205047825 */ /* 0x008fca00078e0202 */
[----:B------:R0:W-:Y:S04]  /*d680*/  STL.64 [R1+0xe00], R4 ;  /* 0x000e000401007387 */ /* 0x0001e80000100a00 */
[----:B0-----:R-:W2:Y:S04]  /*d690*/  LDL.LU.64 R4, [R1+0x1548] ;  /* 0x0015480001047983 */ /* 0x001ea80000300a00 */
[----:B------:R0:W-:Y:S02]  /*d6a0*/  STL.64 [R1+0xde0], R28 ;  /* 0x000de01c01007387 */ /* 0x0001e40000100a00 */
[----:B0-----:R-:W-:-:S02]  /*d6b0*/  IMAD.WIDE R28, R15, 0x2, R2 ;  /* 0x000000020f1c7825 */ /* 0x001fc400078e0202 */
[----:B------:R-:W3:Y:S04]  /*d6c0*/  LDL.LU R15, [R1+0x58] ;  /* 0x00005800010f7983 */ /* 0x000ee80000300800 */
[----:B------:R0:W-:Y:S02]  /*d6d0*/  STL.64 [R1+0xdc0], R28 ;  /* 0x000dc01c01007387 */ /* 0x0001e40000100a00 */
[----:B0-----:R-:W-:-:S05]  /*d6e0*/  IMAD.WIDE R28, R27, 0x2, R2 ;  /* 0x000000021b1c7825 */ /* 0x001fca00078e0202 */
[----:B------:R0:W-:Y:S02]  /*d6f0*/  STL.64 [R1+0xda0], R28 ;  /* 0x000da01c01007387 */ /* 0x0001e40000100a00 */
[----:B0-----:R-:W-:-:S04]  /*d700*/  IMAD.WIDE R28, R26, 0x2, R2 ;  /* 0x000000021a1c7825 */ /* 0x001fc800078e0202 */
[--C-:B------:R-:W-:Y:S02]  /*d710*/  IMAD.WIDE R26, R14, 0x2, R2.reuse ;  /* 0x000000020e1a7825 */ /* 0x100fe400078e0202 */
[----:B------:R-:W2:Y:S04]  /*d720*/  LDL.LU R14, [R1+0x5c] ;  /* 0x00005c00010e7983 */ /* 0x000ea80000300800 */
[----:B------:R0:W-:Y:S04]  /*d730*/  STL.64 [R1+0xd80], R28 ;  /* 0x000d801c01007387 */ /* 0x0001e80000100a00 */
[----:B------:R1:W-:Y:S01]  /*d740*/  STL.64 [R1+0xd60], R26 ;  /* 0x000d601a01007387 */ /* 0x0003e20000100a00 */
[----:B0-----:R-:W-:-:S04]  /*d750*/  IMAD.WIDE R28, R25, 0x2, R2 ;  /* 0x00000002191c7825 */ /* 0x001fc800078e0202 */
[--C-:B-1----:R-:W-:Y:S01]  /*d760*/  IMAD.WIDE R26, R24, 0x2, R2.reuse ;  /* 0x00000002181a7825 */ /* 0x102fe200078e0202 */
[----:B------:R-:W-:Y:S03]  /*d770*/  STL.64 [R1+0xd40], R28 ;  /* 0x000d401c01007387 */ /* 0x000fe60000100a00 */
[--C-:B----4-:R-:W-:Y:S02]  /*d780*/  IMAD.WIDE R24, R13, 0x2, R2.reuse ;  /* 0x000000020d187825 */ /* 0x110fe400078e0202 */
[----:B------:R-:W4:Y:S04]  /*d790*/  LDL.LU R13, [R1+0x60] ;  /* 0x00006000010d7983 */ /* 0x000f280000300800 */
[----:B------:R0:W-:Y:S04]  /*d7a0*/  STL.64 [R1+0xd20], R26 ;  /* 0x000d201a01007387 */ /* 0x0001e80000100a00 */
[----:B------:R1:W-:Y:S01]  /*d7b0*/  STL.64 [R1+0xd00], R24 ;  /* 0x000d001801007387 */ /* 0x0003e20000100a00 */
[----:B0-----:R-:W-:-:S04]  /*d7c0*/  IMAD.WIDE R26, R23, 0x2, R2 ;  /* 0x00000002171a7825 */ /* 0x001fc800078e0202 */
[--C-:B-1----:R-:W-:Y:S01]  /*d7d0*/  IMAD.WIDE R24, R22, 0x2, R2.reuse ;  /* 0x0000000216187825 */ /* 0x102fe200078e0202 */
[----:B------:R0:W-:Y:S03]  /*d7e0*/  STL.64 [R1+0xce0], R26 ;  /* 0x000ce01a01007387 */ /* 0x0001e60000100a00 */
[--C-:B------:R-:W-:Y:S02]  /*d7f0*/  IMAD.WIDE R22, R12, 0x2, R2.reuse ;  /* 0x000000020c167825 */ /* 0x100fe400078e0202 */
[----:B------:R-:W2:Y:S04]  /*d800*/  LDL.LU R12, [R1+0x64] ;  /* 0x00006400010c7983 */ /* 0x000ea80000300800 */
[----:B------:R1:W-:Y:S01]  /*d810*/  STL.64 [R1+0xcc0], R24 ;  /* 0x000cc01801007387 */ /* 0x0003e20000100a00 */
[----:B0-----:R-:W-:-:S03]  /*d820*/  IMAD.WIDE R26, R21, 0x2, R2 ;  /* 0x00000002151a7825 */ /* 0x001fc600078e0202 */
[----:B------:R0:W-:Y:S04]  /*d830*/  STL.64 [R1+0xc88], R22 ;  /* 0x000c881601007387 */ /* 0x0001e80000100a00 */
[----:B------:R-:W-:Y:S01]  /*d840*/  STL.64 [R1+0xc68], R26 ;  /* 0x000c681a01007387 */ /* 0x000fe20000100a00 */
[----:B-1----:R-:W-:-:S03]  /*d850*/  IMAD.WIDE R24, R11, 0x2, R2 ;  /* 0x000000020b187825 */ /* 0x002fc600078e0202 */
[----:B------:R-:W2:Y:S01]  /*d860*/  LDL.LU R11, [R1+0x1540] ;  /* 0x00154000010b7983 */ /* 0x000ea20000300800 */
[----:B0-----:R-:W-:-:S05]  /*d870*/  IMAD.WIDE R22, R10, 0x2, R2 ;  /* 0x000000020a167825 */ /* 0x001fca00078e0202 */
[----:B------:R0:W-:Y:S04]  /*d880*/  STL.64 [R1+0xc48], R22 ;  /* 0x000c481601007387 */ /* 0x0001e80000100a00 */
[----:B------:R-:W3:Y:S04]  /*d890*/  LDL.LU R10, [R1+0x68] ;  /* 0x00006800010a7983 */ /* 0x000ee80000300800 */
[----:B------:R-:W-:Y:S01]  /*d8a0*/  STL.64 [R1+0xc28], R24 ;  /* 0x000c281801007387 */ /* 0x000fe20000100a00 */
[----:B0-----:R-:W-:-:S04]  /*d8b0*/  IMAD.WIDE R22, R20, 0x2, R2 ;  /* 0x0000000214167825 */ /* 0x001fc800078e0202 */
[--C-:B------:R-:W-:Y:S01]  /*d8c0*/  IMAD.WIDE R20, R19, 0x2, R2.reuse ;  /* 0x0000000213147825 */ /* 0x100fe200078e0202 */
[----:B------:R0:W-:Y:S03]  /*d8d0*/  STL.64 [R1+0xc08], R22 ;  /* 0x000c081601007387 */ /* 0x0001e60000100a00 */
[--C-:B------:R-:W-:Y:S01]  /*d8e0*/  IMAD.WIDE R18, R18, 0x2, R2.reuse ;  /* 0x0000000212127825 */ /* 0x100fe200078e0202 */
[----:B------:R-:W-:Y:S03]  /*d8f0*/  STL.64 [R1+0xbe8], R20 ;  /* 0x000be81401007387 */ /* 0x000fe60000100a00 */
[----:B0-----:R-:W-:Y:S02]  /*d900*/  IMAD.WIDE R22, R0, 0x2, R2 ;  /* 0x0000000200167825 */ /* 0x001fe400078e0202 */
[----:B------:R0:W5:Y:S04]  /*d910*/  LDL.LU R0, [R1+0x153c] ;  /* 0x00153c0001007983 */ /* 0x0001680000300800 */
[----:B------:R2:W-:Y:S04]  /*d920*/  STL.64 [R1+0xbc8], R18 ;  /* 0x000bc81201007387 */ /* 0x0005e80000100a00 */
[----:B------:R1:W-:Y:S01]  /*d930*/  STL.64 [R1+0xba8], R22 ;  /* 0x000ba81601007387 */ /* 0x0003e20000100a00 */
[----:B--2---:R-:W-:-:S04]  /*d940*/  IMAD.WIDE R18, R11, 0x2, R4 ;  /* 0x000000020b127825 */ /* 0x004fc800078e0204 */
[----:B------:R-:W-:Y:S02]  /*d950*/  IMAD.WIDE R20, R11, 0x2, R2 ;  /* 0x000000020b147825 */ /* 0x000fe400078e0202 */
[----:B------:R-:W2:Y:S04]  /*d960*/  LDL.LU R11, [R1+0x1538] ;  /* 0x00153800010b7983 */ /* 0x000ea80000300800 */
[----:B------:R0:W-:Y:S01]  /*d970*/  STL.64 [R1+0xb90], R18 ;  /* 0x000b901201007387 */ /* 0x0001e20000100a00 */
[----:B-1----:R-:W-:-:S03]  /*d980*/  IMAD.WIDE R22, R17, 0x2, R6 ;  /* 0x0000000211167825 */ /* 0x002fc600078e0206 */
        /* <DEDUP_REMOVED lines=9> */
[C---:B---3--:R-:W-:Y:S01]  /*da20*/  IMAD.WIDE R20, R16.reuse, 0x2, R6 ;  /* 0x0000000210147825 */ /* 0x048fe200078e0206 */
[----:B------:R-:W-:Y:S04]  /*da30*/  STL.64 [R1+0xb60], R22 ;  /* 0x000b601601007387 */ /* 0x000fe80000100a00 */
[----:B------:R1:W-:Y:S01]  /*da40*/  STL.64 [R1+0xb58], R20 ;  /* 0x000b581401007387 */ /* 0x0003e20000100a00 */
[----:B0-----:R-:W-:-:S04]  /*da50*/  IMAD.WIDE R18, R16, 0x2, R4 ;  /* 0x0000000210127825 */ /* 0x001fc800078e0204 */
[----:B------:R-:W-:Y:S01]  /*da60*/  IMAD.WIDE R16, R16, 0x2, R2 ;  /* 0x0000000210107825 */ /* 0x000fe200078e0202 */
[----:B------:R0:W-:Y:S03]  /*da70*/  STL.64 [R1+0xb50], R18 ;  /* 0x000b501201007387 */ /* 0x0001e60000100a00 */
[C---:B-1----:R-:W-:Y:S01]  /*da80*/  IMAD.WIDE R20, R15.reuse, 0x2, R8 ;  /* 0x000000020f147825 */ /* 0x042fe200078e0208 */
[----:B------:R1:W-:Y:S04]  /*da90*/  STL.64 [R1+0xb48], R16 ;  /* 0x000b481001007387 */ /* 0x0003e80000100a00 */
[----:B------:R3:W-:Y:S01]  /*daa0*/  STL.64 [R1+0xb40], R20 ;  /* 0x000b401401007387 */ /* 0x0007e20000100a00 */
[----:B0-----:R-:W-:-:S04]  /*dab0*/  IMAD.WIDE R18, R15, 0x2, R6 ;  /* 0x000000020f127825 */ /* 0x001fc800078e0206 */
[C---:B-1----:R-:W-:Y:S01]  /*dac0*/  IMAD.WIDE R16, R15.reuse, 0x2, R4 ;  /* 0x000000020f107825 */ /* 0x042fe200078e0204 */
[----:B------:R0:W-:Y:S03]  /*dad0*/  STL.64 [R1+0xb30], R18 ;  /* 0x000b301201007387 */ /* 0x0001e60000100a00 */
[----:B---3--:R-:W-:Y:S01]  /*dae0*/  IMAD.WIDE R20, R15, 0x2, R2 ;  /* 0x000000020f147825 */ /* 0x008fe200078e0202 */
[----:B------:R1:W-:Y:S04]  /*daf0*/  STL.64 [R1+0xb20], R16 ;  /* 0x000b201001007387 */ /* 0x0003e80000100a00 */
[----:B------:R3:W-:Y:S01]  /*db00*/  STL.64 [R1+0xb10], R20 ;  /* 0x000b101401007387 */ /* 0x0007e20000100a00 */
[----:B0-----:R-:W-:-:S04]  /*db10*/  IMAD.WIDE R18, R14, 0x2, R8 ;  /* 0x000000020e127825 */ /* 0x001fc800078e0208 */
[C---:B-1----:R-:W-:Y:S01]  /*db20*/  IMAD.WIDE R16, R14.reuse, 0x2, R6 ;  /* 0x000000020e107825 */ /* 0x042fe200078e0206 */
[----:B------:R0:W-:Y:S03]  /*db30*/  STL.64 [R1+0xb08], R18 ;  /* 0x000b081201007387 */ /* 0x0001e60000100a00 */
[C---:B---3--:R-:W-:Y:S01]  /*db40*/  IMAD.WIDE R20, R14.reuse, 0x2, R4 ;  /* 0x000000020e147825 */ /* 0x048fe200078e0204 */
[----:B------:R4:W-:Y:S04]  /*db50*/  STL.64 [R1+0xb00], R16 ;  /* 0x000b001001007387 */ /* 0x0009e80000100a00 */
[----:B------:R-:W-:Y:S01]  /*db60*/  STL.64 [R1+0xaf8], R20 ;  /* 0x000af81401007387 */ /* 0x000fe20000100a00 */
[----:B0-----:R-:W-:-:S04]  /*db70*/  IMAD.WIDE R18, R14, 0x2, R2 ;  /* 0x000000020e127825 */ /* 0x001fc800078e0202 */
[C---:B----4-:R-:W-:Y:S01]  /*db80*/  IMAD.WIDE R16, R13.reuse, 0x2, R8 ;  /* 0x000000020d107825 */ /* 0x050fe200078e0208 */
[----:B------:R0:W-:Y:S03]  /*db90*/  STL.64 [R1+0xaf0], R18 ;  /* 0x000af01201007387 */ /* 0x0001e60000100a00 */
[C---:B------:R-:W-:Y:S01]  /*dba0*/  IMAD.WIDE R14, R13.reuse, 0x2, R6 ;  /* 0x000000020d0e7825 */ /* 0x040fe200078e0206 */
[----:B------:R1:W-:Y:S04]  /*dbb0*/  STL.64 [R1+0xae8], R16 ;  /* 0x000ae81001007387 */ /* 0x0003e80000100a00 */
[----:B------:R3:W-:Y:S01]  /*dbc0*/  STL.64 [R1+0xae0], R14 ;  /* 0x000ae00e01007387 */ /* 0x0007e20000100a00 */
[----:B0-----:R-:W-:-:S04]  /*dbd0*/  IMAD.WIDE R18, R13, 0x2, R4 ;  /* 0x000000020d127825 */ /* 0x001fc800078e0204 */
[----:B-1----:R-:W-:Y:S01]  /*dbe0*/  IMAD.WIDE R16, R13, 0x2, R2 ;  /* 0x000000020d107825 */ /* 0x002fe200078e0202 */
[----:B------:R0:W-:Y:S03]  /*dbf0*/  STL.64 [R1+0xad8], R18 ;  /* 0x000ad81201007387 */ /* 0x0001e60000100a00 */
[C---:B---3--:R-:W-:Y:S01]  /*dc00*/  IMAD.WIDE R14, R12.reuse, 0x2, R8 ;  /* 0x000000020c0e7825 */ /* 0x048fe200078e0208 */
[----:B------:R1:W-:Y:S04]  /*dc10*/  STL.64 [R1+0xad0], R16 ;  /* 0x000ad01001007387 */ /* 0x0003e80000100a00 */
[----:B------:R3:W-:Y:S01]  /*dc20*/  STL.64 [R1+0xac8], R14 ;  /* 0x000ac80e01007387 */ /* 0x0007e20000100a00 */
[----:B0-----:R-:W-:-:S04]  /*dc30*/  IMAD.WIDE R18, R12, 0x2, R6 ;  /* 0x000000020c127825 */ /* 0x001fc800078e0206 */
[C---:B-1----:R-:W-:Y:S01]  /*dc40*/  IMAD.WIDE R16, R12.reuse, 0x2, R4 ;  /* 0x000000020c107825 */ /* 0x042fe200078e0204 */
[----:B------:R-:W-:Y:S03]  /*dc50*/  STL.64 [R1+0xac0], R18 ;  /* 0x000ac01201007387 */ /* 0x000fe60000100a00 */
[----:B---3--:R-:W-:Y:S01]  /*dc60*/  IMAD.WIDE R14, R12, 0x2, R2 ;  /* 0x000000020c0e7825 */ /* 0x008fe200078e0202 */
[----:B------:R0:W-:Y:S03]  /*dc70*/  STL.64 [R1+0xab8], R16 ;  /* 0x000ab81001007387 */ /* 0x0001e60000100a00 */
[C---:B------:R-:W-:Y:S01]  /*dc80*/  IMAD.WIDE R12, R10.reuse, 0x2, R8 ;  /* 0x000000020a0c7825 */ /* 0x040fe200078e0208 */
[----:B------:R1:W-:Y:S04]  /*dc90*/  STL.64 [R1+0xab0], R14 ;  /* 0x000ab00e01007387 */ /* 0x0003e80000100a00 */
[----:B------:R3:W-:Y:S01]  /*dca0*/  STL.64 [R1+0xaa8], R12 ;  /* 0x000aa80c01007387 */ /* 0x0007e20000100a00 */
[----:B0-----:R-:W-:-:S04]  /*dcb0*/  IMAD.WIDE R16, R10, 0x2, R6 ;  /* 0x000000020a107825 */ /* 0x001fc800078e0206 */
[C---:B-1----:R-:W-:Y:S01]  /*dcc0*/  IMAD.WIDE R14, R10.reuse, 0x2, R4 ;  /* 0x000000020a0e7825 */ /* 0x042fe200078e0204 */
[----:B------:R-:W-:Y:S03]  /*dcd0*/  STL.64 [R1+0xaa0], R16 ;  /* 0x000aa01001007387 */ /* 0x000fe60000100a00 */
[----:B---3--:R-:W-:Y:S01]  /*dce0*/  IMAD.WIDE R12, R10, 0x2, R2 ;  /* 0x000000020a0c7825 */ /* 0x008fe200078e0202 */
[----:B------:R-:W-:Y:S04]  /*dcf0*/  STL.64 [R1+0xa98], R14 ;  /* 0x000a980e01007387 */ /* 0x000fe80000100a00 */
[----:B------:R-:W-:Y:S01]  /*dd00*/  STL.64 [R1+0xa90], R12 ;  /* 0x000a900c01007387 */ /* 0x000fe20000100a00 */
[----:B------:R-:W-:Y:S01]  /*dd10*/  UMOV UR4, URZ ;  /* 0x000000ff00047c82 */ /* 0x000fe20008000000 */
[----:B--2---:R-:W-:-:S04]  /*dd20*/  IMAD.WIDE R8, R11, 0x2, R8 ;  /* 0x000000020b087825 */ /* 0x004fc800078e0208 */
[C---:B------:R-:W-:Y:S01]  /*dd30*/  IMAD.WIDE R6, R11.reuse, 0x2, R6 ;  /* 0x000000020b067825 */ /* 0x040fe200078e0206 */
[----:B------:R0:W-:Y:S03]  /*dd40*/  STL.64 [R1+0xa88], R8 ;  /* 0x000a880801007387 */ /* 0x0001e60000100a00 */
[C---:B------:R-:W-:Y:S01]  /*dd50*/  IMAD.WIDE R4, R11.reuse, 0x2, R4 ;  /* 0x000000020b047825 */ /* 0x040fe200078e0204 */
[----:B------:R1:W-:Y:S03]  /*dd60*/  STL.64 [R1+0xa80], R6 ;  /* 0x000a800601007387 */ /* 0x0003e60000100a00 */
[----:B0-----:R-:W-:Y:S02]  /*dd70*/  IMAD.WIDE R8, R11, 0x2, R2 ;  /* 0x000000020b087825 */ /* 0x001fe400078e0202 */
[----:B------:R0:W5:Y:S01]  /*dd80*/  LDL.LU R2, [R1+0x1534] ;  /* 0x0015340001027983 */ /* 0x0001620000300800 */
[----:B-1----:R-:W-:-:S03]  /*dd90*/  MOV R6, 0x3f800000 ;  /* 0x3f80000000067802 */ /* 0x002fc60000000f00 */
[----:B------:R1:W-:Y:S01]  /*dda0*/  STL.64 [R1+0xa78], R4 ;  /* 0x000a780401007387 */ /* 0x0003e20000100a00 */
[----:B------:R-:W-:-:S03]  /*ddb0*/  IMAD.MOV.U32 R7, RZ, RZ, 0x3f800000 ;  /* 0x3f800000ff077424 */ /* 0x000fc600078e00ff */
[----:B------:R0:W-:Y:S01]  /*ddc0*/  STL.64 [R1+0xa70], R8 ;  /* 0x000a700801007387 */ /* 0x0001e20000100a00 */
[----:B-1----:R-:W-:Y:S01]  /*ddd0*/  MOV R4, 0x3f800000 ;  /* 0x3f80000000047802 */ /* 0x002fe20000000f00 */
[----:B------:R-:W-:-:S05]  /*dde0*/  IMAD.MOV.U32 R5, RZ, RZ, 0x3f800000 ;  /* 0x3f800000ff057424 */ /* 0x000fca00078e00ff */
[----:B------:R0:W-:Y:S04]  /*ddf0*/  STL.64 [R1+0x650], R4 ;  /* 0x0006500401007387 */ /* 0x0001e80000100a00 */
[----:B------:R0:W-:Y:S02]  /*de00*/  STL.64 [R1+0x630], R6 ;  /* 0x0006300601007387 */ /* 0x0001e40000100a00 */
.L_x_1:
[----:B------:R-:W2:Y:S04]  /*de10*/  LDL.64 R22, [R1+0x430] ;  /* 0x0004300001167983 */ /* 0x000ea80000100a00 */
[----:B------:R-:W3:Y:S04]  /*de20*/  LDL.64 R24, [R1+0x428] ;  /* 0x0004280001187983 */ /* 0x000ee80000100a00 */
[----:B------:R-:W4:Y:S04]  /*de30*/  LDL.64 R26, [R1+0x440] ;  /* 0x00044000011a7983 */ /* 0x000f280000100a00 */
[----:B------:R-:W4:Y:S04]  /*de40*/  LDL.64 R12, [R1+0x11a8] ;  /* 0x0011a800010c7983 */ /* 0x000f280000100a00 */
[----:B------:R-:W4:Y:S04]  /*de50*/  LDL.64 R20, [R1+0x438] ;  /* 0x0004380001147983 */ /* 0x000f280000100a00 */
[----:B------:R-:W4:Y:S04]  /*de60*/  LDL.64 R10, [R1+0x11a0] ;  /* 0x0011a000010a7983 */ /* 0x000f280000100a00 */
[----:B------:R-:W4:Y:S04]  /*de70*/  LDL.64 R18, [R1+0x1190] ;  /* 0x0011900001127983 */ /* 0x000f280000100a00 */
[----:B------:R-:W4:Y:S04]  /*de80*/  LDL.64 R28, [R1+0x1180] ;  /* 0x00118000011c7983 */ /* 0x000f280000100a00 */
[----:B------:R-:W4:Y:S01]  /*de90*/  LDL.64 R16, [R1+0x1170] ;  /* 0x0011700001107983 */ /* 0x000f220000100a00 */
[----:B012--5:R-:W-:-:S05]  /*dea0*/  IMAD.WIDE R6, R0, 0x2, R22 ;  /* 0x0000000200067825 */ /* 0x027fca00078e0216 */
[----:B------:R-:W2:Y:S01]  /*deb0*/  LDG.E.U16 R3, desc[UR10][R6.64] ;  /* 0x0000000a06037981 */ /* 0x000ea2000c1e1500 */
[----:B---3--:R-:W-:-:S03]  /*dec0*/  IMAD.WIDE R8, R0, 0x2, R24 ;  /* 0x0000000200087825 */ /* 0x008fc600078e0218 */
[----:B------:R0:W-:Y:S01]  /*ded0*/  STL [R1+0x1e84], R2 ;  /* 0x001e840201007387 */ /* 0x0001e20000100800 */
[----:B----4-:R-:W-:-:S03]  /*dee0*/  IMAD.WIDE R4, R0, 0x2, R26 ;  /* 0x0000000200047825 */ /* 0x010fc600078e021a */
[----:B------:R-:W3:Y:S04]  /*def0*/  LDL.64 R14, [R1+0x1168] ;  /* 0x00116800010e7983 */ /* 0x000ee80000100a00 */
[----:B0-----:R0:W4:Y:S02]  /*df00*/  LDG.E.U16 R2, desc[UR10][R8.64] ;  /* 0x0000000a08027981 */ /* 0x001124000c1e1500 */
[C---:B0-----:R-:W-:Y:S02]  /*df10*/  IMAD.WIDE R8, R0.reuse, 0x2, R12 ;  /* 0x0000000200087825 */ /* 0x041fe400078e020c */
[----:B------:R-:W3:Y:S04]  /*df20*/  LDL.64 R12, [R1+0x1160] ;  /* 0x00116000010c7983 */ /* 0x000ee80000100a00 */
[----:B--2---:R0:W-:Y:S04]  /*df30*/  STL [R1+0x5b4], R3 ;  /* 0x0005b40301007387 */ /* 0x0041e80000100800 */
[----:B0-----:R0:W2:Y:S01]  /*df40*/  LDG.E.U16 R3, desc[UR10][R4.64] ;  /* 0x0000000a04037981 */ /* 0x0010a2000c1e1500 */
[----:B------:R-:W-:-:S04]  /*df50*/  IMAD.WIDE R6, R0, 0x2, R20 ;  /* 0x0000000200067825 */ /* 0x000fc800078e0214 */
[C---:B0-----:R-:W-:Y:S02]  /*df60*/  IMAD.WIDE R4, R0.reuse, 0x2, R10 ;  /* 0x0000000200047825 */ /* 0x041fe400078e020a */
[----:B------:R-:W3:Y:S04]  /*df70*/  LDL.64 R10, [R1+0x1158] ;  /* 0x00115800010a7983 */ /* 0x000ee80000100a00 */
[----:B----4-:R0:W-:Y:S04]  /*df80*/  STL [R1+0x5b0], R2 ;  /* 0x0005b00201007387 */ /* 0x0101e80000100800 */
[----:B0-----:R0:W4:Y:S02]  /*df90*/  LDG.E.U16 R2, desc[UR10][R6.64] ;  /* 0x0000000a06027981 */ /* 0x001124000c1e1500 */
[----:B0-----:R-:W-:-:S02]  /*dfa0*/  IMAD.WIDE R6, R0, 0x2, R18 ;  /* 0x0000000200067825 */ /* 0x001fc400078e0212 */
[----:B------:R-:W4:Y:S04]  /*dfb0*/  LDL.64 R18, [R1+0x1150] ;  /* 0x0011500001127983 */ /* 0x000f280000100a00 */
[----:B--2---:R0:W-:Y:S04]  /*dfc0*/  STL [R1+0x5a8], R3 ;  /* 0x0005a80301007387 */ /* 0x0041e80000100800 */
[----:B0-----:R0:W2:Y:S02]  /*dfd0*/  LDG.E.U16 R3, desc[UR10][R8.64] ;  /* 0x0000000a08037981 */ /* 0x0010a4000c1e1500 */
[----:B0-----:R-:W-:-:S02]  /*dfe0*/  IMAD.WIDE R8, R0, 0x2, R28 ;  /* 0x0000000200087825 */ /* 0x001fc400078e021c */
[----:B------:R0:W4:Y:S04]  /*dff0*/  LDG.E.U16 R28, desc[UR10][R4.64] ;  /* 0x0000000a041c7981 */ /* 0x000128000c1e1500 */
[----:B------:R3:W4:Y:S01]  /*e000*/  LDG.E.U16 R29, desc[UR10][R6.64] ;  /* 0x0000000a061d7981 */ /* 0x000722000c1e1500 */
[----:B0-----:R-:W-:-:S04]  /*e010*/  IMAD.WIDE R4, R0, 0x2, R16 ;  /* 0x0000000200047825 */ /* 0x001fc800078e0210 */
[C---:B---3--:R-:W-:Y:S01]  /*e020*/  IMAD.WIDE R6, R0.reuse, 0x2, R14 ;  /* 0x0000000200067825 */ /* 0x048fe200078e020e */
[----:B--2---:R-:W-:Y:S04]  /*e030*/  STL [R1+0x598], R3 ;  /* 0x0005980301007387 */ /* 0x004fe80000100800 */
[----:B----4-:R0:W-:Y:S04]  /*e040*/  STL [R1+0x5a0], R2 ;  /* 0x0005a00201007387 */ /* 0x0101e80000100800 */
[----:B------:R-:W2:Y:S04]  /*e050*/  LDL.64 R16, [R1+0x1140] ;  /* 0x0011400001107983 */ /* 0x000ea80000100a00 */
[----:B------:R-:W3:Y:S04]  /*e060*/  LDL.64 R14, [R1+0x1138] ;  /* 0x00113800010e7983 */ /* 0x000ee80000100a00 */
[----:B0-----:R-:W4:Y:S04]  /*e070*/  LDL.64 R2, [R1+0x1148] ;  /* 0x0011480001027983 */ /* 0x001f280000100a00 */
[----:B------:R0:W-:Y:S04]  /*e080*/  STL [R1+0x5ac], R28 ;  /* 0x0005ac1c01007387 */ /* 0x0001e80000100800 */
[----:B0-----:R0:W2:Y:S02]  /*e090*/  LDG.E.U16 R28, desc[UR10][R8.64] ;  /* 0x0000000a081c7981 */ /* 0x0010a4000c1e1500 */
[----:B0-----:R-:W-:-:S02]  /*e0a0*/  IMAD.WIDE R8, R0, 0x2, R12 ;  /* 0x0000000200087825 */ /* 0x001fc400078e020c */
[----:B------:R-:W3:Y:S04]  /*e0b0*/  LDL.64 R12, [R1+0x1130] ;  /* 0x00113000010c7983 */ /* 0x000ee80000100a00 */
[----:B------:R0:W-:Y:S04]  /*e0c0*/  STL [R1+0x5a4], R29 ;  /* 0x0005a41d01007387 */ /* 0x0001e80000100800 */
[----:B0-----:R0:W3:Y:S02]  /*e0d0*/  LDG.E.U16 R29, desc[UR10][R4.64] ;  /* 0x0000000a041d7981 */ /* 0x0010e4000c1e1500 */
[----:B0-----:R-:W-:-:S02]  /*e0e0*/  IMAD.WIDE R4, R0, 0x2, R10 ;  /* 0x0000000200047825 */ /* 0x001fc400078e020a */
[----:B------:R-:W4:Y:S04]  /*e0f0*/  LDL.64 R10, [R1+0x1128] ;  /* 0x00112800010a7983 */ /* 0x000f280000100a00 */
[----:B--2---:R0:W-:Y:S04]  /*e100*/  STL [R1+0x59c], R28 ;  /* 0x00059c1c01007387 */ /* 0x0041e80000100800 */
[----:B0-----:R0:W2:Y:S02]  /*e110*/  LDG.E.U16 R28, desc[UR10][R6.64] ;  /* 0x0000000a061c7981 */ /* 0x0010a4000c1e1500 */
[----:B0-----:R-:W-:-:S02]  /*e120*/  IMAD.WIDE R6, R0, 0x2, R18 ;  /* 0x0000000200067825 */ /* 0x001fc400078e0212 */
[----:B------:R-:W2:Y:S04]  /*e130*/  LDL.64 R18, [R1+0x1120] ;  /* 0x0011200001127983 */ /* 0x000ea80000100a00 */
[----:B---3--:R0:W-:Y:S04]  /*e140*/  STL [R1+0x594], R29 ;  /* 0x0005941d01007387 */ /* 0x0081e80000100800 */
[----:B0-----:R4:W3:Y:S02]  /*e150*/  LDG.E.U16 R29, desc[UR10][R8.64] ;  /* 0x0000000a081d7981 */ /* 0x0018e4000c1e1500 */
[----:B----4-:R-:W-:-:S02]  /*e160*/  IMAD.WIDE R8, R0, 0x2, R2 ;  /* 0x0000000200087825 */ /* 0x010fc400078e0202 */
[----:B------:R-:W4:Y:S04]  /*e170*/  LDL.64 R2, [R1+0x1118] ;  /* 0x0011180001027983 */ /* 0x000f280000100a00 */
[----:B--2---:R0:W-:Y:S04]  /*e180*/  STL [R1+0x590], R28 ;  /* 0x0005901c01007387 */ /* 0x0041e80000100800 */
[----:B0-----:R0:W2:Y:S02]  /*e190*/  LDG.E.U16 R28, desc[UR10][R4.64] ;  /* 0x0000000a041c7981 */ /* 0x0010a4000c1e1500 */
[----:B0-----:R-:W-:-:S02]  /*e1a0*/  IMAD.WIDE R4, R0, 0x2, R16 ;  /* 0x0000000200047825 */ /* 0x001fc400078e0210 */
[----:B------:R-:W4:Y:S04]  /*e1b0*/  LDL.64 R16, [R1+0x1110] ;  /* 0x0011100001107983 */ /* 0x000f280000100a00 */
[----:B---3--:R0:W-:Y:S04]  /*e1c0*/  STL [R1+0x58c], R29 ;  /* 0x00058c1d01007387 */ /* 0x0081e80000100800 */
[----:B0-----:R0:W3:Y:S02]  /*e1d0*/  LDG.E.U16 R29, desc[UR10][R6.64] ;  /* 0x0000000a061d7981 */ /* 0x0010e4000c1e1500 */
[----:B0-----:R-:W-:-:S02]  /*e1e0*/  IMAD.WIDE R6, R0, 0x2, R14 ;  /* 0x0000000200067825 */ /* 0x001fc400078e020e */
        /* <DEDUP_REMOVED lines=442> */
[----:B0-----:R0:W2:Y:S04]  /*fd90*/  LDG.E.U16 R28, desc[UR10][R6.64] ;  /* 0x0000000a061c7981 */ /* 0x0010a8000c1e1500 */
[----:B---3--:R1:W-:Y:S04]  /*fda0*/  STL [R1+0x1c0], R29 ;  /* 0x0001c01d01007387 */ /* 0x0083e80000100800 */
[----:B-1----:R4:W3:Y:S01]  /*fdb0*/  LDG.E.U16 R29, desc[UR10][R8.64] ;  /* 0x0000000a081d7981 */ /* 0x0028e2000c1e1500 */
[----:B0-----:R-:W-:-:S03]  /*fdc0*/  IMAD.WIDE R6, R0, 0x2, R18 ;  /* 0x0000000200067825 */ /* 0x001fc600078e0212 */
[----:B------:R-:W3:Y:S01]  /*fdd0*/  LDL.64 R18, [R1+0xd60] ;  /* 0x000d600001127983 */ /* 0x000ee20000100a00 */
[----:B----4-:R-:W-:-:S03]  /*fde0*/  IMAD.WIDE R8, R0, 0x2, R2 ;  /* 0x0000000200087825 */ /* 0x010fc600078e0202 */
[----:B------:R-:W4:Y:S04]  /*fdf0*/  LDL.64 R2, [R1+0xd58] ;  /* 0x000d580001027983 */ /* 0x000f280000100a00 */
[----:B--2---:R0:W-:Y:S04]  /*fe00*/  STL [R1+0x1bc], R28 ;  /* 0x0001bc1c01007387 */ /* 0x0041e80000100800 */
[----:B0-----:R0:W2:Y:S02]  /*fe10*/  LDG.E.U16 R28, desc[UR10][R4.64] ;  /* 0x0000000a041c7981 */ /* 0x0010a4000c1e1500 */
[----:B0-----:R-:W-:-:S02]  /*fe20*/  IMAD.WIDE R4, R0, 0x2, R16 ;  /* 0x0000000200047825 */ /* 0x001fc400078e0210 */
[----:B------:R-:W2:Y:S04]  /*fe30*/  LDL.64 R16, [R1+0xd50] ;  /* 0x000d500001107983 */ /* 0x000ea80000100a00 */
[----:B---3--:R0:W-:Y:S04]  /*fe40*/  STL [R1+0x1b8], R29 ;  /* 0x0001b81d01007387 */ /* 0x0081e80000100800 */
[----:B0-----:R0:W3:Y:S02]  /*fe50*/  LDG.E.U16 R29, desc[UR10][R6.64] ;  /* 0x0000000a061d7981 */ /* 0x0010e4000c1e1500 */
[----:B0-----:R-:W-:-:S02]  /*fe60*/  IMAD.WIDE R6, R0, 0x2, R14 ;  /* 0x0000000200067825 */ /* 0x001fc400078e020e */
[----:B------:R0:W4:Y:S04]  /*fe70*/  LDG.E.U16 R15, desc[UR10][R8.64] ;  /* 0x0000000a080f7981 */ /* 0x000128000c1e1500 */
[----:B------:R-:W4:Y:S01]  /*fe80*/  LDG.E.U16 R7, desc[UR10][R6.64] ;  /* 0x0000000a06077981 */ /* 0x000f22000c1e1500 */
[----:B0-----:R-:W-:-:S03]  /*fe90*/  IMAD.WIDE R8, R0, 0x2, R12 ;  /* 0x0000000200087825 */ /* 0x001fc600078e020c */
[----:B------:R0:W4:Y:S02]  /*fea0*/  LDG.E.U16 R13, desc[UR10][R4.64] ;  /* 0x0000000a040d7981 */ /* 0x000124000c1e1500 */
[C---:B0-----:R-:W-:Y:S02]  /*feb0*/  IMAD.WIDE R4, R0.reuse, 0x2, R10 ;  /* 0x0000000200047825 */ /* 0x041fe400078e020a */
[----:B---3--:R-:W-:Y:S04]  /*fec0*/  STL [R1+0x120], R29 ;  /* 0x0001201d01007387 */ /* 0x008fe80000100800 */
[----:B--2---:R0:W-:Y:S04]  /*fed0*/  STL [R1+0x13c], R28 ;  /* 0x00013c1c01007387 */ /* 0x0041e80000100800 */
[----:B0-----:R-:W2:Y:S04]  /*fee0*/  LDL.64 R28, [R1+0xd48] ;  /* 0x000d4800011c7983 */ /* 0x001ea80000100a00 */
[----:B----4-:R0:W-:Y:S04]  /*fef0*/  STL [R1+0x64], R15 ;  /* 0x0000640f01007387 */ /* 0x0101e80000100800 */
[----:B0-----:R-:W3:Y:S04]  /*ff00*/  LDL.64 R14, [R1+0xd40] ;  /* 0x000d4000010e7983 */ /* 0x001ee80000100a00 */
[----:B------:R0:W-:Y:S04]  /*ff10*/  STL [R1+0x60], R13 ;  /* 0x0000600d01007387 */ /* 0x0001e80000100800 */
[----:B------:R-:W4:Y:S04]  /*ff20*/  LDL.64 R10, [R1+0xd30] ;  /* 0x000d3000010a7983 */ /* 0x000f280000100a00 */
[----:B0-----:R-:W2:Y:S04]  /*ff30*/  LDL.64 R12, [R1+0xd38] ;  /* 0x000d3800010c7983 */ /* 0x001ea80000100a00 */
[----:B------:R0:W-:Y:S02]  /*ff40*/  STL [R1+0x19c], R7 ;  /* 0x00019c0701007387 */ /* 0x0001e40000100800 */
[----:B0-----:R-:W-:-:S02]  /*ff50*/  IMAD.WIDE R6, R0, 0x2, R18 ;  /* 0x0000000200067825 */ /* 0x001fc400078e0212 */
[----:B------:R0:W2:Y:S04]  /*ff60*/  LDG.E.U16 R19, desc[UR10][R4.64] ;  /* 0x0000000a04137981 */ /* 0x0000a8000c1e1500 */
[----:B------:R1:W3:Y:S04]  /*ff70*/  LDG.E.U16 R18, desc[UR10][R8.64] ;  /* 0x0000000a08127981 */ /* 0x0002e8000c1e1500 */
[----:B------:R-:W4:Y:S01]  /*ff80*/  LDG.E.U16 R7, desc[UR10][R6.64] ;  /* 0x0000000a06077981 */ /* 0x000f22000c1e1500 */
[----:B0-----:R-:W-:-:S04]  /*ff90*/  IMAD.WIDE R4, R0, 0x2, R16 ;  /* 0x0000000200047825 */ /* 0x001fc800078e0210 */
[C---:B-1----:R-:W-:Y:S02]  /*ffa0*/  IMAD.WIDE R8, R0.reuse, 0x2, R2 ;  /* 0x0000000200087825 */ /* 0x042fe400078e0202 */
[----:B------:R-:W4:Y:S04]  /*ffb0*/  LDL.64 R2, [R1+0xd28] ;  /* 0x000d280001027983 */ /* 0x000f280000100a00 */
[----:B--2---:R-:W-:Y:S04]  /*ffc0*/  STL [R1+0x18c], R19 ;  /* 0x00018c1301007387 */ /* 0x004fe80000100800 */
[----:B---3--:R0:W-:Y:S04]  /*ffd0*/  STL [R1+0x194], R18 ;  /* 0x0001941201007387 */ /* 0x0081e80000100800 */
[----:B------:R-:W2:Y:S04]  /*ffe0*/  LDL.64 R16, [R1+0xd18] ;  /* 0x000d180001107983 */ /* 0x000ea80000100a00 */
[----:B0-----:R-:W3:Y:S04]  /*fff0*/  LDL.64 R18, [R1+0xd20] ;  /* 0x000d200001127983 */ /* 0x001ee80000100a00 */
[----:B----4-:R0:W-:Y:S02]  /*10000*/  STL [R1+0x160], R7 ;  /* 0x0001600701007387 */ /* 0x0101e40000100800 */
[----:B0-----:R-:W-:-:S02]  /*10010*/  IMAD.WIDE R6, R0, 0x2, R28 ;  /* 0x0000000200067825 */ /* 0x001fc400078e021c */
[----:B------:R0:W4:Y:S04]  /*10020*/  LDG.E.U16 R29, desc[UR10][R8.64] ;  /* 0x0000000a081d7981 */ /* 0x000128000c1e1500 */
[----:B------:R1:W2:Y:S01]  /*10030*/  LDG.E.U16 R28, desc[UR10][R4.64] ;  /* 0x0000000a041c7981 */ /* 0x0002a2000c1e1500 */
[----:B0-----:R-:W-:-:S03]  /*10040*/  IMAD.WIDE R8, R0, 0x2, R14 ;  /* 0x0000000200087825 */ /* 0x001fc600078e020e */
[----:B------:R-:W2:Y:S04]  /*10050*/  LDL.64 R14, [R1+0xd10] ;  /* 0x000d1000010e7983 */ /* 0x000ea80000100a00 */
[----:B----4-:R0:W-:Y:S04]  /*10060*/  STL [R1+0x1a0], R29 ;  /* 0x0001a01d01007387 */ /* 0x0101e80000100800 */
[----:B0-----:R0:W4:Y:S01]  /*10070*/  LDG.E.U16 R29, desc[UR10][R6.64] ;  /* 0x0000000a061d7981 */ /* 0x001122000c1e1500 */
[----:B-1----:R-:W-:-:S03]  /*10080*/  IMAD.WIDE R4, R0, 0x2, R12 ;  /* 0x0000000200047825 */ /* 0x002fc600078e020c */
[----:B--2---:R1:W-:Y:S04]  /*10090*/  STL [R1+0x198], R28 ;  /* 0x0001981c01007387 */ /* 0x0043e80000100800 */
[----:B------:R-:W2:Y:S01]  /*100a0*/  LDL.64 R12, [R1+0xd00] ;  /* 0x000d0000010c7983 */ /* 0x000ea20000100a00 */
[----:B0-----:R-:W-:-:S03]  /*100b0*/  IMAD.WIDE R6, R0, 0x2, R10 ;  /* 0x0000000200067825 */ /* 0x001fc600078e020a */
[----:B------:R-:W2:Y:S04]  /*100c0*/  LDL.64 R10, [R1+0xcf8] ;  /* 0x000cf800010a7983 */ /* 0x000ea80000100a00 */
[----:B-1----:R0:W2:Y:S02]  /*100d0*/  LDG.E.U16 R28, desc[UR10][R8.64] ;  /* 0x0000000a081c7981 */ /* 0x0020a4000c1e1500 */
[C---:B0-----:R-:W-:Y:S02]  /*100e0*/  IMAD.WIDE R8, R0.reuse, 0x2, R2 ;  /* 0x0000000200087825 */ /* 0x041fe400078e0202 */
[----:B----4-:R0:W-:Y:S04]  /*100f0*/  STL [R1+0x190], R29 ;  /* 0x0001901d01007387 */ /* 0x0101e80000100800 */
[----:B------:R-:W4:Y:S04]  /*10100*/  LDL.64 R2, [R1+0xcf0] ;  /* 0x000cf00001027983 */ /* 0x000f280000100a00 */
[----:B0-----:R3:W2:Y:S02]  /*10110*/  LDG.E.U16 R29, desc[UR10][R4.64] ;  /* 0x0000000a041d7981 */ /* 0x0016a4000c1e1500 */
[----:B---3--:R-:W-:-:S02]  /*10120*/  IMAD.WIDE R4, R0, 0x2, R18 ;  /* 0x0000000200047825 */ /* 0x008fc400078e0212 */
[----:B------:R-:W3:Y:S04]  /*10130*/  LDG.E.U16 R19, desc[UR10][R8.64] ;  /* 0x0000000a08137981 */ /* 0x000ee8000c1e1500 */
[----:B------:R0:W3:Y:S04]  /*10140*/  LDG.E.U16 R18, desc[UR10][R6.64] ;  /* 0x0000000a06127981 */ /* 0x0000e8000c1e1500 */
[----:B------:R-:W4:Y:S01]  /*10150*/  LDL.64 R8, [R1+0xd08] ;  /* 0x000d080001087983 */ /* 0x000f220000100a00 */
[----:B0-----:R-:W-:-:S03]  /*10160*/  IMAD.WIDE R6, R0, 0x2, R16 ;  /* 0x0000000200067825 */ /* 0x001fc600078e0210 */
[----:B------:R-:W4:Y:S01]  /*10170*/  LDG.E.U16 R17, desc[UR10][R4.64] ;  /* 0x0000000a04117981 */ /* 0x000f22000c1e1500 */
[----:B------:R-:W0:Y:S03]  /*10180*/  LDC R16, c[0x0][0x3c4] ;  /* 0x0000f100ff107b82 */ /* 0x000e260000000800 */
[----:B--2---:R-:W-:Y:S04]  /*10190*/  STL [R1+0x184], R29 ;  /* 0x0001841d01007387 */ /* 0x004fe80000100800 */
[----:B------:R1:W-:Y:S04]  /*101a0*/  STL [R1+0x188], R28 ;  /* 0x0001881c01007387 */ /* 0x0003e80000100800 */
[----:B-1----:R-:W2:Y:S04]  /*101b0*/  LDL.64 R28, [R1+0xcd8] ;  /* 0x000cd800011c7983 */ /* 0x002ea80000100a00 */
[----:B---3--:R-:W-:Y:S04]  /*101c0*/  STL [R1+0x17c], R19 ;  /* 0x00017c1301007387 */ /* 0x008fe80000100800 */
[----:B------:R1:W-:Y:S04]  /*101d0*/  STL [R1+0x180], R18 ;  /* 0x0001801201007387 */ /* 0x0003e80000100800 */
[----:B-1----:R-:W3:Y:S04]  /*101e0*/  LDL.64 R18, [R1+0xcd0] ;  /* 0x000cd00001127983 */ /* 0x002ee80000100a00 */
[----:B----4-:R1:W-:Y:S04]  /*101f0*/  STL [R1+0x174], R17 ;  /* 0x0001741101007387 */ /* 0x0103e80000100800 */
[----:B-1----:R1:W4:Y:S01]  /*10200*/  LDG.E.U16 R17, desc[UR10][R6.64] ;  /* 0x0000000a06117981 */ /* 0x002322000c1e1500 */
[----:B------:R-:W-:-:S03]  /*10210*/  IMAD.WIDE R4, R0, 0x2, R14 ;  /* 0x0000000200047825 */ /* 0x000fc600078e020e */
[----:B------:R-:W2:Y:S01]  /*10220*/  LDL.64 R14, [R1+0xcc8] ;  /* 0x000cc800010e7983 */ /* 0x000ea20000100a00 */
[----:B-1----:R-:W-:-:S04]  /*10230*/  IMAD.WIDE R6, R0, 0x2, R8 ;  /* 0x0000000200067825 */ /* 0x002fc800078e0208 */
[C---:B------:R-:W-:Y:S02]  /*10240*/  IMAD.WIDE R8, R0.reuse, 0x2, R12 ;  /* 0x0000000200087825 */ /* 0x040fe400078e020c */
[----:B------:R-:W2:Y:S04]  /*10250*/  LDL.64 R12, [R1+0xcc0] ;  /* 0x000cc000010c7983 */ /* 0x000ea80000100a00 */
[----:B----4-:R1:W-:Y:S04]  /*10260*/  STL [R1+0x178], R17 ;  /* 0x0001781101007387 */ /* 0x0103e80000100800 */
[----:B-1----:R1:W4:Y:S02]  /*10270*/  LDG.E.U16 R17, desc[UR10][R4.64] ;  /* 0x0000000a04117981 */ /* 0x002324000c1e1500 */
[----:B-1----:R-:W-:-:S02]  /*10280*/  IMAD.WIDE R4, R0, 0x2, R2 ;  /* 0x0000000200047825 */ /* 0x002fc400078e0202 */
[----:B------:R-:W2:Y:S04]  /*10290*/  LDL.64 R2, [R1+0xcb8] ;  /* 0x000cb80001027983 */ /* 0x000ea80000100a00 */
[----:B----4-:R1:W-:Y:S04]  /*102a0*/  STL [R1+0x170], R17 ;  /* 0x0001701101007387 */ /* 0x0103e80000100800 */
[----:B-1----:R-:W4:Y:S04]  /*102b0*/  LDG.E.U16 R17, desc[UR10][R6.64] ;  /* 0x0000000a06117981 */ /* 0x002f28000c1e1500 */
[----:B------:R-:W2:Y:S01]  /*102c0*/  LDL.64 R6, [R1+0xce8] ;  /* 0x000ce80001067983 */ /* 0x000ea20000100a00 */
[----:B------:R-:W-:-:S06]  /*102d0*/  IMAD.WIDE R10, R0, 0x2, R10 ;  /* 0x00000002000a7825 */ /* 0x000fcc00078e020a */
[----:B------:R-:W2:Y:S04]  /*102e0*/  LDG.E.U16 R11, desc[UR10][R10.64] ;  /* 0x0000000a0a0b7981 */ /* 0x000ea8000c1e1500 */
[----:B----4-:R1:W-:Y:S04]  /*102f0*/  STL [R1+0x16c], R17 ;  /* 0x00016c1101007387 */ /* 0x0103e80000100800 */
[----:B-1----:R-:W4:Y:S04]  /*10300*/  LDG.E.U16 R17, desc[UR10][R8.64] ;  /* 0x0000000a08117981 */ /* 0x002f28000c1e1500 */
[----:B------:R-:W3:Y:S01]  /*10310*/  LDL.64 R8, [R1+0xce0] ;  /* 0x000ce00001087983 */ /* 0x000ee20000100a00 */
[----:B--2---:R-:W-:-:S03]  /*10320*/  IMAD.WIDE R6, R0, 0x2, R6 ;  /* 0x0000000200067825 */ /* 0x004fc600078e0206 */
[----:B----4-:R1:W-:Y:S04]  /*10330*/  STL [R1+0x168], R17 ;  /* 0x0001681101007387 */ /* 0x0103e80000100800 */
[----:B-1----:R1:W2:Y:S04]  /*10340*/  LDG.E.U16 R17, desc[UR10][R4.64] ;  /* 0x0000000a04117981 */ /* 0x0022a8000c1e1500 */
[----:B------:R3:W-:Y:S02]  /*10350*/  STL [R1+0x164], R11 ;  /* 0x0001640b01007387 */ /* 0x0007e40000100800 */
[----:B---3--:R-:W-:-:S04]  /*10360*/  IMAD.WIDE R10, R0, 0x2, R8 ;  /* 0x00000002000a7825 */ /* 0x008fc800078e0208 */
[C---:B------:R-:W-:Y:S02]  /*10370*/  IMAD.WIDE R8, R0.reuse, 0x2, R28 ;  /* 0x0000000200087825 */ /* 0x040fe400078e021c */
[----:B------:R3:W4:Y:S02]  /*10380*/  LDG.E.U16 R29, desc[UR10][R6.64] ;  /* 0x0000000a061d7981 */ /* 0x000724000c1e1500 */
[C---:B-1----:R-:W-:Y:S02]  /*10390*/  IMAD.WIDE R4, R0.reuse, 0x2, R18 ;  /* 0x0000000200047825 */ /* 0x042fe400078e0212 */
[----:B------:R0:W4:Y:S04]  /*103a0*/  LDG.E.U16 R19, desc[UR10][R10.64] ;  /* 0x0000000a0a137981 */ /* 0x000128000c1e1500 */
[----:B------:R-:W4:Y:S01]  /*103b0*/  LDG.E.U16 R28, desc[UR10][R8.64] ;  /* 0x0000000a081c7981 */ /* 0x000f22000c1e1500 */
[----:B---3--:R-:W-:-:S05]  /*103c0*/  IMAD.WIDE R6, R0, 0x2, R14 ;  /* 0x0000000200067825 */ /* 0x008fca00078e020e */
[----:B------:R1:W3:Y:S01]  /*103d0*/  LDG.E.U16 R14, desc[UR10][R6.64] ;  /* 0x0000000a060e7981 */ /* 0x0002e2000c1e1500 */
[----:B0-----:R-:W-:-:S04]  /*103e0*/  IMAD.WIDE R10, R16, 0x2, R20 ;  /* 0x00000002100a7825 */ /* 0x001fc800078e0214 */
[----:B-1----:R-:W-:-:S05]  /*103f0*/  IMAD.WIDE R6, R0, 0x2, R2 ;  /* 0x0000000200067825 */ /* 0x002fca00078e0202 */
[----:B------:R-:W3:Y:S01]  /*10400*/  LDG.E.U16 R18, desc[UR10][R6.64] ;  /* 0x0000000a06127981 */ /* 0x000ee2000c1e1500 */
[----:B------:R-:W-:-:S04]  /*10410*/  IMAD.WIDE R10, R0, 0x2, R10 ;  /* 0x00000002000a7825 */ /* 0x000fc800078e020a */
[----:B------:R-:W-:-:S04]  /*10420*/  IMAD.WIDE R8, R16, 0x2, R26 ;  /* 0x0000000210087825 */ /* 0x000fc800078e021a */
[C---:B------:R-:W-:Y:S01]  /*10430*/  IMAD.WIDE R8, R0.reuse, 0x2, R8 ;  /* 0x0000000200087825 */ /* 0x040fe200078e0208 */
[----:B--2---:R0:W-:Y:S04]  /*10440*/  STL [R1+0x15c], R17 ;  /* 0x00015c1101007387 */ /* 0x0041e80000100800 */
[----:B0-----:R0:W2:Y:S02]  /*10450*/  LDG.E.U16 R17, desc[UR10][R4.64] ;  /* 0x0000000a04117981 */ /* 0x0010a4000c1e1500 */
[----:B0-----:R-:W-:-:S05]  /*10460*/  IMAD.WIDE R4, R0, 0x2, R12 ;  /* 0x0000000200047825 */ /* 0x001fca00078e020c */
[----:B------:R0:W3:Y:S01]  /*10470*/  LDG.E.U16 R15, desc[UR10][R4.64] ;  /* 0x0000000a040f7981 */ /* 0x0000e2000c1e1500 */
[----:B------:R-:W-:-:S03]  /*10480*/  IMAD.WIDE R12, R16, 0x2, R22 ;  /* 0x00000002100c7825 */ /* 0x000fc600078e0216 */
[----:B----4-:R1:W-:Y:S01]  /*10490*/  STL [R1+0x158], R29 ;  /* 0x0001581d01007387 */ /* 0x0103e20000100800 */
[----:B------:R-:W-:-:S04]  /*104a0*/  IMAD.WIDE R6, R0, 0x2, R12 ;  /* 0x0000000200067825 */ /* 0x000fc800078e020c */
[----:B0-----:R-:W-:Y:S01]  /*104b0*/  IMAD.WIDE R4, R16, 0x2, R24 ;  /* 0x0000000210047825 */ /* 0x001fe200078e0218 */
[----:B------:R0:W4:Y:S04]  /*104c0*/  LDG.E.U16 R2, desc[UR10][R6.64] ;  /* 0x0000000a06027981 */ /* 0x000128000c1e1500 */
[----:B-1----:R-:W4:Y:S01]  /*104d0*/  LDG.E.U16 R29, desc[UR10][R10.64] ;  /* 0x0000000a0a1d7981 */ /* 0x002f22000c1e1500 */
[----:B------:R-:W-:-:S03]  /*104e0*/  IMAD.WIDE R4, R0, 0x2, R4 ;  /* 0x0000000200047825 */ /* 0x000fc600078e0204 */
[----:B------:R1:W-:Y:S04]  /*104f0*/  STL [R1+0x148], R19 ;  /* 0x0001481301007387 */ /* 0x0003e80000100800 */
[----:B------:R0:W-:Y:S04]  /*10500*/  STL [R1+0x154], R28 ;  /* 0x0001541c01007387 */ /* 0x0001e80000100800 */
[----:B-1----:R1:W4:Y:S04]  /*10510*/  LDG.E.U16 R19, desc[UR10][R4.64] ;  /* 0x0000000a04137981 */ /* 0x002328000c1e1500 */
[----:B0-----:R0:W4:Y:S01]  /*10520*/  LDG.E.U16 R28, desc[UR10][R8.64] ;  /* 0x0000000a081c7981 */ /* 0x001122000c1e1500 */
[----:B------:R-:W-:-:S05]  /*10530*/  SHF.L.U32 R3, R16, 0x1, RZ ;  /* 0x0000000110037819 */ /* 0x000fca00000006ff */
[----:B------:R-:W-:-:S04]  /*10540*/  IMAD.WIDE R6, R3, 0x2, R20 ;  /* 0x0000000203067825 */ /* 0x000fc800078e0214 */
[----:B-1----:R-:W-:-:S04]  /*10550*/  IMAD.WIDE R4, R3, 0x2, R22 ;  /* 0x0000000203047825 */ /* 0x002fc800078e0216 */
[----:B------:R-:W-:-:S04]  /*10560*/  IMAD.WIDE R10, R3, 0x2, R24 ;  /* 0x00000002030a7825 */ /* 0x000fc800078e0218 */
[----:B------:R-:W-:-:S04]  /*10570*/  IMAD.WIDE R12, R0, 0x2, R4 ;  /* 0x00000002000c7825 */ /* 0x000fc800078e0204 */
[----:B0-----:R-:W-:Y:S02]  /*10580*/  IMAD.WIDE R8, R3, 0x2, R26 ;  /* 0x0000000203087825 */ /* 0x001fe400078e021a */
[----:B------:R-:W4:Y:S02]  /*10590*/  LDG.E.U16 R13, desc[UR10][R12.64] ;  /* 0x0000000a0c0d7981 */ /* 0x000f24000c1e1500 */
[----:B------:R-:W-:-:S04]  /*105a0*/  IMAD.WIDE R10, R0, 0x2, R10 ;  /* 0x00000002000a7825 */ /* 0x000fc800078e020a */
[----:B------:R-:W-:Y:S01]  /*105b0*/  IMAD.WIDE R8, R0, 0x2, R8 ;  /* 0x0000000200087825 */ /* 0x000fe200078e0208 */
[----:B--2---:R0:W-:Y:S04]  /*105c0*/  STL [R1+0x150], R17 ;  /* 0x0001501101007387 */ /* 0x0041e80000100800 */
[----:B---3--:R-:W-:Y:S04]  /*105d0*/  STL [R1+0x144], R15 ;  /* 0x0001440f01007387 */ /* 0x008fe80000100800 */
[----:B------:R1:W-:Y:S01]  /*105e0*/  STL [R1+0x14c], R14 ;  /* 0x00014c0e01007387 */ /* 0x0003e20000100800 */
[----:B0-----:R-:W-:-:S03]  /*105f0*/  IMAD R17, R16, 0x3, RZ ;  /* 0x0000000310117824 */ /* 0x001fc600078e02ff */
[----:B------:R0:W-:Y:S01]  /*10600*/  STL [R1+0x140], R18 ;  /* 0x0001401201007387 */ /* 0x0001e20000100800 */
[----:B-1----:R-:W-:-:S05]  /*10610*/  IMAD.WIDE R14, R0, 0x2, R6 ;  /* 0x00000002000e7825 */ /* 0x002fca00078e0206 */
[----:B0-----:R0:W2:Y:S01]  /*10620*/  LDG.E.U16 R18, desc[UR10][R14.64] ;  /* 0x0000000a0e127981 */ /* 0x0010a2000c1e1500 */
[----:B------:R-:W-:-:S04]  /*10630*/  IMAD.WIDE R6, R17, 0x2, R20 ;  /* 0x0000000211067825 */ /* 0x000fc800078e0214 */
[C---:B------:R-:W-:Y:S01]  /*10640*/  IMAD.WIDE R4, R17.reuse, 0x2, R24 ;  /* 0x0000000211047825 */ /* 0x040fe200078e0218 */
[----:B----4-:R1:W-:Y:S03]  /*10650*/  STL [R1+0x138], R29 ;  /* 0x0001381d01007387 */ /* 0x0103e60000100800 */
[----:B0-----:R-:W-:Y:S01]  /*10660*/  IMAD.WIDE R14, R17, 0x2, R26 ;  /* 0x00000002110e7825 */ /* 0x001fe200078e021a */
[----:B------:R0:W-:Y:S03]  /*10670*/  STL [R1+0x134], R2 ;  /* 0x0001340201007387 */ /* 0x0001e60000100800 */
[C---:B------:R-:W-:Y:S01]  /*10680*/  IMAD.WIDE R6, R0.reuse, 0x2, R6 ;  /* 0x0000000200067825 */ /* 0x040fe200078e0206 */
[----:B-1----:R-:W3:Y:S03]  /*10690*/  LDG.E.U16 R29, desc[UR10][R10.64] ;  /* 0x0000000a0a1d7981 */ /* 0x002ee6000c1e1500 */
[C---:B------:R-:W-:Y:S01]  /*106a0*/  IMAD.WIDE R4, R0.reuse, 0x2, R4 ;  /* 0x0000000200047825 */ /* 0x040fe200078e0204 */
[----:B0-----:R0:W4:Y:S03]  /*106b0*/  LDG.E.U16 R2, desc[UR10][R8.64] ;  /* 0x0000000a08027981 */ /* 0x001126000c1e1500 */
[----:B------:R-:W-:Y:S01]  /*106c0*/  IMAD.WIDE R14, R0, 0x2, R14 ;  /* 0x00000002000e7825 */ /* 0x000fe200078e020e */
[----:B------:R1:W-:Y:S04]  /*106d0*/  STL [R1+0x12c], R19 ;  /* 0x00012c1301007387 */ /* 0x0003e80000100800 */
[----:B------:R0:W-:Y:S04]  /*106e0*/  STL [R1+0x128], R28 ;  /* 0x0001281c01007387 */ /* 0x0001e80000100800 */
[----:B------:R-:W4:Y:S04]  /*106f0*/  LDG.E.U16 R15, desc[UR10][R14.64] ;  /* 0x0000000a0e0f7981 */ /* 0x000f28000c1e1500 */
[----:B-1----:R1:W4:Y:S04]  /*10700*/  LDG.E.U16 R19, desc[UR10][R6.64] ;  /* 0x0000000a06137981 */ /* 0x002328000c1e1500 */
[----:B0-----:R0:W4:Y:S01]  /*10710*/  LDG.E.U16 R28, desc[UR10][R4.64] ;  /* 0x0000000a041c7981 */ /* 0x001122000c1e1500 */
[----:B------:R-:W-:-:S04]  /*10720*/  IMAD.SHL.U32 R3, R16, 0x4, RZ ;  /* 0x0000000410037824 */ /* 0x000fc800078e00ff */
[----:B------:R-:W-:-:S04]  /*10730*/  IMAD.WIDE R8, R3, 0x2, R24 ;  /* 0x0000000203087825 */ /* 0x000fc800078e0218 */
[----:B-1----:R-:W-:-:S04]  /*10740*/  IMAD.WIDE R6, R3, 0x2, R20 ;  /* 0x0000000203067825 */ /* 0x002fc800078e0214 */
[----:B------:R-:W-:-:S04]  /*10750*/  IMAD.WIDE R8, R0, 0x2, R8 ;  /* 0x0000000200087825 */ /* 0x000fc800078e0208 */
[----:B------:R-:W-:-:S04]  /*10760*/  IMAD.WIDE R10, R3, 0x2, R22 ;  /* 0x00000002030a7825 */ /* 0x000fc800078e0216 */
[----:B0-----:R-:W-:-:S04]  /*10770*/  IMAD.WIDE R4, R3, 0x2, R26 ;  /* 0x0000000203047825 */ /* 0x001fc800078e021a */
[----:B------:R-:W-:-:S04]  /*10780*/  IMAD.WIDE R10, R0, 0x2, R10 ;  /* 0x00000002000a7825 */ /* 0x000fc800078e020a */
[----:B------:R-:W-:Y:S01]  /*10790*/  IMAD.WIDE R4, R0, 0x2, R4 ;  /* 0x0000000200047825 */ /* 0x000fe200078e0204 */
[----:B--2---:R0:W-:Y:S04]  /*107a0*/  STL [R1+0x130], R18 ;  /* 0x0001301201007387 */ /* 0x0041e80000100800 */
[----:B------:R1:W-:Y:S01]  /*107b0*/  STL [R1+0x124], R13 ;  /* 0x0001240d01007387 */ /* 0x0003e20000100800 */
[----:B0-----:R-:W-:Y:S02]  /*107c0*/  IMAD R18, R16, 0x5, RZ ;  /* 0x0000000510127824 */ /* 0x001fe400078e02ff */
[----:B-1----:R-:W-:-:S04]  /*107d0*/  IMAD.WIDE R12, R0, 0x2, R6 ;  /* 0x00000002000c7825 */ /* 0x002fc800078e0206 */
[----:B------:R-:W-:Y:S01]  /*107e0*/  IMAD.WIDE R6, R18, 0x2, R20 ;  /* 0x0000000212067825 */ /* 0x000fe200078e0214 */
[----:B---3--:R0:W-:Y:S04]  /*107f0*/  STL [R1+0x110], R29 ;  /* 0x0001101d01007387 */ /* 0x0081e80000100800 */
[----:B----4-:R1:W-:Y:S04]  /*10800*/  STL [R1+0x114], R2 ;  /* 0x0001140201007387 */ /* 0x0103e80000100800 */
[----:B------:R-:W2:Y:S04]  /*10810*/  LDG.E.U16 R13, desc[UR10][R12.64] ;  /* 0x0000000a0c0d7981 */ /* 0x000ea8000c1e1500 */
[----:B0-----:R-:W3:Y:S04]  /*10820*/  LDG.E.U16 R29, desc[UR10][R10.64] ;  /* 0x0000000a0a1d7981 */ /* 0x001ee8000c1e1500 */
[----:B-1----:R0:W4:Y:S04]  /*10830*/  LDG.E.U16 R2, desc[UR10][R8.64] ;  /* 0x0000000a08027981 */ /* 0x002128000c1e1500 */
[----:B------:R1:W-:Y:S01]  /*10840*/  STL [R1+0x11c], R19 ;  /* 0x00011c1301007387 */ /* 0x0003e20000100800 */
[----:B0-----:R-:W-:-:S04]  /*10850*/  IMAD.WIDE R8, R0, 0x2, R6 ;  /* 0x0000000200087825 */ /* 0x001fc800078e0206 */
[----:B------:R-:W-:Y:S01]  /*10860*/  IMAD.WIDE R6, R18, 0x2, R22 ;  /* 0x0000000212067825 */ /* 0x000fe200078e0216 */
[----:B------:R0:W-:Y:S04]  /*10870*/  STL [R1+0x118], R28 ;  /* 0x0001181c01007387 */ /* 0x0001e80000100800 */
[----:B------:R0:W-:Y:S04]  /*10880*/  STL [R1+0xf8], R15 ;  /* 0x0000f80f01007387 */ /* 0x0001e80000100800 */
[----:B-1----:R1:W4:Y:S04]  /*10890*/  LDG.E.U16 R19, desc[UR10][R4.64] ;  /* 0x0000000a04137981 */ /* 0x002328000c1e1500 */
[----:B0-----:R0:W4:Y:S01]  /*108a0*/  LDG.E.U16 R28, desc[UR10][R8.64] ;  /* 0x0000000a081c7981 */ /* 0x001122000c1e1500 */
[----:B------:R-:W-:-:S06]  /*108b0*/  IMAD.WIDE R14, R0, 0x2, R6 ;  /* 0x00000002000e7825 */ /* 0x000fcc00078e0206 */
[----:B------:R-:W4:Y:S01]  /*108c0*/  LDG.E.U16 R15, desc[UR10][R14.64] ;  /* 0x0000000a0e0f7981 */ /* 0x000f22000c1e1500 */
[----:B------:R-:W-:Y:S02]  /*108d0*/  IMAD R3, R16, 0x6, RZ ;  /* 0x0000000610037824 */ /* 0x000fe400078e02ff */
[----:B-1----:R-:W-:-:S04]  /*108e0*/  IMAD.WIDE R4, R18, 0x2, R24 ;  /* 0x0000000212047825 */ /* 0x002fc800078e0218 */
[----:B------:R-:W-:-:S04]  /*108f0*/  IMAD.WIDE R10, R18, 0x2, R26 ;  /* 0x00000002120a7825 */ /* 0x000fc800078e021a */
[----:B0-----:R-:W-:-:S04]  /*10900*/  IMAD.WIDE R8, R3, 0x2, R20 ;  /* 0x0000000203087825 */ /* 0x001fc800078e0214 */
[----:B------:R-:W-:-:S04]  /*10910*/  IMAD.WIDE R6, R3, 0x2, R22 ;  /* 0x0000000203067825 */ /* 0x000fc800078e0216 */
[----:B------:R-:W-:-:S04]  /*10920*/  IMAD.WIDE R10, R0, 0x2, R10 ;  /* 0x00000002000a7825 */ /* 0x000fc800078e020a */
[----:B------:R-:W-:-:S04]  /*10930*/  IMAD.WIDE R8, R0, 0x2, R8 ;  /* 0x0000000200087825 */ /* 0x000fc800078e0208 */
[C---:B------:R-:W-:Y:S01]  /*10940*/  IMAD.WIDE R6, R0.reuse, 0x2, R6 ;  /* 0x0000000200067825 */ /* 0x040fe200078e0206 */
[----:B------:R-:W4:Y:S04]  /*10950*/  LDG.E.U16 R18, desc[UR10][R8.64] ;  /* 0x0000000a08127981 */ /* 0x000f28000c1e1500 */
[----:B--2---:R0:W-:Y:S04]  /*10960*/  STL [R1+0x10c], R13 ;  /* 0x00010c0d01007387 */ /* 0x0041e80000100800 */
[----:B---3--:R1:W-:Y:S01]  /*10970*/  STL [R1+0x108], R29 ;  /* 0x0001081d01007387 */ /* 0x0083e20000100800 */
[----:B0-----:R-:W-:-:S03]  /*10980*/  IMAD.WIDE R12, R0, 0x2, R4 ;  /* 0x00000002000c7825 */ /* 0x001fc600078e0204 */
[----:B----4-:R0:W-:Y:S01]  /*10990*/  STL [R1+0x100], R2 ;  /* 0x0001000201007387 */ /* 0x0101e20000100800 */
[----:B------:R-:W-:-:S03]  /*109a0*/  IMAD.WIDE R4, R3, 0x2, R24 ;  /* 0x0000000203047825 */ /* 0x000fc600078e0218 */
[----:B-1----:R1:W2:Y:S01]  /*109b0*/  LDG.E.U16 R29, desc[UR10][R12.64] ;  /* 0x0000000a0c1d7981 */ /* 0x0022a2000c1e1500 */
[----:B------:R-:W-:-:S03]  /*109c0*/  IMAD.WIDE R4, R0, 0x2, R4 ;  /* 0x0000000200047825 */ /* 0x000fc600078e0204 */
[----:B0-----:R0:W3:Y:S01]  /*109d0*/  LDG.E.U16 R2, desc[UR10][R10.64] ;  /* 0x0000000a0a027981 */ /* 0x0010e2000c1e1500 */
[----:B-1----:R-:W-:-:S03]  /*109e0*/  IMAD R12, R16, 0x7, RZ ;  /* 0x00000007100c7824 */ /* 0x002fc600078e02ff */
[----:B------:R1:W-:Y:S04]  /*109f0*/  STL [R1+0xfc], R19 ;  /* 0x0000fc1301007387 */ /* 0x0003e80000100800 */
[----:B------:R4:W-:Y:S01]  /*10a00*/  STL [R1+0x104], R28 ;  /* 0x0001041c01007387 */ /* 0x0009e20000100800 */
[----:B------:R-:W-:-:S03]  /*10a10*/  IMAD.WIDE R8, R12, 0x2, R20 ;  /* 0x000000020c087825 */ /* 0x000fc600078e0214 */
[----:B-1----:R-:W3:Y:S04]  /*10a20*/  LDG.E.U16 R19, desc[UR10][R6.64] ;  /* 0x0000000a06137981 */ /* 0x002ee8000c1e1500 */
[----:B------:R1:W-:Y:S01]  /*10a30*/  STL [R1+0xe8], R15 ;  /* 0x0000e80f01007387 */ /* 0x0003e20000100800 */
[----:B0-----:R-:W-:-:S03]  /*10a40*/  IMAD.WIDE R10, R12, 0x2, R22 ;  /* 0x000000020c0a7825 */ /* 0x001fc600078e0216 */
[----:B----4-:R0:W4:Y:S01]  /*10a50*/  LDG.E.U16 R28, desc[UR10][R4.64] ;  /* 0x0000000a041c7981 */ /* 0x010122000c1e1500 */
[----:B-1----:R-:W-:-:S04]  /*10a60*/  IMAD.WIDE R14, R3, 0x2, R26 ;  /* 0x00000002030e7825 */ /* 0x002fc800078e021a */
[----:B0-----:R-:W-:-:S04]  /*10a70*/  IMAD.WIDE R4, R12, 0x2, R24 ;  /* 0x000000020c047825 */ /* 0x001fc800078e0218 */
[----:B------:R-:W-:-:S04]  /*10a80*/  IMAD.WIDE R14, R0, 0x2, R14 ;  /* 0x00000002000e7825 */ /* 0x000fc800078e020e */
[----:B------:R-:W-:Y:S02]  /*10a90*/  IMAD.WIDE R6, R12, 0x2, R26 ;  /* 0x000000020c067825 */ /* 0x000fe400078e021a */
[----:B------:R-:W4:Y:S02]  /*10aa0*/  LDG.E.U16 R14, desc[UR10][R14.64] ;  /* 0x0000000a0e0e7981 */ /* 0x000f24000c1e1500 */
[----:B------:R-:W-:-:S05]  /*10ab0*/  IMAD.WIDE R12, R0, 0x2, R8 ;  /* 0x00000002000c7825 */ /* 0x000fca00078e0208 */
[----:B------:R0:W4:Y:S01]  /*10ac0*/  LDG.E.U16 R15, desc[UR10][R12.64] ;  /* 0x0000000a0c0f7981 */ /* 0x000122000c1e1500 */
[----:B------:R-:W-:Y:S01]  /*10ad0*/  SHF.L.U32 R3, R16, 0x3, RZ ;  /* 0x0000000310037819 */ /* 0x000fe200000006ff */
[----:B------:R-:W-:-:S04]  /*10ae0*/  IMAD.WIDE R8, R0, 0x2, R4 ;  /* 0x0000000200087825 */ /* 0x000fc800078e0204 */
[----:B------:R-:W-:-:S04]  /*10af0*/  IMAD.WIDE R10, R0, 0x2, R10 ;  /* 0x00000002000a7825 */ /* 0x000fc800078e020a */
[----:B------:R-:W-:-:S04]  /*10b00*/  IMAD.WIDE R4, R3, 0x2, R20 ;  /* 0x0000000203047825 */ /* 0x000fc800078e0214 */
[----:B0-----:R-:W-:-:S04]  /*10b10*/  IMAD.WIDE R12, R0, 0x2, R6 ;  /* 0x00000002000c7825 */ /* 0x001fc800078e0206 */
[----:B------:R-:W-:Y:S01]  /*10b20*/  IMAD.WIDE R6, R3, 0x2, R24 ;  /* 0x0000000203067825 */ /* 0x000fe200078e0218 */
[----:B--2---:R0:W-:Y:S04]  /*10b30*/  STL [R1+0xe4], R29 ;  /* 0x0000e41d01007387 */ /* 0x0041e80000100800 */
[----:B---3--:R1:W-:Y:S04]  /*10b40*/  STL [R1+0xe0], R2 ;  /* 0x0000e00201007387 */ /* 0x0083e80000100800 */
[----:B0-----:R0:W2:Y:S04]  /*10b50*/  LDG.E.U16 R29, desc[UR10][R10.64] ;  /* 0x0000000a0a1d7981 */ /* 0x0010a8000c1e1500 */
[----:B-1----:R1:W3:Y:S01]  /*10b60*/  LDG.E.U16 R2, desc[UR10][R8.64] ;  /* 0x0000000a08027981 */ /* 0x0022e2000c1e1500 */
[----:B0-----:R-:W-:-:S04]  /*10b70*/  IMAD.WIDE R10, R0, 0x2, R4 ;  /* 0x00000002000a7825 */ /* 0x001fc800078e0204 */
[C---:B-1----:R-:W-:Y:S01]  /*10b80*/  IMAD.WIDE R8, R3.reuse, 0x2, R22 ;  /* 0x0000000203087825 */ /* 0x042fe200078e0216 */
[----:B------:R-:W-:Y:S03]  /*10b90*/  STL [R1+0xf0], R19 ;  /* 0x0000f01301007387 */ /* 0x000fe60000100800 */
[----:B------:R-:W-:Y:S01]  /*10ba0*/  IMAD.WIDE R4, R3, 0x2, R26 ;  /* 0x0000000203047825 */ /* 0x000fe200078e021a */
[----:B------:R0:W-:Y:S04]  /*10bb0*/  STL [R1+0xf4], R18 ;  /* 0x0000f41201007387 */ /* 0x0001e80000100800 */
[----:B------:R1:W3:Y:S04]  /*10bc0*/  LDG.E.U16 R3, desc[UR10][R12.64] ;  /* 0x0000000a0c037981 */ /* 0x0002e8000c1e1500 */
[----:B0-----:R-:W3:Y:S01]  /*10bd0*/  LDL.64 R18, [R1+0xcb0] ;  /* 0x000cb00001127983 */ /* 0x001ee20000100a00 */
[----:B-1----:R-:W-:-:S03]  /*10be0*/  IMAD.WIDE R12, R0, 0x2, R8 ;  /* 0x00000002000c7825 */ /* 0x002fc600078e0208 */
[----:B----4-:R0:W-:Y:S04]  /*10bf0*/  STL [R1+0xec], R28 ;  /* 0x0000ec1c01007387 */ /* 0x0101e80000100800 */
[----:B------:R-:W4:Y:S04]  /*10c00*/  LDG.E.U16 R27, desc[UR10][R12.64] ;  /* 0x0000000a0c1b7981 */ /* 0x000f28000c1e1500 */
[----:B0-----:R0:W4:Y:S04]  /*10c10*/  LDG.E.U16 R28, desc[UR10][R10.64] ;  /* 0x0000000a0a1c7981 */ /* 0x001128000c1e1500 */
[----:B------:R-:W-:Y:S04]  /*10c20*/  STL [R1+0xdc], R15 ;  /* 0x0000dc0f01007387 */ /* 0x000fe80000100800 */
[----:B------:R1:W-:Y:S04]  /*10c30*/  STL [R1+0xcc], R14 ;  /* 0x0000cc0e01007387 */ /* 0x0003e80000100800 */
[----:B-1----:R-:W4:Y:S01]  /*10c40*/  LDL.64 R14, [R1+0xc90] ;  /* 0x000c9000010e7983 */ /* 0x002f220000100a00 */
[----:B------:R-:W-:-:S02]  /*10c50*/  IMAD R16, R16, 0x9, RZ ;  /* 0x0000000910107824 */ /* 0x000fc400078e02ff */
[----:B0-----:R-:W-:-:S04]  /*10c60*/  IMAD.WIDE R10, R0, 0x2, R6 ;  /* 0x00000002000a7825 */ /* 0x001fc800078e0206 */
[----:B------:R-:W-:-:S04]  /*10c70*/  IMAD.WIDE R8, R0, 0x2, R4 ;  /* 0x0000000200087825 */ /* 0x000fc800078e0204 */
[C---:B------:R-:W-:Y:S01]  /*10c80*/  IMAD.WIDE R4, R16.reuse, 0x2, R20 ;  /* 0x0000000210047825 */ /* 0x040fe200078e0214 */
[----:B------:R-:W4:Y:S03]  /*10c90*/  LDG.E.U16 R26, desc[UR10][R8.64] ;  /* 0x0000000a081a7981 */ /* 0x000f26000c1e1500 */
[----:B------:R-:W-:Y:S01]  /*10ca0*/  IMAD.WIDE R6, R16, 0x2, R22 ;  /* 0x0000000210067825 */ /* 0x000fe200078e0216 */
[----:B------:R-:W4:Y:S03]  /*10cb0*/  LDL.64 R20, [R1+0xc88] ;  /* 0x000c880001147983 */ /* 0x000f260000100a00 */
[----:B------:R-:W-:-:S04]  /*10cc0*/  IMAD.WIDE R6, R0, 0x2, R6 ;  /* 0x0000000200067825 */ /* 0x000fc800078e0206 */
[----:B------:R-:W-:-:S04]  /*10cd0*/  IMAD.WIDE R12, R0, 0x2, R4 ;  /* 0x00000002000c7825 */ /* 0x000fc800078e0204 */
[----:B------:R-:W-:Y:S01]  /*10ce0*/  IMAD.WIDE R4, R17, 0x2, R22 ;  /* 0x0000000211047825 */ /* 0x000fe200078e0216 */
[----:B--2---:R0:W-:Y:S04]  /*10cf0*/  STL [R1+0xd8], R29 ;  /* 0x0000d81d01007387 */ /* 0x0041e80000100800 */
[----:B0-----:R3:W2:Y:S02]  /*10d00*/  LDG.E.U16 R29, desc[UR10][R10.64] ;  /* 0x0000000a0a1d7981 */ /* 0x0016a4000c1e1500 */
[C---:B---3--:R-:W-:Y:S02]  /*10d10*/  IMAD.WIDE R10, R0.reuse, 0x2, R18 ;  /* 0x00000002000a7825 */ /* 0x048fe400078e0212 */
[----:B------:R-:W3:Y:S04]  /*10d20*/  LDL.64 R18, [R1+0xc80] ;  /* 0x000c800001127983 */ /* 0x000ee80000100a00 */
[----:B------:R-:W-:Y:S04]  /*10d30*/  STL [R1+0xd0], R3 ;  /* 0x0000d00301007387 */ /* 0x000fe80000100800 */
[----:B------:R0:W-:Y:S01]  /*10d40*/  STL [R1+0xd4], R2 ;  /* 0x0000d40201007387 */ /* 0x0001e20000100800 */
[----:B------:R-:W-:-:S03]  /*10d50*/  IMAD.WIDE R4, R0, 0x2, R4 ;  /* 0x0000000200047825 */ /* 0x000fc600078e0204 */
[----:B------:R-:W3:Y:S04]  /*10d60*/  LDG.E.U16 R17, desc[UR10][R10.64] ;  /* 0x0000000a0a117981 */ /* 0x000ee8000c1e1500 */
[----:B0-----:R-:W3:Y:S04]  /*10d70*/  LDL.64 R2, [R1+0xc78] ;  /* 0x000c780001027983 */ /* 0x001ee80000100a00 */
[----:B----4-:R-:W-:Y:S04]  /*10d80*/  STL [R1+0xc4], R28 ;  /* 0x0000c41c01007387 */ /* 0x010fe80000100800 */
[----:B------:R0:W-:Y:S04]  /*10d90*/  STL [R1+0xc0], R27 ;  /* 0x0000c01b01007387 */ /* 0x0001e80000100800 */
[----:B------:R-:W4:Y:S01]  /*10da0*/  LDL.64 R22, [R1+0xc68] ;  /* 0x000c680001167983 */ /* 0x000f220000100a00 */
[----:B------:R-:W-:-:S03]  /*10db0*/  IMAD.WIDE R8, R16, 0x2, R24 ;  /* 0x0000000210087825 */ /* 0x000fc600078e0218 */
[----:B------:R-:W4:Y:S04]  /*10dc0*/  LDG.E.U16 R24, desc[UR10][R4.64] ;  /* 0x0000000a04187981 */ /* 0x000f28000c1e1500 */
[----:B0-----:R0:W4:Y:S04]  /*10dd0*/  LDG.E.U16 R27, desc[UR10][R6.64] ;  /* 0x0000000a061b7981 */ /* 0x001128000c1e1500 */
[----:B------:R-:W4:Y:S01]  /*10de0*/  LDG.E.U16 R28, desc[UR10][R12.64] ;  /* 0x0000000a0c1c7981 */ /* 0x000f22000c1e1500 */
[----:B0-----:R-:W-:-:S03]  /*10df0*/  IMAD.WIDE R6, R0, 0x2, R14 ;  /* 0x0000000200067825 */ /* 0x001fc600078e020e */
[----:B------:R-:W4:Y:S04]  /*10e00*/  LDL.64 R14, [R1+0xc70] ;  /* 0x000c7000010e7983 */ /* 0x000f280000100a00 */
[----:B--2---:R0:W-:Y:S04]  /*10e10*/  STL [R1+0xbc], R29 ;  /* 0x0000bc1d01007387 */ /* 0x0041e80000100800 */
[----:B------:R-:W2:Y:S04]  /*10e20*/  LDL.64 R12, [R1+0xc60] ;  /* 0x000c6000010c7983 */ /* 0x000ea80000100a00 */
[----:B0-----:R3:W2:Y:S02]  /*10e30*/  LDG.E.U16 R29, desc[UR10][R6.64] ;  /* 0x0000000a061d7981 */ /* 0x0016a4000c1e1500 */
[----:B---3--:R-:W-:-:S05]  /*10e40*/  IMAD.WIDE R6, R0, 0x2, R18 ;  /* 0x0000000200067825 */ /* 0x008fca00078e0212 */
[----:B------:R4:W3:Y:S01]  /*10e50*/  LDG.E.U16 R16, desc[UR10][R6.64] ;  /* 0x0000000a06107981 */ /* 0x0008e2000c1e1500 */
[----:B------:R-:W-:-:S05]  /*10e60*/  IMAD.WIDE R4, R0, 0x2, R2 ;  /* 0x0000000200047825 */ /* 0x000fca00078e0202 */
[----:B------:R0:W3:Y:S01]  /*10e70*/  LDG.E.U16 R3, desc[UR10][R4.64] ;  /* 0x0000000a04037981 */ /* 0x0000e2000c1e1500 */
[----:B----4-:R-:W-:-:S04]  /*10e80*/  IMAD.WIDE R6, R0, 0x2, R22 ;  /* 0x0000000200067825 */ /* 0x010fc800078e0216 */
[----:B0-----:R-:W-:-:S06]  /*10e90*/  IMAD.WIDE R4, R0, 0x2, R14 ;  /* 0x0000000200047825 */ /* 0x001fcc00078e020e */
[----:B------:R-:W4:Y:S04]  /*10ea0*/  LDG.E.U16 R4, desc[UR10][R4.64] ;  /* 0x0000000a04047981 */ /* 0x000f28000c1e1500 */
[----:B------:R2:W4:Y:S01]  /*10eb0*/  LDG.E.U16 R5, desc[UR10][R6.64] ;  /* 0x0000000a06057981 */ /* 0x000522000c1e1500 */
[----:B------:R-:W-:-:S03]  /*10ec0*/  IMAD.WIDE R10, R0, 0x2, R20 ;  /* 0x00000002000a7825 */ /* 0x000fc600078e0214 */
[----:B------:R0:W-:Y:S04]  /*10ed0*/  STL [R1+0x68], R26 ;  /* 0x0000681a01007387 */ /* 0x0001e80000100800 */
[----:B------:R-:W4:Y:S04]  /*10ee0*/  LDL.64 R20, [R1+0xc58] ;  /* 0x000c580001147983 */ /* 0x000f280000100a00 */
[----:B------:R-:W4:Y:S04]  /*10ef0*/  LDL.64 R18, [R1+0xc50] ;  /* 0x000c500001127983 */ /* 0x000f280000100a00 */
[----:B0-----:R-:W4:Y:S01]  /*10f00*/  LDG.E.U16 R26, desc[UR10][R10.64] ;  /* 0x0000000a0a1a7981 */ /* 0x001f22000c1e1500 */
[----:B------:R-:W-:-:S05]  /*10f10*/  IMAD.WIDE R8, R0, 0x2, R8 ;  /* 0x0000000200087825 */ /* 0x000fca00078e0208 */
[----:B------:R-:W4:Y:S04]  /*10f20*/  LDG.E.U16 R25, desc[UR10][R8.64] ;  /* 0x0000000a08197981 */ /* 0x000f28000c1e1500 */
[----:B------:R-:W4:Y:S01]  /*10f30*/  LDL.64 R10, [R1+0xc48] ;  /* 0x000c4800010a7983 */ /* 0x000f220000100a00 */
[----:B--2---:R-:W-:-:S05]  /*10f40*/  IMAD.WIDE R6, R0, 0x2, R12 ;  /* 0x0000000200067825 */ /* 0x004fca00078e020c */
[----:B------:R0:W2:Y:S04]  /*10f50*/  LDG.E.U16 R22, desc[UR10][R6.64] ;  /* 0x0000000a06167981 */ /* 0x0000a8000c1e1500 */
[----:B---3--:R-:W-:Y:S04]  /*10f60*/  STL [R1+0x25e0], R16 ;  /* 0x0025e01001007387 */ /* 0x008fe80000100800 */
[----:B------:R-:W-:Y:S04]  /*10f70*/  STL [R1+0x25e4], R3 ;  /* 0x0025e40301007387 */ /* 0x000fe80000100800 */
[----:B------:R-:W3:Y:S04]  /*10f80*/  LDL.64 R14, [R1+0xc40] ;  /* 0x000c4000010e7983 */ /* 0x000ee80000100a00 */
[----:B----4-:R-:W-:Y:S04]  /*10f90*/  STL [R1+0x25e8], R4 ;  /* 0x0025e80401007387 */ /* 0x010fe80000100800 */
[----:B------:R1:W-:Y:S04]  /*10fa0*/  STL [R1+0xc8], R17 ;  /* 0x0000c81101007387 */ /* 0x0003e80000100800 */
[----:B-1----:R-:W4:Y:S04]  /*10fb0*/  LDL.64 R16, [R1+0xc38] ;  /* 0x000c380001107983 */ /* 0x002f280000100a00 */
[----:B------:R-:W-:Y:S04]  /*10fc0*/  STL [R1+0x25ec], R5 ;  /* 0x0025ec0501007387 */ /* 0x000fe80000100800 */
[----:B------:R1:W-:Y:S04]  /*10fd0*/  STL [R1+0xac], R28 ;  /* 0x0000ac1c01007387 */ /* 0x0003e80000100800 */
[----:B------:R-:W2:Y:S01]  /*10fe0*/  LDL.64 R12, [R1+0xc30] ;  /* 0x000c3000010c7983 */ /* 0x000ea20000100a00 */
[----:B0-----:R-:W-:-:S03]  /*10ff0*/  IMAD.WIDE R6, R0, 0x2, R20 ;  /* 0x0000000200067825 */ /* 0x001fc600078e0214 */
[----:B------:R0:W-:Y:S04]  /*11000*/  STL [R1+0xa8], R27 ;  /* 0x0000a81b01007387 */ /* 0x0001e80000100800 */
[----:B------:R-:W2:Y:S04]  /*11010*/  LDL.64 R8, [R1+0xc28] ;  /* 0x000c280001087983 */ /* 0x000ea80000100a00 */
[----:B-1----:R1:W2:Y:S04]  /*11020*/  LDG.E.U16 R28, desc[UR10][R6.64] ;  /* 0x0000000a061c7981 */ /* 0x0022a8000c1e1500 */
[----:B------:R-:W2:Y:S01]  /*11030*/  LDL.64 R2, [R1+0xc20] ;  /* 0x000c200001027983 */ /* 0x000ea20000100a00 */
[----:B-1----:R-:W-:-:S03]  /*11040*/  IMAD.WIDE R6, R0, 0x2, R18 ;  /* 0x0000000200067825 */ /* 0x002fc600078e0212 */
[----:B------:R-:W-:Y:S04]  /*11050*/  STL [R1+0xb8], R29 ;  /* 0x0000b81d01007387 */ /* 0x000fe80000100800 */
[----:B0-----:R0:W2:Y:S02]  /*11060*/  LDG.E.U16 R27, desc[UR10][R6.64] ;  /* 0x0000000a061b7981 */ /* 0x0010a4000c1e1500 */
[C---:B0-----:R-:W-:Y:S02]  /*11070*/  IMAD.WIDE R6, R0.reuse, 0x2, R10 ;  /* 0x0000000200067825 */ /* 0x041fe400078e020a */
[----:B------:R-:W2:Y:S04]  /*11080*/  LDL.64 R10, [R1+0xc18] ;  /* 0x000c1800010a7983 */ /* 0x000ea80000100a00 */
[----:B------:R0:W-:Y:S04]  /*11090*/  STL [R1+0xb4], R26 ;  /* 0x0000b41a01007387 */ /* 0x0001e80000100800 */
[----:B------:R1:W-:Y:S04]  /*110a0*/  STL [R1+0xa4], R25 ;  /* 0x0000a41901007387 */ /* 0x0003e80000100800 */
[----:B------:R1:W-:Y:S04]  /*110b0*/  STL [R1+0xb0], R24 ;  /* 0x0000b01801007387 */ /* 0x0003e80000100800 */
[----:B0-----:R3:W2:Y:S04]  /*110c0*/  LDG.E.U16 R26, desc[UR10][R6.64] ;  /* 0x0000000a061a7981 */ /* 0x0016a8000c1e1500 */
[----:B------:R-:W2:Y:S01]  /*110d0*/  LDL.64 R4, [R1+0xc08] ;  /* 0x000c080001047983 */ /* 0x000ea20000100a00 */
[----:B---3--:R-:W-:-:S03]  /*110e0*/  IMAD.WIDE R6, R0, 0x2, R14 ;  /* 0x0000000200067825 */ /* 0x008fc600078e020e */
[----:B------:R-:W3:Y:S04]  /*110f0*/  LDL.64 R14, [R1+0xc10] ;  /* 0x000c1000010e7983 */ /* 0x000ee80000100a00 */
[----:B------:R4:W3:Y:S02]  /*11100*/  LDG.E.U16 R19, desc[UR10][R6.64] ;  /* 0x0000000a06137981 */ /* 0x0008e4000c1e1500 */
[C---:B----4-:R-:W-:Y:S02]  /*11110*/  IMAD.WIDE R6, R0.reuse, 0x2, R16 ;  /* 0x0000000200067825 */ /* 0x050fe400078e0210 */
[----:B------:R-:W4:Y:S04]  /*11120*/  LDL.64 R16, [R1+0xc00] ;  /* 0x000c000001107983 */ /* 0x000f280000100a00 */
[----:B------:R2:W4:Y:S02]  /*11130*/  LDG.E.U16 R18, desc[UR10][R6.64] ;  /* 0x0000000a06127981 */ /* 0x000524000c1e1500 */
[----:B--2---:R-:W-:-:S02]  /*11140*/  IMAD.WIDE R6, R0, 0x2, R12 ;  /* 0x0000000200067825 */ /* 0x004fc400078e020c */
[----:B------:R-:W2:Y:S04]  /*11150*/  LDL.64 R12, [R1+0xb80] ;  /* 0x000b8000010c7983 */ /* 0x000ea80000100a00 */
[----:B-1----:R0:W4:Y:S02]  /*11160*/  LDG.E.U16 R25, desc[UR10][R6.64] ;  /* 0x0000000a06197981 */ /* 0x002124000c1e1500 */
[C---:B0-----:R-:W-:Y:S02]  /*11170*/  IMAD.WIDE R6, R0.reuse, 0x2, R8 ;  /* 0x0000000200067825 */ /* 0x041fe400078e0208 */
[----:B------:R-:W4:Y:S04]  /*11180*/  LDL.64 R8, [R1+0xb78] ;  /* 0x000b780001087983 */ /* 0x000f280000100a00 */
[----:B------:R0:W4:Y:S02]  /*11190*/  LDG.E.U16 R23, desc[UR10][R6.64] ;  /* 0x0000000a06177981 */ /* 0x000124000c1e1500 */
[----:B0-----:R-:W-:-:S02]  /*111a0*/  IMAD.WIDE R6, R0, 0x2, R2 ;  /* 0x0000000200067825 */ /* 0x001fc400078e0202 */
[----:B------:R-:W4:Y:S04]  /*111b0*/  LDL.64 R2, [R1+0xb70] ;  /* 0x000b700001027983 */ /* 0x000f280000100a00 */
[----:B------:R0:W4:Y:S02]  /*111c0*/  LDG.E.U16 R21, desc[UR10][R6.64] ;  /* 0x0000000a06157981 */ /* 0x000124000c1e1500 */
[C---:B0-----:R-:W-:Y:S02]  /*111d0*/  IMAD.WIDE R6, R0.reuse, 0x2, R10 ;  /* 0x0000000200067825 */ /* 0x041fe400078e020a */
[----:B------:R-:W4:Y:S04]  /*111e0*/  LDL.64 R10, [R1+0xb68] ;  /* 0x000b6800010a7983 */ /* 0x000f280000100a00 */
[----:B------:R3:W4:Y:S04]  /*111f0*/  LDG.E.U16 R20, desc[UR10][R6.64] ;  /* 0x0000000a06147981 */ /* 0x000728000c1e1500 */
[----:B------:R0:W-:Y:S01]  /*11200*/  STL [R1+0xa0], R22 ;  /* 0x0000a01601007387 */ /* 0x0001e20000100800 */
[----:B---3--:R-:W-:-:S03]  /*11210*/  IMAD.WIDE R6, R0, 0x2, R14 ;  /* 0x0000000200067825 */ /* 0x008fc600078e020e */
[----:B------:R-:W3:Y:S04]  /*11220*/  LDL.64 R14, [R1+0xbf8] ;  /* 0x000bf800010e7983 */ /* 0x000ee80000100a00 */
[----:B------:R1:W3:Y:S04]  /*11230*/  LDG.E.U16 R24, desc[UR10][R6.64] ;  /* 0x0000000a06187981 */ /* 0x0002e8000c1e1500 */
[----:B------:R-:W-:Y:S01]  /*11240*/  STL [R1+0x98], R28 ;  /* 0x0000981c01007387 */ /* 0x000fe20000100800 */
[----:B-1----:R-:W-:-:S03]  /*11250*/  IMAD.WIDE R6, R0, 0x2, R4 ;  /* 0x0000000200067825 */ /* 0x002fc600078e0204 */
[----:B------:R-:W3:Y:S04]  /*11260*/  LDL.64 R4, [R1+0xb60] ;  /* 0x000b600001047983 */ /* 0x000ee80000100a00 */
[----:B0-----:R2:W3:Y:S02]  /*11270*/  LDG.E.U16 R22, desc[UR10][R6.64] ;  /* 0x0000000a06167981 */ /* 0x0014e4000c1e1500 */
[C---:B--2---:R-:W-:Y:S02]  /*11280*/  IMAD.WIDE R6, R0.reuse, 0x2, R12 ;  /* 0x0000000200067825 */ /* 0x044fe400078e020c */
[----:B------:R-:W2:Y:S04]  /*11290*/  LDL.64 R12, [R1+0xb58] ;  /* 0x000b5800010c7983 */ /* 0x000ea80000100a00 */
[----:B------:R-:W2:Y:S04]  /*112a0*/  LDG.E.U16 R6, desc[UR10][R6.64] ;  /* 0x0000000a06067981 */ /* 0x000ea8000c1e1500 */
[----:B------:R-:W-:Y:S01]  /*112b0*/  STL [R1+0x90], R27 ;  /* 0x0000901b01007387 */ /* 0x000fe20000100800 */
[----:B----4-:R-:W-:-:S03]  /*112c0*/  IMAD.WIDE R8, R0, 0x2, R8 ;  /* 0x0000000200087825 */ /* 0x010fc600078e0208 */
[----:B------:R-:W-:Y:S04]  /*112d0*/  STL [R1+0x80], R26 ;  /* 0x0000801a01007387 */ /* 0x000fe80000100800 */
[----:B------:R0:W4:Y:S02]  /*112e0*/  LDG.E.U16 R7, desc[UR10][R8.64] ;  /* 0x0000000a08077981 */ /* 0x000124000c1e1500 */
[C---:B0-----:R-:W-:Y:S02]  /*112f0*/  IMAD.WIDE R8, R0.reuse, 0x2, R2 ;  /* 0x0000000200087825 */ /* 0x041fe400078e0202 */
[----:B------:R-:W4:Y:S04]  /*11300*/  LDL.64 R2, [R1+0xb50] ;  /* 0x000b500001027983 */ /* 0x000f280000100a00 */
[----:B------:R-:W-:Y:S04]  /*11310*/  STL [R1+0x9c], R19 ;  /* 0x00009c1301007387 */ /* 0x000fe80000100800 */
[----:B------:R0:W-:Y:S04]  /*11320*/  STL [R1+0x94], R18 ;  /* 0x0000941201007387 */ /* 0x0001e80000100800 */
[----:B------:R-:W4:Y:S01]  /*11330*/  LDG.E.U16 R8, desc[UR10][R8.64] ;  /* 0x0000000a08087981 */ /* 0x000f22000c1e1500 */
[----:B------:R-:W-:-:S03]  /*11340*/  IMAD.WIDE R10, R0, 0x2, R10 ;  /* 0x00000002000a7825 */ /* 0x000fc600078e020a */
[----:B0-----:R-:W4:Y:S04]  /*11350*/  LDL.64 R18, [R1+0xb48] ;  /* 0x000b480001127983 */ /* 0x001f280000100a00 */
[----:B------:R0:W4:Y:S02]  /*11360*/  LDG.E.U16 R9, desc[UR10][R10.64] ;  /* 0x0000000a0a097981 */ /* 0x000124000c1e1500 */
[----:B0-----:R-:W-:-:S05]  /*11370*/  IMAD.WIDE R10, R0, 0x2, R16 ;  /* 0x00000002000a7825 */ /* 0x001fca00078e0210 */
[----:B------:R3:W4:Y:S04]  /*11380*/  LDG.E.U16 R27, desc[UR10][R10.64] ;  /* 0x0000000a0a1b7981 */ /* 0x000728000c1e1500 */
[----:B------:R0:W-:Y:S01]  /*11390*/  STL [R1+0x8c], R25 ;  /* 0x00008c1901007387 */ /* 0x0001e20000100800 */
[----:B---3--:R-:W-:-:S03]  /*113a0*/  IMAD.WIDE R10, R0, 0x2, R14 ;  /* 0x00000002000a7825 */ /* 0x008fc600078e020e */
[----:B------:R-:W3:Y:S04]  /*113b0*/  LDL.64 R14, [R1+0xbf0] ;  /* 0x000bf000010e7983 */ /* 0x000ee80000100a00 */
[----:B0-----:R0:W3:Y:S04]  /*113c0*/  LDG.E.U16 R25, desc[UR10][R10.64] ;  /* 0x0000000a0a197981 */ /* 0x0010e8000c1e1500 */
[----:B------:R1:W-:Y:S01]  /*113d0*/  STL [R1+0x88], R23 ;  /* 0x0000881701007387 */ /* 0x0003e20000100800 */
[----:B0-----:R-:W-:-:S03]  /*113e0*/  IMAD.WIDE R10, R0, 0x2, R4 ;  /* 0x00000002000a7825 */ /* 0x001fc600078e0204 */
[----:B------:R-:W3:Y:S04]  /*113f0*/  LDL.64 R4, [R1+0xbe8] ;  /* 0x000be80001047983 */ /* 0x000ee80000100a00 */
[----:B-1----:R2:W3:Y:S02]  /*11400*/  LDG.E.U16 R23, desc[UR10][R10.64] ;  /* 0x0000000a0a177981 */ /* 0x0024e4000c1e1500 */
[----:B--2---:R-:W-:-:S06]  /*11410*/  IMAD.WIDE R10, R0, 0x2, R12 ;  /* 0x00000002000a7825 */ /* 0x004fcc00078e020c */
[----:B------:R-:W2:Y:S01]  /*11420*/  LDG.E.U16 R10, desc[UR10][R10.64] ;  /* 0x0000000a0a0a7981 */ /* 0x000ea2000c1e1500 */
[----:B----4-:R-:W-:-:S05]  /*11430*/  IMAD.WIDE R12, R0, 0x2, R2 ;  /* 0x00000002000c7825 */ /* 0x010fca00078e0202 */
[----:B------:R0:W4:Y:S02]  /*11440*/  LDG.E.U16 R11, desc[UR10][R12.64] ;  /* 0x0000000a0c0b7981 */ /* 0x000124000c1e1500 */
[----:B0-----:R-:W-:-:S06]  /*11450*/  IMAD.WIDE R12, R0, 0x2, R18 ;  /* 0x00000002000c7825 */ /* 0x001fcc00078e0212 */
[----:B------:R-:W4:Y:S04]  /*11460*/  LDG.E.U16 R12, desc[UR10][R12.64] ;  /* 0x0000000a0c0c7981 */ /* 0x000f28000c1e1500 */
[----:B------:R-:W-:Y:S04]  /*11470*/  STL [R1+0x84], R21 ;  /* 0x0000841501007387 */ /* 0x000fe80000100800 */
[----:B------:R-:W4:Y:S04]  /*11480*/  LDL.64 R16, [R1+0xbe0] ;  /* 0x000be00001107983 */ /* 0x000f280000100a00 */
[----:B--2---:R-:W-:Y:S04]  /*11490*/  STL [R1+0x25d0], R10 ;  /* 0x0025d00a01007387 */ /* 0x004fe80000100800 */
[----:B------:R0:W-:Y:S04]  /*114a0*/  STL [R1+0x7c], R20 ;  /* 0x00007c1401007387 */ /* 0x0001e80000100800 */
[----:B------:R-:W2:Y:S01]  /*114b0*/  LDL.64 R2, [R1+0xbd8] ;  /* 0x000bd80001027983 */ /* 0x000ea20000100a00 */
[----:B---3--:R-:W-:-:S03]  /*114c0*/  IMAD.WIDE R14, R0, 0x2, R14 ;  /* 0x00000002000e7825 */ /* 0x008fc600078e020e */
[----:B0-----:R-:W3:Y:S04]  /*114d0*/  LDL.64 R20, [R1+0xbd0] ;  /* 0x000bd00001147983 */ /* 0x001ee80000100a00 */
[----:B------:R-:W-:Y:S04]  /*114e0*/  STL [R1+0x78], R24 ;  /* 0x0000781801007387 */ /* 0x000fe80000100800 */
[----:B----4-:R-:W-:Y:S04]  /*114f0*/  STL [R1+0x25d4], R11 ;  /* 0x0025d40b01007387 */ /* 0x010fe80000100800 */
[----:B------:R0:W-:Y:S04]  /*11500*/  STL [R1+0x74], R22 ;  /* 0x0000741601007387 */ /* 0x0001e80000100800 */
[----:B------:R-:W4:Y:S04]  /*11510*/  LDL.64 R18, [R1+0xbc8] ;  /* 0x000bc80001127983 */ /* 0x000f280000100a00 */
[----:B0-----:R0:W4:Y:S04]  /*11520*/  LDG.E.U16 R22, desc[UR10][R14.64] ;  /* 0x0000000a0e167981 */ /* 0x001128000c1e1500 */
[----:B------:R1:W-:Y:S04]  /*11530*/  STL [R1+0x25d8], R12 ;  /* 0x0025d80c01007387 */ /* 0x0003e80000100800 */
[----:B------:R-:W4:Y:S01]  /*11540*/  LDL.64 R10, [R1+0xbc0] ;  /* 0x000bc000010a7983 */ /* 0x000f220000100a00 */
[----:B0-----:R-:W-:-:S03]  /*11550*/  IMAD.WIDE R14, R0, 0x2, R4 ;  /* 0x00000002000e7825 */ /* 0x001fc600078e0204 */
[----:B------:R-:W4:Y:S04]  /*11560*/  LDL.64 R4, [R1+0xb40] ;  /* 0x000b400001047983 */ /* 0x000f280000100a00 */
[----:B------:R0:W4:Y:S02]  /*11570*/  LDG.E.U16 R24, desc[UR10][R14.64] ;  /* 0x0000000a0e187981 */ /* 0x000124000c1e1500 */
[C---:B0-----:R-:W-:Y:S02]  /*11580*/  IMAD.WIDE R14, R0.reuse, 0x2, R16 ;  /* 0x00000002000e7825 */ /* 0x041fe400078e0210 */
[----:B------:R-:W4:Y:S04]  /*11590*/  LDL.64 R16, [R1+0xb30] ;  /* 0x000b300001107983 */ /* 0x000f280000100a00 */
[----:B------:R2:W4:Y:S02]  /*115a0*/  LDG.E.U16 R26, desc[UR10][R14.64] ;  /* 0x0000000a0e1a7981 */ /* 0x000524000c1e1500 */
[----:B--2---:R-:W-:-:S02]  /*115b0*/  IMAD.WIDE R14, R0, 0x2, R2 ;  /* 0x00000002000e7825 */ /* 0x004fc400078e0202 */
[----:B------:R-:W2:Y:S04]  /*115c0*/  LDL.64 R2, [R1+0xb20] ;  /* 0x000b200001027983 */ /* 0x000ea80000100a00 */
[----:B------:R0:W-:Y:S04]  /*115d0*/  STL [R1+0x70], R27 ;  /* 0x0000701b01007387 */ /* 0x0001e80000100800 */
[----:B-1----:R-:W2:Y:S04]  /*115e0*/  LDL.64 R12, [R1+0xb10] ;  /* 0x000b1000010c7983 */ /* 0x002ea80000100a00 */
[----:B------:R3:W2:Y:S04]  /*115f0*/  LDG.E.U16 R29, desc[UR10][R14.64] ;  /* 0x0000000a0e1d7981 */ /* 0x0006a8000c1e1500 */
[----:B------:R1:W-:Y:S01]  /*11600*/  STL [R1+0x6c], R25 ;  /* 0x00006c1901007387 */ /* 0x0003e20000100800 */
[----:B---3--:R-:W-:-:S03]  /*11610*/  IMAD.WIDE R14, R0, 0x2, R20 ;  /* 0x00000002000e7825 */ /* 0x008fc600078e0214 */
[----:B------:R-:W3:Y:S04]  /*11620*/  LDL.64 R20, [R1+0xbb8] ;  /* 0x000bb80001147983 */ /* 0x000ee80000100a00 */
[----:B0-----:R0:W3:Y:S04]  /*11630*/  LDG.E.U16 R27, desc[UR10][R14.64] ;  /* 0x0000000a0e1b7981 */ /* 0x0010e8000c1e1500 */
[----:B------:R0:W-:Y:S01]  /*11640*/  STL [R1+0x48], R23 ;  /* 0x0000481701007387 */ /* 0x0001e20000100800 */
[----:B----4-:R-:W-:-:S06]  /*11650*/  IMAD.WIDE R18, R0, 0x2, R18 ;  /* 0x0000000200127825 */ /* 0x010fcc00078e0212 */
[----:B------:R-:W4:Y:S01]  /*11660*/  LDG.E.U16 R19, desc[UR10][R18.64] ;  /* 0x0000000a12137981 */ /* 0x000f22000c1e1500 */
[----:B0-----:R-:W-:-:S03]  /*11670*/  IMAD.WIDE R14, R0, 0x2, R10 ;  /* 0x00000002000e7825 */ /* 0x001fc600078e020a */
[----:B------:R-:W4:Y:S04]  /*11680*/  LDL.64 R10, [R1+0xbb0] ;  /* 0x000bb000010a7983 */ /* 0x000f280000100a00 */
[----:B------:R0:W4:Y:S02]  /*11690*/  LDG.E.U16 R28, desc[UR10][R14.64] ;  /* 0x0000000a0e1c7981 */ /* 0x000124000c1e1500 */
[C---:B0-----:R-:W-:Y:S02]  /*116a0*/  IMAD.WIDE R14, R0.reuse, 0x2, R4 ;  /* 0x00000002000e7825 */ /* 0x041fe400078e0204 */
[----:B------:R-:W4:Y:S04]  /*116b0*/  LDL.64 R4, [R1+0xb08] ;  /* 0x000b080001047983 */ /* 0x000f280000100a00 */
[----:B-1----:R0:W4:Y:S02]  /*116c0*/  LDG.E.U16 R25, desc[UR10][R14.64] ;  /* 0x0000000a0e197981 */ /* 0x002124000c1e1500 */
[----:B0-----:R-:W-:-:S02]  /*116d0*/  IMAD.WIDE R14, R0, 0x2, R16 ;  /* 0x00000002000e7825 */ /* 0x001fc400078e0210 */
[----:B------:R-:W4:Y:S04]  /*116e0*/  LDL.64 R16, [R1+0xb00] ;  /* 0x000b000001107983 */ /* 0x000f280000100a00 */
[----:B------:R2:W4:Y:S04]  /*116f0*/  LDG.E.U16 R23, desc[UR10][R14.64] ;  /* 0x0000000a0e177981 */ /* 0x000528000c1e1500 */
[----:B------:R0:W-:Y:S01]  /*11700*/  STL [R1+0x5c], R22 ;  /* 0x00005c1601007387 */ /* 0x0001e20000100800 */
[----:B--2---:R-:W-:-:S03]  /*11710*/  IMAD.WIDE R14, R0, 0x2, R2 ;  /* 0x00000002000e7825 */ /* 0x004fc600078e0202 */
[----:B------:R-:W2:Y:S04]  /*11720*/  LDL.64 R2, [R1+0xaf8] ;  /* 0x000af80001027983 */ /* 0x000ea80000100a00 */
[----:B0-----:R0:W2:Y:S04]  /*11730*/  LDG.E.U16 R22, desc[UR10][R14.64] ;  /* 0x0000000a0e167981 */ /* 0x0010a8000c1e1500 */
[----:B------:R1:W-:Y:S01]  /*11740*/  STL [R1+0x58], R24 ;  /* 0x0000581801007387 */ /* 0x0003e20000100800 */
[----:B0-----:R-:W-:-:S03]  /*11750*/  IMAD.WIDE R14, R0, 0x2, R12 ;  /* 0x00000002000e7825 */ /* 0x001fc600078e020c */
[----:B------:R-:W2:Y:S04]  /*11760*/  LDL.64 R12, [R1+0xaf0] ;  /* 0x000af000010c7983 */ /* 0x000ea80000100a00 */
[----:B-1----:R3:W2:Y:S04]  /*11770*/  LDG.E.U16 R24, desc[UR10][R14.64] ;  /* 0x0000000a0e187981 */ /* 0x0026a8000c1e1500 */
[----:B------:R0:W-:Y:S01]  /*11780*/  STL [R1+0x54], R26 ;  /* 0x0000541a01007387 */ /* 0x0001e20000100800 */
[----:B---3--:R-:W-:-:S03]  /*11790*/  IMAD.WIDE R14, R0, 0x2, R20 ;  /* 0x00000002000e7825 */ /* 0x008fc600078e0214 */
[----:B------:R-:W3:Y:S04]  /*117a0*/  LDL.64 R20, [R1+0xba8] ;  /* 0x000ba80001147983 */ /* 0x000ee80000100a00 */
[----:B0-----:R4:W3:Y:S02]  /*117b0*/  LDG.E.U16 R26, desc[UR10][R14.64] ;  /* 0x0000000a0e1a7981 */ /* 0x0018e4000c1e1500 */
[C---:B----4-:R-:W-:Y:S02]  /*117c0*/  IMAD.WIDE R14, R0.reuse, 0x2, R10 ;  /* 0x00000002000e7825 */ /* 0x050fe400078e020a */
[----:B------:R-:W4:Y:S04]  /*117d0*/  LDL.64 R10, [R1+0xae8] ;  /* 0x000ae800010a7983 */ /* 0x000f280000100a00 */
[----:B------:R0:W-:Y:S04]  /*117e0*/  STL [R1+0x50], R29 ;  /* 0x0000501d01007387 */ /* 0x0001e80000100800 */
[----:B0-----:R0:W4:Y:S02]  /*117f0*/  LDG.E.U16 R29, desc[UR10][R14.64] ;  /* 0x0000000a0e1d7981 */ /* 0x001124000c1e1500 */
[----:B0-----:R-:W-:-:S02]  /*11800*/  IMAD.WIDE R14, R0, 0x2, R4 ;  /* 0x00000002000e7825 */ /* 0x001fc400078e0204 */
[----:B------:R-:W4:Y:S04]  /*11810*/  LDL.64 R4, [R1+0xae0] ;  /* 0x000ae00001047983 */ /* 0x000f280000100a00 */
[----:B------:R0:W-:Y:S04]  /*11820*/  STL [R1+0x4c], R27 ;  /* 0x00004c1b01007387 */ /* 0x0001e80000100800 */
[----:B------:R1:W-:Y:S04]  /*11830*/  STL [R1+0x44], R19 ;  /* 0x0000441301007387 */ /* 0x0003e80000100800 */
[----:B0-----:R0:W4:Y:S04]  /*11840*/  LDG.E.U16 R27, desc[UR10][R14.64] ;  /* 0x0000000a0e1b7981 */ /* 0x001128000c1e1500 */
[----:B-1----:R-:W4:Y:S04]  /*11850*/  LDL.64 R18, [R1+0xad8] ;  /* 0x000ad80001127983 */ /* 0x002f280000100a00 */
[----:B------:R1:W-:Y:S01]  /*11860*/  STL [R1+0x40], R28 ;  /* 0x0000401c01007387 */ /* 0x0003e20000100800 */
[----:B0-----:R-:W-:-:S03]  /*11870*/  IMAD.WIDE R14, R0, 0x2, R16 ;  /* 0x00000002000e7825 */ /* 0x001fc600078e0210 */
[----:B------:R-:W4:Y:S04]  /*11880*/  LDL.64 R16, [R1+0xad0] ;  /* 0x000ad00001107983 */ /* 0x000f280000100a00 */
[----:B------:R0:W-:Y:S04]  /*11890*/  STL [R1+0x3c], R25 ;  /* 0x00003c1901007387 */ /* 0x0001e80000100800 */
[----:B-1----:R2:W4:Y:S02]  /*118a0*/  LDG.E.U16 R28, desc[UR10][R14.64] ;  /* 0x0000000a0e1c7981 */ /* 0x002524000c1e1500 */
[----:B--2---:R-:W-:-:S02]  /*118b0*/  IMAD.WIDE R14, R0, 0x2, R2 ;  /* 0x00000002000e7825 */ /* 0x004fc400078e0202 */
[----:B------:R-:W2:Y:S04]  /*118c0*/  LDL.64 R2, [R1+0xba0] ;  /* 0x000ba00001027983 */ /* 0x000ea80000100a00 */
[----:B0-----:R0:W2:Y:S04]  /*118d0*/  LDG.E.U16 R25, desc[UR10][R14.64] ;  /* 0x0000000a0e197981 */ /* 0x0010a8000c1e1500 */
[----:B------:R1:W-:Y:S01]  /*118e0*/  STL [R1+0x38], R23 ;  /* 0x0000381701007387 */ /* 0x0003e20000100800 */
[----:B0-----:R-:W-:-:S03]  /*118f0*/  IMAD.WIDE R14, R0, 0x2, R12 ;  /* 0x00000002000e7825 */ /* 0x001fc600078e020c */
[----:B------:R-:W2:Y:S04]  /*11900*/  LDL.64 R12, [R1+0xb98] ;  /* 0x000b9800010c7983 */ /* 0x000ea80000100a00 */
[----:B-1----:R3:W2:Y:S02]  /*11910*/  LDG.E.U16 R23, desc[UR10][R14.64] ;  /* 0x0000000a0e177981 */ /* 0x0026a4000c1e1500 */
[----:B---3--:R-:W-:-:S05]  /*11920*/  IMAD.WIDE R14, R0, 0x2, R20 ;  /* 0x00000002000e7825 */ /* 0x008fca00078e0214 */
[----:B------:R4:W3:Y:S02]  /*11930*/  LDG.E.U16 R21, desc[UR10][R14.64] ;  /* 0x0000000a0e157981 */ /* 0x0008e4000c1e1500 */
[C---:B----4-:R-:W-:Y:S02]  /*11940*/  IMAD.WIDE R14, R0.reuse, 0x2, R10 ;  /* 0x00000002000e7825 */ /* 0x050fe400078e020a */
[----:B------:R-:W4:Y:S04]  /*11950*/  LDL.64 R10, [R1+0xac8] ;  /* 0x000ac800010a7983 */ /* 0x000f280000100a00 */
[----:B------:R0:W3:Y:S04]  /*11960*/  LDG.E.U16 R20, desc[UR10][R14.64] ;  /* 0x0000000a0e147981 */ /* 0x0000e8000c1e1500 */
[----:B------:R1:W-:Y:S01]  /*11970*/  STL [R1+0x34], R22 ;  /* 0x0000341601007387 */ /* 0x0003e20000100800 */
[----:B0-----:R-:W-:-:S03]  /*11980*/  IMAD.WIDE R14, R0, 0x2, R4 ;  /* 0x00000002000e7825 */ /* 0x001fc600078e0204 */
[----:B------:R-:W3:Y:S04]  /*11990*/  LDL.64 R4, [R1+0xac0] ;  /* 0x000ac00001047983 */ /* 0x000ee80000100a00 */
[----:B-1----:R0:W3:Y:S04]  /*119a0*/  LDG.E.U16 R22, desc[UR10][R14.64] ;  /* 0x0000000a0e167981 */ /* 0x0020e8000c1e1500 */
[----:B------:R1:W-:Y:S01]  /*119b0*/  STL [R1+0x2c], R24 ;  /* 0x00002c1801007387 */ /* 0x0003e20000100800 */
[----:B0-----:R-:W-:-:S05]  /*119c0*/  IMAD.WIDE R14, R0, 0x2, R18 ;  /* 0x00000002000e7825 */ /* 0x001fca00078e0212 */
[----:B-1----:R0:W3:Y:S02]  /*119d0*/  LDG.E.U16 R24, desc[UR10][R14.64] ;  /* 0x0000000a0e187981 */ /* 0x0020e4000c1e1500 */
[C---:B0-----:R-:W-:Y:S02]  /*119e0*/  IMAD.WIDE R14, R0.reuse, 0x2, R16 ;  /* 0x00000002000e7825 */ /* 0x041fe400078e0210 */
[----:B------:R-:W3:Y:S04]  /*119f0*/  LDL.64 R16, [R1+0xab8] ;  /* 0x000ab80001107983 */ /* 0x000ee80000100a00 */
[----:B------:R0:W-:Y:S04]  /*11a00*/  STL [R1+0x30], R26 ;  /* 0x0000301a01007387 */ /* 0x0001e80000100800 */
[----:B0-----:R2:W3:Y:S02]  /*11a10*/  LDG.E.U16 R26, desc[UR10][R14.64] ;  /* 0x0000000a0e1a7981 */ /* 0x0014e4000c1e1500 */
[----:B--2---:R-:W-:-:S02]  /*11a20*/  IMAD.WIDE R14, R0, 0x2, R2 ;  /* 0x00000002000e7825 */ /* 0x004fc400078e0202 */
[----:B------:R-:W2:Y:S04]  /*11a30*/  LDL.64 R2, [R1+0xab0] ;  /* 0x000ab00001027983 */ /* 0x000ea80000100a00 */
[----:B------:R0:W2:Y:S04]  /*11a40*/  LDG.E.U16 R18, desc[UR10][R14.64] ;  /* 0x0000000a0e127981 */ /* 0x0000a8000c1e1500 */
[----:B------:R1:W-:Y:S01]  /*11a50*/  STL [R1+0x28], R29 ;  /* 0x0000281d01007387 */ /* 0x0003e20000100800 */
[----:B0-----:R-:W-:-:S03]  /*11a60*/  IMAD.WIDE R14, R0, 0x2, R12 ;  /* 0x00000002000e7825 */ /* 0x001fc600078e020c */
[----:B------:R-:W2:Y:S04]  /*11a70*/  LDL.64 R12, [R1+0xb90] ;  /* 0x000b9000010c7983 */ /* 0x000ea80000100a00 */
[----:B-1----:R4:W2:Y:S02]  /*11a80*/  LDG.E.U16 R29, desc[UR10][R14.64] ;  /* 0x0000000a0e1d7981 */ /* 0x0028a4000c1e1500 */
[C---:B----4-:R-:W-:Y:S02]  /*11a90*/  IMAD.WIDE R14, R0.reuse, 0x2, R10 ;  /* 0x00000002000e7825 */ /* 0x050fe400078e020a */
[----:B--2---:R-:W-:Y:S04]  /*11aa0*/  STL [R1+0x2568], R29 ;  /* 0x0025681d01007387 */ /* 0x004fe80000100800 */
[----:B------:R0:W-:Y:S04]  /*11ab0*/  STL [R1+0x24], R27 ;  /* 0x0000241b01007387 */ /* 0x0001e80000100800 */
[----:B------:R-:W2:Y:S04]  /*11ac0*/  LDL.64 R10, [R1+0xaa8] ;  /* 0x000aa800010a7983 */ /* 0x000ea80000100a00 */
[----:B0-----:R3:W4:Y:S04]  /*11ad0*/  LDG.E.U16 R27, desc[UR10][R14.64] ;  /* 0x0000000a0e1b7981 */ /* 0x001728000c1e1500 */
[----:B------:R-:W-:Y:S01]  /*11ae0*/  STL [R1+0x20], R28 ;  /* 0x0000201c01007387 */ /* 0x000fe20000100800 */
[----:B---3--:R-:W-:-:S03]  /*11af0*/  IMAD.WIDE R14, R0, 0x2, R4 ;  /* 0x00000002000e7825 */ /* 0x008fc600078e0204 */
[----:B----4-:R-:W-:Y:S04]  /*11b00*/  STL [R1+0x259c], R27 ;  /* 0x00259c1b01007387 */ /* 0x010fe80000100800 */
[----:B------:R-:W3:Y:S04]  /*11b10*/  LDL.64 R4, [R1+0xaa0] ;  /* 0x000aa00001047983 */ /* 0x000ee80000100a00 */
[----:B------:R0:W-:Y:S04]  /*11b20*/  STL [R1+0x1c], R25 ;  /* 0x00001c1901007387 */ /* 0x0001e80000100800 */
[----:B0-----:R0:W4:Y:S02]  /*11b30*/  LDG.E.U16 R25, desc[UR10][R14.64] ;  /* 0x0000000a0e197981 */ /* 0x001124000c1e1500 */
[----:B0-----:R-:W-:-:S02]  /*11b40*/  IMAD.WIDE R14, R0, 0x2, R16 ;  /* 0x00000002000e7825 */ /* 0x001fc400078e0210 */
[----:B----4-:R-:W-:Y:S04]  /*11b50*/  STL [R1+0x25a0], R25 ;  /* 0x0025a01901007387 */ /* 0x010fe80000100800 */
[----:B------:R0:W-:Y:S04]  /*11b60*/  STL [R1+0x18], R23 ;  /* 0x0000181701007387 */ /* 0x0001e80000100800 */
[----:B0-----:R0:W4:Y:S02]  /*11b70*/  LDG.E.U16 R23, desc[UR10][R14.64] ;  /* 0x0000000a0e177981 */ /* 0x001124000c1e1500 */
[----:B0-----:R-:W-:-:S02]  /*11b80*/  IMAD.WIDE R14, R0, 0x2, R2 ;  /* 0x00000002000e7825 */ /* 0x001fc400078e0202 */
[----:B----4-:R-:W-:Y:S04]  /*11b90*/  STL [R1+0x25a4], R23 ;  /* 0x0025a41701007387 */ /* 0x010fe80000100800 */
[----:B------:R0:W-:Y:S04]  /*11ba0*/  STL [R1+0x14], R21 ;  /* 0x0000141501007387 */ /* 0x0001e80000100800 */
[----:B------:R-:W4:Y:S04]  /*11bb0*/  LDL.64 R2, [R1+0xa98] ;  /* 0x000a980001027983 */ /* 0x000f280000100a00 */
[----:B0-----:R0:W3:Y:S02]  /*11bc0*/  LDG.E.U16 R21, desc[UR10][R14.64] ;  /* 0x0000000a0e157981 */ /* 0x0010e4000c1e1500 */
[----:B0-----:R-:W-:-:S05]  /*11bd0*/  IMAD.WIDE R14, R0, 0x2, R12 ;  /* 0x00000002000e7825 */ /* 0x001fca00078e020c */
[----:B------:R2:W4:Y:S02]  /*11be0*/  LDG.E.U16 R19, desc[UR10][R14.64] ;  /* 0x0000000a0e137981 */ /* 0x000524000c1e1500 */
[----:B--2---:R-:W-:-:S05]  /*11bf0*/  IMAD.WIDE R14, R0, 0x2, R10 ;  /* 0x00000002000e7825 */ /* 0x004fca00078e020a */
[----:B------:R-:W2:Y:S04]  /*11c00*/  LDG.E.U16 R13, desc[UR10][R14.64] ;  /* 0x0000000a0e0d7981 */ /* 0x000ea8000c1e1500 */
[----:B---3--:R-:W-:Y:S04]  /*11c10*/  STL [R1+0x25a8], R21 ;  /* 0x0025a81501007387 */ /* 0x008fe80000100800 */
[----:B------:R0:W-:Y:S04]  /*11c20*/  STL [R1+0x10], R20 ;  /* 0x0000101401007387 */ /* 0x0001e80000100800 */
[----:B0-----:R-:W3:Y:S04]  /*11c30*/  LDL.64 R20, [R1+0xa90] ;  /* 0x000a900001147983 */ /* 0x001ee80000100a00 */
[----:B------:R0:W-:Y:S04]  /*11c40*/  STL [R1+0xc], R22 ;  /* 0x00000c1601007387 */ /* 0x0001e80000100800 */
[----:B0-----:R-:W3:Y:S04]  /*11c50*/  LDL.64 R22, [R1+0xb88] ;  /* 0x000b880001167983 */ /* 0x001ee80000100a00 */
[----:B----4-:R-:W-:Y:S04]  /*11c60*/  STL [R1+0x256c], R19 ;  /* 0x00256c1301007387 */ /* 0x010fe80000100800 */
[----:B------:R0:W-:Y:S04]  /*11c70*/  STL [R1+0x8], R24 ;  /* 0x0000081801007387 */ /* 0x0001e80000100800 */
[----:B0-----:R-:W4:Y:S04]  /*11c80*/  LDL.64 R24, [R1+0xa88] ;  /* 0x000a880001187983 */ /* 0x001f280000100a00 */
[----:B------:R-:W-:Y:S04]  /*11c90*/  STL [R1+0x4], R26 ;  /* 0x0000041a01007387 */ /* 0x000fe80000100800 */
[----:B--2---:R-:W-:Y:S04]  /*11ca0*/  STL [R1+0x2580], R13 ;  /* 0x0025800d01007387 */ /* 0x004fe80000100800 */
[----:B------:R-:W2:Y:S01]  /*11cb0*/  LDL.64 R10, [R1+0xa80] ;  /* 0x000a8000010a7983 */ /* 0x000ea20000100a00 */
[----:B------:R-:W-:-:S05]  /*11cc0*/  IMAD.WIDE R14, R0, 0x2, R4 ;  /* 0x00000002000e7825 */ /* 0x000fca00078e0204 */
[----:B------:R0:W2:Y:S04]  /*11cd0*/  LDG.E.U16 R17, desc[UR10][R14.64] ;  /* 0x0000000a0e117981 */ /* 0x0000a8000c1e1500 */
[----:B------:R1:W-:Y:S04]  /*11ce0*/  STL [R1], R18 ;  /* 0x0000001201007387 */ /* 0x0003e80000100800 */
[----:B------:R-:W2:Y:S01]  /*11cf0*/  LDL.64 R4, [R1+0xa78] ;  /* 0x000a780001047983 */ /* 0x000ea20000100a00 */
[----:B0-----:R-:W-:-:S05]  /*11d00*/  IMAD.WIDE R14, R0, 0x2, R2 ;  /* 0x00000002000e7825 */ /* 0x001fca00078e0202 */
[----:B-1----:R3:W2:Y:S02]  /*11d10*/  LDG.E.U16 R18, desc[UR10][R14.64] ;  /* 0x0000000a0e127981 */ /* 0x0026a4000c1e1500 */
[----:B---3--:R-:W-:-:S05]  /*11d20*/  IMAD.WIDE R14, R0, 0x2, R20 ;  /* 0x00000002000e7825 */ /* 0x008fca00078e0214 */
[----:B------:R0:W3:Y:S02]  /*11d30*/  LDG.E.U16 R20, desc[UR10][R14.64] ;  /* 0x0000000a0e147981 */ /* 0x0000e4000c1e1500 */
[----:B0-----:R-:W-:-:S05]  /*11d40*/  IMAD.WIDE R14, R0, 0x2, R22 ;  /* 0x00000002000e7825 */ /* 0x001fca00078e0216 */
[----:B------:R4:W3:Y:S02]  /*11d50*/  LDG.E.U16 R22, desc[UR10][R14.64] ;  /* 0x0000000a0e167981 */ /* 0x0008e4000c1e1500 */
[----:B----4-:R-:W-:-:S05]  /*11d60*/  IMAD.WIDE R14, R0, 0x2, R24 ;  /* 0x00000002000e7825 */ /* 0x010fca00078e0218 */
[----:B------:R2:W4:Y:S02]  /*11d70*/  LDG.E.U16 R24, desc[UR10][R14.64] ;  /* 0x0000000a0e187981 */ /* 0x000524000c1e1500 */
[----:B--2---:R-:W-:-:S05]  /*11d80*/  IMAD.WIDE R14, R0, 0x2, R10 ;  /* 0x00000002000e7825 */ /* 0x004fca00078e020a */
[----:B------:R0:W2:Y:S04]  /*11d90*/  LDG.E.U16 R26, desc[UR10][R14.64] ;  /* 0x0000000a0e1a7981 */ /* 0x0000a8000c1e1500 */
[----:B------:R-:W-:Y:S01]  /*11da0*/  STL [R1+0x2584], R17 ;  /* 0x0025841101007387 */ /* 0x000fe20000100800 */
[----:B0-----:R-:W-:-:S03]  /*11db0*/  IMAD.WIDE R14, R0, 0x2, R4 ;  /* 0x00000002000e7825 */ /* 0x001fc600078e0204 */
[----:B------:R-:W-:Y:S04]  /*11dc0*/  STL [R1+0x2588], R18 ;  /* 0x0025881201007387 */ /* 0x000fe80000100800 */
[----:B------:R-:W2:Y:S04]  /*11dd0*/  LDG.E.U16 R28, desc[UR10][R14.64] ;  /* 0x0000000a0e1c7981 */ /* 0x000ea8000c1e1500 */
[----:B---3--:R-:W-:Y:S04]  /*11de0*/  STL [R1+0x258c], R20 ;  /* 0x00258c1401007387 */ /* 0x008fe80000100800 */
[----:B------:R-:W-:Y:S04]  /*11df0*/  STL [R1+0x2570], R22 ;  /* 0x0025701601007387 */ /* 0x000fe80000100800 */
[----:B----4-:R-:W-:Y:S04]  /*11e00*/  STL [R1+0x2574], R24 ;  /* 0x0025741801007387 */ /* 0x010fe80000100800 */
[----:B--2---:R-:W-:Y:S04]  /*11e10*/  STL [R1+0x2578], R26 ;  /* 0x0025781a01007387 */ /* 0x004fe80000100800 */
[----:B------:R-:W2:Y:S04]  /*11e20*/  LDL.64 R14, [R1+0xa70] ;  /* 0x000a7000010e7983 */ /* 0x000ea80000100a00 */
[----:B------:R0:W-:Y:S04]  /*11e30*/  STL [R1+0x257c], R28 ;  /* 0x00257c1c01007387 */ /* 0x0001e80000100800 */
[----:B------:R-:W3:Y:S04]  /*11e40*/  LDL.LU R5, [R1+0x5a0] ;  /* 0x0005a00001057983 */ /* 0x000ee80000300800 */
[----:B------:R-:W4:Y:S04]  /*11e50*/  LDL.LU R4, [R1+0x5b4] ;  /* 0x0005b40001047983 */ /* 0x000f280000300800 */
[----:B------:R-:W4:Y:S04]  /*11e60*/  LDL.LU R3, [R1+0x5b0] ;  /* 0x0005b00001037983 */ /* 0x000f280000300800 */
[----:B------:R-:W4:Y:S04]  /*11e70*/  LDL.LU R16, [R1+0x5a8] ;  /* 0x0005a80001107983 */ /* 0x000f280000300800 */
[----:B0-----:R-:W4:Y:S04]  /*11e80*/  LDL.LU R28, [R1+0x68] ;  /* 0x00006800011c7983 */ /* 0x001f280000300800 */
[----:B------:R-:W4:Y:S04]  /*11e90*/  LDL.LU R26, [R1+0x540] ;  /* 0x00054000011a7983 */ /* 0x000f280000300800 */
        /* <DEDUP_REMOVED lines=12> */
[----:B------:R-:W4:Y:S01]  /*11f60*/  LDL.LU R12, [R1+0x120] ;  /* 0x00012000010c7983 */ /* 0x000f220000300800 */
[----:B------:R-:W0:Y:S03]  /*11f70*/  S2R R2, SR_TID.X ;  /* 0x0000000000027919 */ /* 0x000e260000002100 */
[----:B------:R-:W4:Y:S04]  /*11f80*/  LDL.LU R11, [R1+0x64] ;  /* 0x00006400010b7983 */ /* 0x000f280000300800 */
[----:B------:R-:W4:Y:S01]  /*11f90*/  LDL.LU R10, [R1+0x60] ;  /* 0x00006000010a7983 */ /* 0x000f220000300800 */
[----:B--2---:R-:W-:-:S06]  /*11fa0*/  IMAD.WIDE R14, R0, 0x2, R14 ;  /* 0x00000002000e7825 */ /* 0x004fcc00078e020e */
[----:B------:R1:W2:Y:S01]  /*11fb0*/  LDG.E.U16 R14, desc[UR10][R14.64] ;  /* 0x0000000a0e0e7981 */ /* 0x0002a2000c1e1500 */
[----:B0-----:R-:W-:-:S03]  /*11fc0*/  LOP3.LUT R2, R2, 0x7f, RZ, 0xc0, !PT ;  /* 0x0000007f02027812 */ /* 0x001fc600078ec0ff */
[----:B------:R0:W-:Y:S02]  /*11fd0*/  STL [R1+0x16b0], R0 ;  /* 0x0016b00001007387 */ /* 0x0001e40000100800 */
[----:B-1----:R-:W-:Y:S01]  /*11fe0*/  IMAD.SHL.U32 R15, R2, 0x2, RZ ;  /* 0x00000002020f7824 */ /* 0x002fe200078e00ff */
[----:B------:R-:W-:Y:S06]  /*11ff0*/  BAR.SYNC.DEFER_BLOCKING 0x0 ;  /* 0x0000000000007b1d */ /* 0x000fec0000010000 */
[----:B0-----:R-:W2:Y:S04]  /*12000*/  LDL.LU R0, [R1+0xbc] ;  /* 0x0000bc0001007983 */ /* 0x001ea80000300800 */
[----:B---3--:R-:W-:Y:S04]  /*12010*/  STS.U16 [R15+UR6], R5 ;  /* 0x000000050f007988 */ /* 0x008fe80008000406 */
[----:B----4-:R-:W-:Y:S04]  /*12020*/  STS.U16 [R15+UR6+0x100], R4 ;  /* 0x000100040f007988 */ /* 0x010fe80008000406 */
[----:B------:R-:W-:Y:S04]  /*12030*/  STS.U16 [R15+UR6+0x200], R3 ;  /* 0x000200030f007988 */ /* 0x000fe80008000406 */
[----:B------:R-:W-:Y:S04]  /*12040*/  STS.U16 [R15+UR6+0x300], R16 ;  /* 0x000300100f007988 */ /* 0x000fe80008000406 */
[----:B------:R-:W-:Y:S04]  /*12050*/  STS.U16 [R15+UR6+0x8100], R23 ;  /* 0x008100170f007988 */ /* 0x000fe80008000406 */
[----:B------:R-:W-:Y:S04]  /*12060*/  STS.U16 [R15+UR6+0xa100], R12 ;  /* 0x00a1000c0f007988 */ /* 0x000fe80008000406 */
[----:B--2---:R0:W-:Y:S04]  /*12070*/  STL [R1+0x2590], R14 ;  /* 0x0025900e01007387 */ /* 0x0041e80000100800 */
[----:B0-----:R-:W2:Y:S04]  /*12080*/  LDL.LU R14, [R1+0xc0] ;  /* 0x0000c000010e7983 */ /* 0x001ea80000300800 */
[----:B------:R0:W-:Y:S04]  /*12090*/  STL [R1+0x1eb0], R2 ;  /* 0x001eb00201007387 */ /* 0x0001e80000100800 */
[----:B0-----:R-:W3:Y:S04]  /*120a0*/  LDL.LU R2, [R1+0xc4] ;  /* 0x0000c40001027983 */ /* 0x001ee80000300800 */
[----:B------:R-:W4:Y:S04]  /*120b0*/  LDL.LU R5, [R1+0x25ec] ;  /* 0x0025ec0001057983 */ /* 0x000f280000300800 */
[----:B------:R-:W2:Y:S04]  /*120c0*/  LDL.LU R4, [R1+0x25e8] ;  /* 0x0025e80001047983 */ /* 0x000ea80000300800 */
[----:B------:R-:W2:Y:S04]  /*120d0*/  LDL.LU R3, [R1+0x25e4] ;  /* 0x0025e40001037983 */ /* 0x000ea80000300800 */
[----:B------:R-:W2:Y:S04]  /*120e0*/  LDL.LU R16, [R1+0x25e0] ;  /* 0x0025e00001107983 */ /* 0x000ea80000300800 */
[----:B------:R-:W2:Y:S04]  /*120f0*/  LDL.LU R23, [R1+0x138] ;  /* 0x0001380001177983 */ /* 0x000ea80000300800 */
[----:B------:R-:W2:Y:S04]  /*12100*/  LDL.LU R12, [R1+0x12c] ;  /* 0x00012c00010c7983 */ /* 0x000ea80000300800 */
[----:B------:R-:W-:Y:S04]  /*12110*/  STS.U16 [R15+UR6+0xa200], R11 ;  /* 0x00a2000b0f007988 */ /* 0x000fe80008000406 */
[----:B------:R-:W-:Y:S04]  /*12120*/  STS.U16 [R15+UR6+0xa300], R10 ;  /* 0x00a3000a0f007988 */ /* 0x000fe80008000406 */
[----:B------:R-:W-:Y:S04]  /*12130*/  STS.U16 [R15+UR6+0x2200], R0 ;  /* 0x002200000f007988 */ /* 0x000fe80008000406 */
[----:B------:R-:W-:Y:S04]  /*12140*/  STS.U16 [R15+UR6+0x8300], R27 ;  /* 0x0083001b0f007988 */ /* 0x000fe80008000406 */
[----:B--2---:R0:W-:Y:S04]  /*12150*/  STL [R1+0x25dc], R12 ;  /* 0x0025dc0c01007387 */ /* 0x0041e80000100800 */
[----:B0-----:R-:W2:Y:S04]  /*12160*/  LDL.LU R12, [R1+0x134] ;  /* 0x00013400010c7983 */ /* 0x001ea80000300800 */
[----:B------:R-:W2:Y:S04]  /*12170*/  LDL.LU R11, [R1+0x128] ;  /* 0x00012800010b7983 */ /* 0x000ea80000300800 */
[----:B---3--:R0:W-:Y:S04]  /*12180*/  STS.U16 [R15+UR6+0x2000], R2 ;  /* 0x002000020f007988 */ /* 0x0081e80008000406 */
[----:B------:R-:W3:Y:S04]  /*12190*/  LDL.LU R10, [R1+0xac] ;  /* 0x0000ac00010a7983 */ /* 0x000ee80000300800 */
[----:B------:R1:W-:Y:S04]  /*121a0*/  STS.U16 [R15+UR6+0x2100], R14 ;  /* 0x0021000e0f007988 */ /* 0x0003e80008000406 */
[----:B0-----:R-:W3:Y:S04]  /*121b0*/  LDL.LU R2, [R1+0x2c0] ;  /* 0x0002c00001027983 */ /* 0x001ee80000300800 */
[----:B------:R0:W-:Y:S04]  /*121c0*/  STS.U16 [R15+UR6+0xa000], R29 ;  /* 0x00a0001d0f007988 */ /* 0x0001e80008000406 */
[----:B-1----:R-:W3:Y:S04]  /*121d0*/  LDL.LU R14, [R1+0x288] ;  /* 0x00028800010e7983 */ /* 0x002ee80000300800 */
[----:B------:R-:W3:Y:S04]  /*121e0*/  LDL.LU R0, [R1+0x280] ;  /* 0x0002800001007983 */ /* 0x000ee80000300800 */
        /* <DEDUP_REMOVED lines=17> */
[----:B----4-:R1:W-:Y:S04]  /*12300*/  STS.U16 [R15+UR6+0xc300], R5 ;  /* 0x00c300050f007988 */ /* 0x0103e80008000406 */
        /* <DEDUP_REMOVED lines=9> */
[----:B------:R0:W-:Y:S01]  /*123a0*/  STS.U16 [R15+UR6+0xe300], R9 ;  /* 0x00e300090f007988 */ /* 0x0001e20008000406 */
[----:B-1----:R-:W-:-:S03]  /*123b0*/  LOP3.LUT R3, R15, 0x10, RZ, 0x3c, !PT ;  /* 0x000000100f037812 */ /* 0x002fc600078e3cff */
[----:B------:R1:W-:Y:S04]  /*123c0*/  STS.U16 [R15+UR6+0x6000], R18 ;  /* 0x006000120f007988 */ /* 0x0003e80008000406 */
[----:B------:R1:W-:Y:S04]  /*123d0*/  STS.U16 [R15+UR6+0x6100], R17 ;  /* 0x006100110f007988 */ /* 0x0003e80008000406 */
[----:B0-----:R-:W4:Y:S04]  /*123e0*/  LDL.LU R9, [R1+0xa8] ;  /* 0x0000a80001097983 */ /* 0x001f280000300800 */
[----:B-1----:R-:W4:Y:S04]  /*123f0*/  LDL.LU R18, [R1+0x160] ;  /* 0x0001600001127983 */ /* 0x002f280000300800 */
[----:B------:R0:W-:Y:S04]  /*12400*/  STS.U16 [R15+UR6+0x6200], R13 ;  /* 0x0062000d0f007988 */ /* 0x0001e80008000406 */
[----:B------:R-:W4:Y:S04]  /*12410*/  LDL.LU R17, [R1+0xa0] ;  /* 0x0000a00001117983 */ /* 0x000f280000300800 */
[----:B------:R1:W-:Y:S04]  /*12420*/  STS.U16 [R15+UR6+0x6300], R19 ;  /* 0x006300130f007988 */ /* 0x0003e80008000406 */
[----:B0-----:R-:W4:Y:S04]  /*12430*/  LDL.LU R13, [R1+0x98] ;  /* 0x00009800010d7983 */ /* 0x001f280000300800 */
[----:B------:R0:W-:Y:S04]  /*12440*/  STS.U16 [R15+UR6+0x8000], R21 ;  /* 0x008000150f007988 */ /* 0x0001e80008000406 */
[----:B-1----:R-:W4:Y:S04]  /*12450*/  LDL.LU R19, [R1+0x90] ;  /* 0x0000900001137983 */ /* 0x002f280000300800 */
[----:B------:R1:W-:Y:S04]  /*12460*/  STS.U16 [R3+UR6+0x400], R23 ;  /* 0x0004001703007988 */ /* 0x0003e80008000406 */
[----:B0-----:R-:W4:Y:S04]  /*12470*/  LDL.LU R21, [R1+0x80] ;  /* 0x0000800001157983 */ /* 0x001f280000300800 */
[----:B-1----:R-:W4:Y:S04]  /*12480*/  LDL.LU R23, [R1+0x48] ;  /* 0x0000480001177983 */ /* 0x002f280000300800 */
[----:B--2---:R0:W-:Y:S04]  /*12490*/  STS.U16 [R3+UR6+0x500], R12 ;  /* 0x0005000c03007988 */ /* 0x0041e80008000406 */
[----:B0-----:R-:W2:Y:S04]  /*124a0*/  LDL.LU R12, [R1+0x25dc] ;  /* 0x0025dc00010c7983 */ /* 0x001ea80000300800 */
[----:B------:R-:W-:Y:S04]  /*124b0*/  STS.U16 [R3+UR6+0x700], R11 ;  /* 0x0007000b03007988 */ /* 0x000fe80008000406 */
[----:B---3--:R-:W-:Y:S04]  /*124c0*/  STS.U16 [R3+UR6+0x2400], R10 ;  /* 0x0024000a03007988 */ /* 0x008fe80008000406 */
[----:B------:R-:W-:Y:S04]  /*124d0*/  STS.U16 [R3+UR6+0x6700], R27 ;  /* 0x0067001b03007988 */ /* 0x000fe80008000406 */
[----:B------:R-:W-:Y:S04]  /*124e0*/  STS.U16 [R3+UR6+0x8400], R29 ;  /* 0x0084001d03007988 */ /* 0x000fe80008000406 */
[----:B------:R-:W-:Y:S04]  /*124f0*/  STS.U16 [R3+UR6+0xa600], R25 ;  /* 0x00a6001903007988 */ /* 0x000fe80008000406 */
[----:B--2---:R0:W-:Y:S04]  /*12500*/  STS.U16 [R3+UR6+0x600], R12 ;  /* 0x0006000c03007988 */ /* 0x0041e80008000406 */
[----:B0-----:R-:W2:Y:S04]  /*12510*/  LDL.LU R12, [R1+0x25d8] ;  /* 0x0025d800010c7983 */ /* 0x001ea80000300800 */
[----:B------:R-:W3:Y:S04]  /*12520*/  LDL.LU R11, [R1+0x25d4] ;  /* 0x0025d400010b7983 */ /* 0x000ee80000300800 */
[----:B------:R-:W3:Y:S04]  /*12530*/  LDL.LU R10, [R1+0x25d0] ;  /* 0x0025d000010a7983 */ /* 0x000ee80000300800 */
[----:B------:R-:W3:Y:S04]  /*12540*/  LDL.LU R27, [R1+0x130] ;  /* 0x00013000011b7983 */ /* 0x000ee80000300800 */
[----:B------:R-:W3:Y:S04]  /*12550*/  LDL.LU R29, [R1+0x124] ;  /* 0x00012400011d7983 */ /* 0x000ee80000300800 */
[----:B------:R-:W3:Y:S04]  /*12560*/  LDL.LU R25, [R1+0x110] ;  /* 0x0001100001197983 */ /* 0x000ee80000300800 */
[----:B------:R0:W-:Y:S02]  /*12570*/  STS.U16 [R3+UR6+0x6600], R0 ;  /* 0x0066000003007988 */ /* 0x0001e40008000406 */
[----:B0-----:R-:W0:Y:S02]  /*12580*/  S2R R0, SR_TID.X ;  /* 0x0000000000007919 */ /* 0x001e240000002100 */
[----:B----4-:R0:W-:Y:S04]  /*12590*/  STS.U16 [R3+UR6+0x4400], R6 ;  /* 0x0044000603007988 */ /* 0x0101e80008000406 */
[----:B------:R1:W-:Y:S04]  /*125a0*/  STS.U16 [R3+UR6+0x4500], R5 ;  /* 0x0045000503007988 */ /* 0x0003e80008000406 */
[----:B------:R4:W-:Y:S04]  /*125b0*/  STS.U16 [R3+UR6+0x4600], R4 ;  /* 0x0046000403007988 */ /* 0x0009e80008000406 */
[----:B------:R-:W-:Y:S04]  /*125c0*/  STS.U16 [R3+UR6+0x2500], R9 ;  /* 0x0025000903007988 */ /* 0x000fe80008000406 */
[----:B------:R-:W-:Y:S04]  /*125d0*/  STS.U16 [R3+UR6+0x2600], R8 ;  /* 0x0026000803007988 */ /* 0x000fe80008000406 */
[----:B------:R-:W-:Y:S01]  /*125e0*/  STS.U16 [R3+UR6+0x2700], R7 ;  /* 0x0027000703007988 */ /* 0x000fe20008000406 */
[----:B0-----:R-:W-:-:S02]  /*125f0*/  SHF.L.U32 R6, R0, 0x3, RZ ;  /* 0x0000000300067819 */ /* 0x001fc400000006ff */
[C---:B-1----:R-:W-:Y:S02]  /*12600*/  LOP3.LUT R5, R0.reuse, 0x7, RZ, 0xc0, !PT ;  /* 0x0000000700057812 */ /* 0x042fe400078ec0ff */
[----:B----4-:R-:W-:Y:S02]  /*12610*/  LOP3.LUT R4, R0, 0x60, RZ, 0xc0, !PT ;  /* 0x0000006000047812 */ /* 0x010fe400078ec0ff */
[----:B------:R-:W-:Y:S01]  /*12620*/  LOP3.LUT R6, R6, 0x30, RZ, 0xc0, !PT ;  /* 0x0000003006067812 */ /* 0x000fe200078ec0ff */
[----:B------:R-:W-:Y:S02]  /*12630*/  STS.U16 [R3+UR6+0x4700], R16 ;  /* 0x0047001003007988 */ /* 0x000fe40008000406 */
[C---:B------:R-:W-:Y:S02]  /*12640*/  IMAD R4, R5.reuse, 0x4, R4 ;  /* 0x0000000405047824 */ /* 0x040fe400078e0204 */
        /* <DEDUP_REMOVED lines=13> */
[----:B--2---:R-:W-:Y:S04]  /*12720*/  STS.U16 [R3+UR6+0xe700], R12 ;  /* 0x00e7000c03007988 */ /* 0x004fe80008000406 */
[----:B---3--:R-:W-:Y:S04]  /*12730*/  STS.U16 [R3+UR6+0xe600], R11 ;  /* 0x00e6000b03007988 */ /* 0x008fe80008000406 */
[----:B------:R0:W-:Y:S02]  /*12740*/  STS.U16 [R3+UR6+0xe500], R10 ;  /* 0x00e5000a03007988 */ /* 0x0001e40008000406 */
[C---:B0-----:R-:W-:Y:S01]  /*12750*/  LEA R3, R5.reuse, R6, 0x6 ;  /* 0x0000000605037211 */ /* 0x041fe200078e30ff */
[----:B------:R-:W-:Y:S01]  /*12760*/  IMAD.SHL.U32 R5, R5, 0x10, RZ ;  /* 0x0000001005057824 */ /* 0x000fe200078e00ff */
[----:B------:R-:W-:-:S04]  /*12770*/  SHF.L.U32 R6, R0, 0x1, RZ ;  /* 0x0000000100067819 */ /* 0x000fc800000006ff */
[----:B------:R-:W-:-:S05]  /*12780*/  LOP3.LUT R5, R5, 0x30, R6, 0x78, !PT ;  /* 0x0000003005057812 */ /* 0x000fca00078e7806 */
[----:B------:R-:W-:Y:S01]  /*12790*/  IMAD.U32 R2, R4, 0x100, R5 ;  /* 0x0000010004027824 */ /* 0x000fe200078e0005 */
[----:B------:R-:W-:-:S05]  /*127a0*/  LOP3.LUT R5, R15, 0x20, RZ, 0x3c, !PT ;  /* 0x000000200f057812 */ /* 0x000fca00078e3cff */
[----:B------:R0:W-:Y:S01]  /*127b0*/  STS.U16 [R5+UR6+0x900], R29 ;  /* 0x0009001d05007988 */ /* 0x0001e20008000406 */
[----:B------:R-:W-:-:S03]  /*127c0*/  LOP3.LUT R3, R3, 0x10, R6, 0x78, !PT ;  /* 0x0000001003037812 */ /* 0x000fc600078e7806 */
[----:B------:R1:W-:Y:S04]  /*127d0*/  STS.U16 [R5+UR6+0x800], R27 ;  /* 0x0008001b05007988 */ /* 0x0003e80008000406 */
[----:B0-----:R-:W2:Y:S04]  /*127e0*/  LDL.LU R29, [R1+0x114] ;  /* 0x00011400011d7983 */ /* 0x001ea80000300800 */
[----:B------:R-:W3:Y:S04]  /*127f0*/  LDL.LU R6, [R1+0x59c] ;  /* 0x00059c0001067983 */ /* 0x000ee80000300800 */
[----:B-1----:R-:W4:Y:S04]  /*12800*/  LDL.LU R27, [R1+0x594] ;  /* 0x00059400011b7983 */ /* 0x002f280000300800 */
[----:B------:R-:W-:Y:S04]  /*12810*/  STL [R1+0x80], R2 ;  /* 0x0000800201007387 */ /* 0x000fe80000100800 */
[----:B------:R0:W-:Y:S04]  /*12820*/  STL [R1+0x2594], R2 ;  /* 0x0025940201007387 */ /* 0x0001e80000100800 */
[----:B------:R1:W-:Y:S04]  /*12830*/  STS.U16 [R5+UR6+0xa00], R25 ;  /* 0x000a001905007988 */ /* 0x0003e80008000406 */
[----:B0-----:R-:W3:Y:S04]  /*12840*/  LDL.LU R2, [R1+0x5a4] ;  /* 0x0005a40001027983 */ /* 0x001ee80000300800 */
[----:B------:R-:W3:Y:S04]  /*12850*/  LDL.LU R12, [R1+0x52c] ;  /* 0x00052c00010c7983 */ /* 0x000ee80000300800 */
[----:B------:R-:W3:Y:S04]  /*12860*/  LDL.LU R11, [R1+0x524] ;  /* 0x00052400010b7983 */ /* 0x000ee80000300800 */
[----:B------:R-:W3:Y:S04]  /*12870*/  LDL.LU R10, [R1+0x51c] ;  /* 0x00051c00010a7983 */ /* 0x000ee80000300800 */
[----:B------:R-:W3:Y:S04]  /*12880*/  LDL.LU R9, [R1+0x514] ;  /* 0x0005140001097983 */ /* 0x000ee80000300800 */
[----:B-1----:R-:W3:Y:S04]  /*12890*/  LDL.LU R25, [R1+0x28c] ;  /* 0x00028c0001197983 */ /* 0x002ee80000300800 */
[----:B------:R-:W3:Y:S04]  /*128a0*/  LDL.LU R8, [R1+0x284] ;  /* 0x0002840001087983 */ /* 0x000ee80000300800 */
[----:B------:R-:W3:Y:S04]  /*128b0*/  LDL.LU R7, [R1+0x27c] ;  /* 0x00027c0001077983 */ /* 0x000ee80000300800 */
[----:B------:R-:W3:Y:S04]  /*128c0*/  LDL.LU R16, [R1+0x274] ;  /* 0x0002740001107983 */ /* 0x000ee80000300800 */
[----:B------:R-:W3:Y:S04]  /*128d0*/  LDL.LU R14, [R1+0x20c] ;  /* 0x00020c00010e7983 */ /* 0x000ee80000300800 */
[----:B------:R-:W3:Y:S01]  /*128e0*/  LDL.LU R28, [R1+0x1b4] ;  /* 0x0001b400011c7983 */ /* 0x000ee20000300800 */
[----:B------:R-:W-:-:S03]  /*128f0*/  LOP3.LUT R4, R0, 0x10, RZ, 0xc0, !PT ;  /* 0x0000001000047812 */ /* 0x000fc600078ec0ff */
[----:B------:R-:W3:Y:S04]  /*12900*/  LDL.LU R26, [R1+0x1b0] ;  /* 0x0001b000011a7983 */ /* 0x000ee80000300800 */
[----:B------:R-:W3:Y:S04]  /*12910*/  LDL.LU R24, [R1+0x1ac] ;  /* 0x0001ac0001187983 */ /* 0x000ee80000300800 */
[----:B------:R-:W3:Y:S04]  /*12920*/  LDL.LU R22, [R1+0x1a0] ;  /* 0x0001a00001167983 */ /* 0x000ee80000300800 */
[----:B------:R-:W3:Y:S01]  /*12930*/  LDL.LU R20, [R1+0x198] ;  /* 0x0001980001147983 */ /* 0x000ee20000300800 */
[----:B------:R-:W-:-:S03]  /*12940*/  LEA R3, R4, R3, 0x5 ;  /* 0x0000000304037211 */ /* 0x000fc600078e28ff */
[----:B------:R-:W3:Y:S04]  /*12950*/  LDL.LU R18, [R1+0x190] ;  /* 0x0001900001127983 */ /* 0x000ee80000300800 */
[----:B------:R-:W3:Y:S04]  /*12960*/  LDL.LU R17, [R1+0x188] ;  /* 0x0001880001117983 */ /* 0x000ee80000300800 */
[----:B------:R-:W3:Y:S04]  /*12970*/  LDL.LU R13, [R1+0x9c] ;  /* 0x00009c00010d7983 */ /* 0x000ee80000300800 */
[----:B------:R-:W3:Y:S04]  /*12980*/  LDL.LU R19, [R1+0x94] ;  /* 0x0000940001137983 */ /* 0x000ee80000300800 */
[----:B------:R-:W3:Y:S04]  /*12990*/  LDL.LU R21, [R1+0x8c] ;  /* 0x00008c0001157983 */ /* 0x000ee80000300800 */
[----:B------:R-:W3:Y:S04]  /*129a0*/  LDL.LU R23, [R1+0x88] ;  /* 0x0000880001177983 */ /* 0x000ee80000300800 */
[----:B------:R0:W-:Y:S04]  /*129b0*/  STL [R1+0x2188], R0 ;  /* 0x0021880001007387 */ /* 0x0001e80000100800 */
[----:B0-----:R-:W3:Y:S04]  /*129c0*/  LDL.LU R0, [R1+0x5ac] ;  /* 0x0005ac0001007983 */ /* 0x001ee80000300800 */
[----:B------:R-:W-:Y:S01]  /*129d0*/  STL [R1+0x2598], R3 ;  /* 0x0025980301007387 */ /* 0x000fe20000100800 */
[----:B------:R-:W-:-:S03]  /*129e0*/  LOP3.LUT R4, R15, 0x30, RZ, 0x3c, !PT ;  /* 0x000000300f047812 */ /* 0x000fc600078e3cff */
[----:B--2---:R0:W-:Y:S04]  /*129f0*/  STS.U16 [R5+UR6+0xb00], R29 ;  /* 0x000b001d05007988 */ /* 0x0041e80008000406 */
[----:B0-----:R-:W2:Y:S04]  /*12a00*/  LDL.LU R29, [R1+0x3c] ;  /* 0x00003c00011d7983 */ /* 0x001ea80000300800 */
[----:B----4-:R0:W-:Y:S04]  /*12a10*/  STS.U16 [R5+UR6+0x2b00], R27 ;  /* 0x002b001b05007988 */ /* 0x0101e80008000406 */
[----:B0-----:R-:W4:Y:S04]  /*12a20*/  LDL.LU R27, [R1+0x38] ;  /* 0x00003800011b7983 */ /* 0x001f280000300800 */
[----:B---3--:R0:W-:Y:S04]  /*12a30*/  STS.U16 [R5+UR6+0x6800], R25 ;  /* 0x0068001905007988 */ /* 0x0081e80008000406 */
[----:B0-----:R-:W3:Y:S04]  /*12a40*/  LDL.LU R25, [R1+0x34] ;  /* 0x0000340001197983 */ /* 0x001ee80000300800 */
[----:B------:R0:W-:Y:S04]  /*12a50*/  STL [R1+0x25cc], R4 ;  /* 0x0025cc0401007387 */ /* 0x0001e80000100800 */
[----:B0-----:R-:W3:Y:S04]  /*12a60*/  LDL.LU R4, [R1+0x2c] ;  /* 0x00002c0001047983 */ /* 0x001ee80000300800 */
[----:B------:R0:W-:Y:S04]  /*12a70*/  STL [R1+0x25c8], R15 ;  /* 0x0025c80f01007387 */ /* 0x0001e80000100800 */
[----:B------:R-:W-:Y:S04]  /*12a80*/  STS.U16 [R5+UR6+0x2900], R2 ;  /* 0x0029000205007988 */ /* 0x000fe80008000406 */
[----:B0-----:R-:W3:Y:S04]  /*12a90*/  LDL.LU R15, [R1+0x11c] ;  /* 0x00011c00010f7983 */ /* 0x001ee80000300800 */
[----:B------:R-:W3:Y:S04]  /*12aa0*/  LDL.LU R3, [R1+0x118] ;  /* 0x0001180001037983 */ /* 0x000ee80000300800 */
[----:B------:R-:W-:Y:S04]  /*12ab0*/  STS.U16 [R5+UR6+0x2a00], R6 ;  /* 0x002a000605007988 */ /* 0x000fe80008000406 */
[----:B------:R-:W-:Y:S04]  /*12ac0*/  STS.U16 [R5+UR6+0x4800], R12 ;  /* 0x0048000c05007988 */ /* 0x000fe80008000406 */
[----:B------:R-:W-:Y:S04]  /*12ad0*/  STS.U16 [R5+UR6+0x4900], R11 ;  /* 0x0049000b05007988 */ /* 0x000fe80008000406 */
[----:B------:R-:W-:Y:S04]  /*12ae0*/  STS.U16 [R5+UR6+0x4a00], R10 ;  /* 0x004a000a05007988 */ /* 0x000fe80008000406 */
[----:B------:R-:W-:Y:S04]  /*12af0*/  STS.U16 [R5+UR6+0x4b00], R9 ;  /* 0x004b000905007988 */ /* 0x000fe80008000406 */
[----:B------:R0:W-:Y:S04]  /*12b00*/  STS.U16 [R5+UR6+0x2800], R0 ;  /* 0x0028000005007988 */ /* 0x0001e80008000406 */
[----:B0-----:R-:W3:Y:S04]  /*12b10*/  LDL.LU R0, [R1+0xf8] ;  /* 0x0000f80001007983 */ /* 0x001ee80000300800 */
        /* <DEDUP_REMOVED lines=16> */
[----:B0-----:R-:W2:Y:S04]  /*12c20*/  LDL.LU R29, [R1+0x590] ;  /* 0x00059000011d7983 */ /* 0x001ea80000300800 */
[----:B------:R-:W2:Y:S04]  /*12c30*/  LDL.LU R2, [R1+0x58c] ;  /* 0x00058c0001027983 */ /* 0x000ea80000300800 */
[----:B------:R-:W2:Y:S04]  /*12c40*/  LDL.LU R6, [R1+0x588] ;  /* 0x0005880001067983 */ /* 0x000ea80000300800 */
[----:B------:R-:W2:Y:S04]  /*12c50*/  LDL.LU R12, [R1+0x584] ;  /* 0x00058400010c7983 */ /* 0x000ea80000300800 */
[----:B----4-:R0:W-:Y:S04]  /*12c60*/  STS.U16 [R5+UR6+0xe900], R27 ;  /* 0x00e9001b05007988 */ /* 0x0101e80008000406 */
[----:B------:R-:W4:Y:S04]  /*12c70*/  LDL.LU R11, [R1+0x510] ;  /* 0x00051000010b7983 */ /* 0x000f280000300800 */
        /* <DEDUP_REMOVED lines=17> */
[----:B---3--:R0:W-:Y:S04]  /*12d90*/  STS.U16 [R5+UR6+0xea00], R25 ;  /* 0x00ea001905007988 */ /* 0x0081e80008000406 */
[----:B------:R-:W3:Y:S04]  /*12da0*/  LDL.LU R23, [R1+0x78] ;  /* 0x0000780001177983 */ /* 0x000ee80000300800 */
[----:B------:R1:W-:Y:S04]  /*12db0*/  STS.U16 [R5+UR6+0xeb00], R4 ;  /* 0x00eb000405007988 */ /* 0x0003e80008000406 */
[----:B0-----:R-:W2:Y:S04]  /*12dc0*/  LDL.LU R25, [R1+0x74] ;  /* 0x0000740001197983 */ /* 0x001ea80000300800 */
[----:B-1----:R-:W2:Y:S04]  /*12dd0*/  LDL.LU R4, [R1+0x25cc] ;  /* 0x0025cc0001047983 */ /* 0x002ea80000300800 */
[----:B------:R-:W3:Y:S04]  /*12de0*/  LDL.LU R5, [R1+0xb0] ;  /* 0x0000b00001057983 */ /* 0x000ee80000300800 */
[----:B--2---:R0:W-:Y:S04]  /*12df0*/  STS.U16 [R4+UR6+0xc00], R15 ;  /* 0x000c000f04007988 */ /* 0x0041e80008000406 */
[----:B0-----:R-:W2:Y:S04]  /*12e00*/  LDL.LU R15, [R1+0x25c8] ;  /* 0x0025c800010f7983 */ /* 0x001ea80000300800 */
[----:B---3--:R-:W-:Y:S04]  /*12e10*/  STS.U16 [R4+UR6+0xd00], R5 ;  /* 0x000d000504007988 */ /* 0x008fe80008000406 */
[----:B------:R0:W-:Y:S04]  /*12e20*/  STS.U16 [R4+UR6+0x2c00], R29 ;  /* 0x002c001d04007988 */ /* 0x0001e80008000406 */
[----:B------:R1:W-:Y:S04]  /*12e30*/  STS.U16 [R4+UR6+0x4d00], R27 ;  /* 0x004d001b04007988 */ /* 0x0003e80008000406 */
[----:B0-----:R-:W3:Y:S04]  /*12e40*/  LDL.LU R29, [R1+0x24] ;  /* 0x00002400011d7983 */ /* 0x001ee80000300800 */
[----:B-1----:R-:W3:Y:S01]  /*12e50*/  LDL.LU R27, [R1+0x20] ;  /* 0x00002000011b7983 */ /* 0x002ee20000300800 */
[----:B--2---:R-:W-:-:S05]  /*12e60*/  LOP3.LUT R5, R15, 0x40, RZ, 0x3c, !PT ;  /* 0x000000400f057812 */ /* 0x004fca00078e3cff */
[----:B------:R0:W-:Y:S04]  /*12e70*/  STL [R1+0x25c0], R5 ;  /* 0x0025c00501007387 */ /* 0x0001e80000100800 */
[----:B0-----:R-:W2:Y:S04]  /*12e80*/  LDL.LU R5, [R1+0x18] ;  /* 0x0000180001057983 */ /* 0x001ea80000300800 */
[----:B------:R-:W-:Y:S04]  /*12e90*/  STS.U16 [R4+UR6+0xe00], R3 ;  /* 0x000e000304007988 */ /* 0x000fe80008000406 */
[----:B------:R-:W-:Y:S04]  /*12ea0*/  STS.U16 [R4+UR6+0xf00], R0 ;  /* 0x000f000004007988 */ /* 0x000fe80008000406 */
[----:B------:R-:W-:Y:S04]  /*12eb0*/  STS.U16 [R4+UR6+0x2d00], R2 ;  /* 0x002d000204007988 */ /* 0x000fe80008000406 */
[----:B---3--:R-:W-:Y:S04]  /*12ec0*/  STS.U16 [R4+UR6+0xec00], R29 ;  /* 0x00ec001d04007988 */ /* 0x008fe80008000406 */
[----:B------:R-:W-:Y:S04]  /*12ed0*/  STS.U16 [R4+UR6+0x2e00], R6 ;  /* 0x002e000604007988 */ /* 0x000fe80008000406 */
[----:B--2---:R0:W-:Y:S04]  /*12ee0*/  STL [R1+0x25c4], R5 ;  /* 0x0025c40501007387 */ /* 0x0041e80000100800 */
[----:B0-----:R-:W2:Y:S04]  /*12ef0*/  LDL.LU R5, [R1+0x1c] ;  /* 0x00001c0001057983 */ /* 0x001ea80000300800 */
[----:B------:R0:W-:Y:S04]  /*12f00*/  STL [R1+0x25bc], R15 ;  /* 0x0025bc0f01007387 */ /* 0x0001e80000100800 */
[----:B------:R1:W-:Y:S04]  /*12f10*/  STS.U16 [R4+UR6+0x2f00], R12 ;  /* 0x002f000c04007988 */ /* 0x0003e80008000406 */
[----:B0-----:R-:W3:Y:S04]  /*12f20*/  LDL.LU R15, [R1+0x10c] ;  /* 0x00010c00010f7983 */ /* 0x001ee80000300800 */
[----:B------:R-:W3:Y:S04]  /*12f30*/  LDL.LU R3, [R1+0x100] ;  /* 0x0001000001037983 */ /* 0x000ee80000300800 */
[----:B------:R-:W3:Y:S04]  /*12f40*/  LDL.LU R0, [R1+0xfc] ;  /* 0x0000fc0001007983 */ /* 0x000ee80000300800 */
[----:B------:R-:W3:Y:S04]  /*12f50*/  LDL.LU R2, [R1+0x580] ;  /* 0x0005800001027983 */ /* 0x000ee80000300800 */
[----:B------:R-:W3:Y:S04]  /*12f60*/  LDL.LU R29, [R1+0x57c] ;  /* 0x00057c00011d7983 */ /* 0x000ee80000300800 */
[----:B------:R-:W3:Y:S04]  /*12f70*/  LDL.LU R6, [R1+0x578] ;  /* 0x0005780001067983 */ /* 0x000ee80000300800 */
[----:B----4-:R0:W-:Y:S04]  /*12f80*/  STS.U16 [R4+UR6+0x4c00], R11 ;  /* 0x004c000b04007988 */ /* 0x0101e80008000406 */
[----:B-1----:R-:W4:Y:S04]  /*12f90*/  LDL.LU R12, [R1+0x574] ;  /* 0x00057400010c7983 */ /* 0x002f280000300800 */
        /* <DEDUP_REMOVED lines=41> */
[----:B--2---:R0:W-:Y:S04]  /*13230*/  STS.U16 [R4+UR6+0xef00], R5 ;  /* 0x00ef000504007988 */ /* 0x0041e80008000406 */
[----:B0-----:R-:W3:Y:S04]  /*13240*/  LDL.LU R5, [R1+0x25c0] ;  /* 0x0025c00001057983 */ /* 0x001ee80000300800 */
[----:B------:R-:W2:Y:S04]  /*13250*/  LDL.LU R4, [R1+0x108] ;  /* 0x0001080001047983 */ /* 0x000ea80000300800 */
[----:B---3--:R0:W-:Y:S04]  /*13260*/  STS.U16 [R5+UR6+0x1000], R15 ;  /* 0x0010000f05007988 */ /* 0x0081e80008000406 */
[----:B0-----:R-:W3:Y:S04]  /*13270*/  LDL.LU R15, [R1+0x25bc] ;  /* 0x0025bc00010f7983 */ /* 0x001ee80000300800 */
[----:B--2---:R-:W-:Y:S04]  /*13280*/  STS.U16 [R5+UR6+0x1100], R4 ;  /* 0x0011000405007988 */ /* 0x004fe80008000406 */
[----:B------:R0:W-:Y:S04]  /*13290*/  STS.U16 [R5+UR6+0x3100], R29 ;  /* 0x0031001d05007988 */ /* 0x0001e80008000406 */
[----:B0-----:R-:W2:Y:S01]  /*132a0*/  LDL.LU R29, [R1+0x10] ;  /* 0x00001000011d7983 */ /* 0x001ea20000300800 */
[----:B---3--:R-:W-:-:S05]  /*132b0*/  LOP3.LUT R4, R15, 0x50, RZ, 0x3c, !PT ;  /* 0x000000500f047812 */ /* 0x008fca00078e3cff */
[----:B------:R0:W-:Y:S04]  /*132c0*/  STL [R1+0x25b0], R4 ;  /* 0x0025b00401007387 */ /* 0x0001e80000100800 */
[----:B0-----:R-:W3:Y:S04]  /*132d0*/  LDL.LU R4, [R1+0x4] ;  /* 0x0000040001047983 */ /* 0x001ee80000300800 */
[----:B---3--:R0:W-:Y:S04]  /*132e0*/  STL [R1+0x25b4], R4 ;  /* 0x0025b40401007387 */ /* 0x0081e80000100800 */
[----:B0-----:R-:W3:Y:S04]  /*132f0*/  LDL.LU R4, [R1+0x8] ;  /* 0x0000080001047983 */ /* 0x001ee80000300800 */
[----:B------:R-:W-:Y:S04]  /*13300*/  STS.U16 [R5+UR6+0xd000], R21 ;  /* 0x00d0001505007988 */ /* 0x000fe80008000406 */
[----:B------:R-:W-:Y:S04]  /*13310*/  STS.U16 [R5+UR6+0xd100], R23 ;  /* 0x00d1001705007988 */ /* 0x000fe80008000406 */
[----:B------:R-:W-:Y:S04]  /*13320*/  STS.U16 [R5+UR6+0xd200], R25 ;  /* 0x00d2001905007988 */ /* 0x000fe80008000406 */
[----:B------:R-:W-:Y:S04]  /*13330*/  STS.U16 [R5+UR6+0xd300], R27 ;  /* 0x00d3001b05007988 */ /* 0x000fe80008000406 */
[----:B------:R-:W-:Y:S04]  /*13340*/  STS.U16 [R5+UR6+0x1200], R3 ;  /* 0x0012000305007988 */ /* 0x000fe80008000406 */
[----:B---3--:R0:W-:Y:S04]  /*13350*/  STL [R1+0x25b8], R4 ;  /* 0x0025b80401007387 */ /* 0x0081e80000100800 */
[----:B0-----:R-:W3:Y:S04]  /*13360*/  LDL.LU R4, [R1+0xc] ;  /* 0x00000c0001047983 */ /* 0x001ee80000300800 */
        /* <DEDUP_REMOVED lines=46> */
[----:B--2---:R1:W-:Y:S04]  /*13650*/  STS.U16 [R5+UR6+0xf000], R29 ;  /* 0x00f0001d05007988 */ /* 0x0043e80008000406 */
[----:B0-----:R-:W2:Y:S04]  /*13660*/  LDL.LU R19, [R1+0x4c] ;  /* 0x00004c0001137983 */ /* 0x001ea80000300800 */
[----:B-1----:R-:W2:Y:S04]  /*13670*/  LDL.LU R29, [R1+0x44] ;  /* 0x00004400011d7983 */ /* 0x002ea80000300800 */
[----:B---3--:R0:W-:Y:S04]  /*13680*/  STS.U16 [R5+UR6+0xf100], R4 ;  /* 0x00f1000405007988 */ /* 0x0081e80008000406 */
[----:B0-----:R-:W3:Y:S04]  /*13690*/  LDL.LU R4, [R1+0x25b8] ;  /* 0x0025b80001047983 */ /* 0x001ee80000300800 */
[----:B---3--:R0:W-:Y:S04]  /*136a0*/  STS.U16 [R5+UR6+0xf200], R4 ;  /* 0x00f2000405007988 */ /* 0x0081e80008000406 */
[----:B0-----:R-:W3:Y:S04]  /*136b0*/  LDL.LU R4, [R1+0x25b4] ;  /* 0x0025b40001047983 */ /* 0x001ee80000300800 */
[----:B---3--:R0:W-:Y:S04]  /*136c0*/  STS.U16 [R5+UR6+0xf300], R4 ;  /* 0x00f3000405007988 */ /* 0x0081e80008000406 */
[----:B0-----:R-:W3:Y:S04]  /*136d0*/  LDL.LU R4, [R1+0x25b0] ;  /* 0x0025b00001047983 */ /* 0x001ee80000300800 */
[----:B------:R-:W2:Y:S04]  /*136e0*/  LDL.LU R5, [R1+0x56c] ;  /* 0x00056c0001057983 */ /* 0x000ea80000300800 */
[----:B---3--:R0:W-:Y:S04]  /*136f0*/  STS.U16 [R4+UR6+0x1400], R15 ;  /* 0x0014000f04007988 */ /* 0x0081e80008000406 */
[----:B------:R1:W-:Y:S04]  /*13700*/  STS.U16 [R4+UR6+0x1500], R21 ;  /* 0x0015001504007988 */ /* 0x0003e80008000406 */
[----:B------:R3:W-:Y:S04]  /*13710*/  STS.U16 [R4+UR6+0x1600], R23 ;  /* 0x0016001704007988 */ /* 0x0007e80008000406 */
[----:B0-----:R-:W2:Y:S04]  /*13720*/  LDL.LU R15, [R1+0x25ac] ;  /* 0x0025ac00010f7983 */ /* 0x001ea80000300800 */
[----:B-1----:R-:W2:Y:S04]  /*13730*/  LDL.LU R21, [R1+0x25a8] ;  /* 0x0025a80001157983 */ /* 0x002ea80000300800 */
[----:B---3--:R-:W3:Y:S04]  /*13740*/  LDL.LU R23, [R1+0x25a4] ;  /* 0x0025a40001177983 */ /* 0x008ee80000300800 */
[----:B------:R0:W-:Y:S04]  /*13750*/  STS.U16 [R4+UR6+0x1700], R25 ;  /* 0x0017001904007988 */ /* 0x0001e80008000406 */
[----:B------:R1:W-:Y:S04]  /*13760*/  STS.U16 [R4+UR6+0x3400], R27 ;  /* 0x0034001b04007988 */ /* 0x0003e80008000406 */
[----:B0-----:R-:W3:Y:S04]  /*13770*/  LDL.LU R25, [R1+0x25a0] ;  /* 0x0025a00001197983 */ /* 0x001ee80000300800 */
[----:B-1----:R-:W3:Y:S04]  /*13780*/  LDL.LU R27, [R1+0x259c] ;  /* 0x00259c00011b7983 */ /* 0x002ee80000300800 */
[----:B------:R0:W-:Y:S04]  /*13790*/  STS.U16 [R4+UR6+0x3600], R3 ;  /* 0x0036000304007988 */ /* 0x0001e80008000406 */
[----:B------:R1:W-:Y:S04]  /*137a0*/  STS.U16 [R4+UR6+0x5400], R2 ;  /* 0x0054000204007988 */ /* 0x0003e80008000406 */
[----:B----4-:R4:W-:Y:S04]  /*137b0*/  STS.U16 [R4+UR6+0x9500], R14 ;  /* 0x0095000e04007988 */ /* 0x0109e80008000406 */
[----:B0-----:R-:W3:Y:S04]  /*137c0*/  LDL.LU R3, [R1+0xf4] ;  /* 0x0000f40001037983 */ /* 0x001ee80000300800 */
[----:B-1----:R-:W3:Y:S04]  /*137d0*/  LDL.LU R2, [R1+0xf0] ;  /* 0x0000f00001027983 */ /* 0x002ee80000300800 */
[----:B------:R0:W-:Y:S04]  /*137e0*/  STS.U16 [R4+UR6+0xb600], R20 ;  /* 0x00b6001404007988 */ /* 0x0001e80008000406 */
[----:B----4-:R-:W4:Y:S04]  /*137f0*/  LDL.LU R14, [R1+0xec] ;  /* 0x0000ec00010e7983 */ /* 0x010f280000300800 */
        /* <DEDUP_REMOVED lines=34> */
[----:B------:R0:W-:Y:S04]  /*13a20*/  STS.U16 [R4+UR6+0xd700], R29 ;  /* 0x00d7001d04007988 */ /* 0x0001e80008000406 */
[----:B-1----:R-:W2:Y:S04]  /*13a30*/  LDL.LU R19, [R1+0x30] ;  /* 0x0000300001137983 */ /* 0x002ea80000300800 */
[----:B0-----:R-:W2:Y:S04]  /*13a40*/  LDL.LU R29, [R1+0x28] ;  /* 0x00002800011d7983 */ /* 0x001ea80000300800 */
[----:B------:R-:W-:Y:S04]  /*13a50*/  STS.U16 [R4+UR6+0xf700], R21 ;  /* 0x00f7001504007988 */ /* 0x000fe80008000406 */
[----:B---3--:R-:W-:Y:S04]  /*13a60*/  STS.U16 [R4+UR6+0xf600], R23 ;  /* 0x00f6001704007988 */ /* 0x008fe80008000406 */
[----:B------:R-:W-:Y:S04]  /*13a70*/  STS.U16 [R4+UR6+0xf500], R25 ;  /* 0x00f5001904007988 */ /* 0x000fe80008000406 */
[----:B------:R0:W-:Y:S04]  /*13a80*/  STS.U16 [R4+UR6+0xf400], R27 ;  /* 0x00f4001b04007988 */ /* 0x0001e80008000406 */
[----:B0-----:R-:W3:Y:S04]  /*13a90*/  LDL.LU R27, [R1+0x454] ;  /* 0x00045400011b7983 */ /* 0x001ee80000300800 */
[----:B------:R-:W2:Y:S04]  /*13aa0*/  LDL.LU R25, [R1+0x458] ;  /* 0x0004580001197983 */ /* 0x000ea80000300800 */
[----:B------:R-:W2:Y:S04]  /*13ab0*/  LDL.LU R23, [R1+0x45c] ;  /* 0x00045c0001177983 */ /* 0x000ea80000300800 */
[----:B------:R-:W2:Y:S04]  /*13ac0*/  LDL.LU R21, [R1+0x554] ;  /* 0x0005540001157983 */ /* 0x000ea80000300800 */
[----:B------:R0:W-:Y:S02]  /*13ad0*/  STS.U16 [R4+UR6+0x3500], R5 ;  /* 0x0035000504007988 */ /* 0x0001e40008000406 */
[----:B0-----:R-:W-:-:S02]  /*13ae0*/  LOP3.LUT R5, R15, 0x60, RZ, 0x3c, !PT ;  /* 0x000000600f057812 */ /* 0x001fc400078e3cff */
[----:B------:R-:W3:Y:S04]  /*13af0*/  LDL.LU R4, [R1+0x460] ;  /* 0x0004600001047983 */ /* 0x000ee80000300800 */
[----:B------:R0:W-:Y:S04]  /*13b00*/  STS.U16 [R5+UR6+0x1800], R3 ;  /* 0x0018000305007988 */ /* 0x0001e80008000406 */
[----:B------:R1:W-:Y:S04]  /*13b10*/  STS.U16 [R5+UR6+0x1900], R2 ;  /* 0x0019000205007988 */ /* 0x0003e80008000406 */
[----:B----4-:R4:W-:Y:S04]  /*13b20*/  STS.U16 [R5+UR6+0x1a00], R14 ;  /* 0x001a000e05007988 */ /* 0x0109e80008000406 */
[----:B0-----:R-:W3:Y:S04]  /*13b30*/  LDL.LU R3, [R1+0x2598] ;  /* 0x0025980001037983 */ /* 0x001ee80000300800 */
[----:B-1----:R-:W3:Y:S04]  /*13b40*/  LDL.LU R2, [R1+0x2594] ;  /* 0x0025940001027983 */ /* 0x002ee80000300800 */
[----:B----4-:R-:W4:Y:S04]  /*13b50*/  LDL.LU R14, [R1+0x2590] ;  /* 0x00259000010e7983 */ /* 0x010f280000300800 */
[----:B------:R0:W-:Y:S04]  /*13b60*/  STS.U16 [R5+UR6+0x1b00], R20 ;  /* 0x001b001405007988 */ /* 0x0001e80008000406 */
[----:B------:R1:W-:Y:S04]  /*13b70*/  STS.U16 [R5+UR6+0x3800], R18 ;  /* 0x0038001205007988 */ /* 0x0003e80008000406 */
[----:B------:R1:W-:Y:S04]  /*13b80*/  STS.U16 [R5+UR6+0x3900], R17 ;  /* 0x0039001105007988 */ /* 0x0003e80008000406 */
[----:B0-----:R-:W3:Y:S04]  /*13b90*/  LDL.LU R20, [R1+0x258c] ;  /* 0x00258c0001147983 */ /* 0x001ee80000300800 */
[----:B-1----:R-:W3:Y:S04]  /*13ba0*/  LDL.LU R18, [R1+0x2588] ;  /* 0x0025880001127983 */ /* 0x002ee80000300800 */
[----:B------:R-:W4:Y:S04]  /*13bb0*/  LDL.LU R17, [R1+0x2584] ;  /* 0x0025840001117983 */ /* 0x000f280000300800 */
[----:B------:R0:W-:Y:S04]  /*13bc0*/  STS.U16 [R5+UR6+0x3a00], R13 ;  /* 0x003a000d05007988 */ /* 0x0001e80008000406 */
[----:B0-----:R-:W4:Y:S04]  /*13bd0*/  LDL.LU R13, [R1+0x2580] ;  /* 0x00258000010d7983 */ /* 0x001f280000300800 */
[----:B--2---:R0:W-:Y:S04]  /*13be0*/  STS.U16 [R5+UR6+0x3b00], R21 ;  /* 0x003b001505007988 */ /* 0x0041e80008000406 */
        /* <DEDUP_REMOVED lines=12> */
[----:B0-----:R-:W2:Y:S04]  /*13cb0*/  LDL.LU R29, [R1+0x54c] ;  /* 0x00054c00011d7983 */ /* 0x001ea80000300800 */
[----:B---3--:R0:W-:Y:S04]  /*13cc0*/  STS.U16 [R5+UR6+0x5800], R4 ;  /* 0x0058000405007988 */ /* 0x0081e80008000406 */
[----:B------:R1:W-:Y:S04]  /*13cd0*/  STS.U16 [R5+UR6+0x5900], R23 ;  /* 0x0059001705007988 */ /* 0x0003e80008000406 */
[----:B------:R3:W-:Y:S04]  /*13ce0*/  STS.U16 [R5+UR6+0x5a00], R25 ;  /* 0x005a001905007988 */ /* 0x0007e80008000406 */
[----:B0-----:R-:W2:Y:S04]  /*13cf0*/  LDL.LU R4, [R1+0x230] ;  /* 0x0002300001047983 */ /* 0x001ea80000300800 */
[----:B-1----:R-:W2:Y:S04]  /*13d00*/  LDL.LU R23, [R1+0x22c] ;  /* 0x00022c0001177983 */ /* 0x002ea80000300800 */
[----:B------:R0:W-:Y:S04]  /*13d10*/  STS.U16 [R5+UR6+0x5b00], R27 ;  /* 0x005b001b05007988 */ /* 0x0001e80008000406 */
[----:B---3--:R-:W3:Y:S04]  /*13d20*/  LDL.LU R25, [R1+0x228] ;  /* 0x0002280001197983 */ /* 0x008ee80000300800 */
        /* <DEDUP_REMOVED lines=18> */
[----:B----4-:R-:W-:Y:S04]  /*13e50*/  STS.U16 [R5+UR6+0xf800], R13 ;  /* 0x00f8000d05007988 */ /* 0x010fe80008000406 */
[----:B-1----:R-:W4:Y:S04]  /*13e60*/  LDL.LU R16, [R1] ;  /* 0x0000000001107983 */ /* 0x002f280000300800 */
[----:B------:R-:W-:Y:S04]  /*13e70*/  STS.U16 [R5+UR6+0xf900], R17 ;  /* 0x00f9001105007988 */ /* 0x000fe80008000406 */
[----:B------:R-:W-:Y:S04]  /*13e80*/  STS.U16 [R5+UR6+0xfa00], R18 ;  /* 0x00fa001205007988 */ /* 0x000fe80008000406 */
[----:B------:R-:W-:Y:S04]  /*13e90*/  STS.U16 [R5+UR6+0xfb00], R20 ;  /* 0x00fb001405007988 */ /* 0x000fe80008000406 */
[----:B--2---:R0:W-:Y:S02]  /*13ea0*/  STS.U16 [R5+UR6+0xdb00], R21 ;  /* 0x00db001505007988 */ /* 0x0041e40008000406 */
[----:B0-----:R-:W-:-:S02]  /*13eb0*/  LOP3.LUT R21, R15, 0x70, RZ, 0x3c, !PT ;  /* 0x000000700f157812 */ /* 0x001fc400078e3cff */
[----:B------:R-:W2:Y:S04]  /*13ec0*/  LDL.LU R15, [R1+0x424] ;  /* 0x00042400010f7983 */ /* 0x000ea80000300800 */
[----:B------:R-:W2:Y:S04]  /*13ed0*/  LDL.LU R13, [R1+0x448] ;  /* 0x00044800010d7983 */ /* 0x000ea80000300800 */
[----:B------:R-:W2:Y:S04]  /*13ee0*/  LDL.LU R17, [R1+0x44c] ;  /* 0x00044c0001117983 */ /* 0x000ea80000300800 */
[----:B------:R-:W2:Y:S04]  /*13ef0*/  LDL.LU R18, [R1+0x450] ;  /* 0x0004500001127983 */ /* 0x000ea80000300800 */
[----:B------:R-:W2:Y:S04]  /*13f00*/  LDL.LU R20, [R1+0x548] ;  /* 0x0005480001147983 */ /* 0x000ea80000300800 */
[----:B------:R-:W2:Y:S04]  /*13f10*/  LDL.LU R5, [R1+0x544] ;  /* 0x0005440001057983 */ /* 0x000ea80000300800 */
[----:B------:R0:W-:Y:S04]  /*13f20*/  STS.U16 [R21+UR6+0x1c00], R28 ;  /* 0x001c001c15007988 */ /* 0x0001e80008000406 */
[----:B------:R1:W-:Y:S04]  /*13f30*/  STS.U16 [R21+UR6+0x1d00], R26 ;  /* 0x001d001a15007988 */ /* 0x0003e80008000406 */
[----:B------:R1:W-:Y:S04]  /*13f40*/  STS.U16 [R21+UR6+0x1e00], R24 ;  /* 0x001e001815007988 */ /* 0x0003e80008000406 */
[----:B0-----:R-:W2:Y:S04]  /*13f50*/  LDL.LU R28, [R1+0x257c] ;  /* 0x00257c00011c7983 */ /* 0x001ea80000300800 */
[----:B-1----:R-:W2:Y:S04]  /*13f60*/  LDL.LU R26, [R1+0x2578] ;  /* 0x00257800011a7983 */ /* 0x002ea80000300800 */
[----:B------:R-:W2:Y:S04]  /*13f70*/  LDL.LU R24, [R1+0x2574] ;  /* 0x0025740001187983 */ /* 0x000ea80000300800 */
[----:B------:R0:W-:Y:S04]  /*13f80*/  STS.U16 [R21+UR6+0x1f00], R22 ;  /* 0x001f001615007988 */ /* 0x0001e80008000406 */
[----:B------:R1:W-:Y:S04]  /*13f90*/  STS.U16 [R21+UR6+0x3c00], R19 ;  /* 0x003c001315007988 */ /* 0x0003e80008000406 */
[----:B------:R1:W-:Y:S04]  /*13fa0*/  STS.U16 [R21+UR6+0x3d00], R29 ;  /* 0x003d001d15007988 */ /* 0x0003e80008000406 */
[----:B0-----:R-:W2:Y:S04]  /*13fb0*/  LDL.LU R22, [R1+0x2570] ;  /* 0x0025700001167983 */ /* 0x001ea80000300800 */
[----:B-1----:R-:W2:Y:S04]  /*13fc0*/  LDL.LU R19, [R1+0x256c] ;  /* 0x00256c0001137983 */ /* 0x002ea80000300800 */
[----:B------:R-:W2:Y:S04]  /*13fd0*/  LDL.LU R29, [R1+0x2568] ;  /* 0x00256800011d7983 */ /* 0x000ea80000300800 */
[----:B------:R-:W-:Y:S04]  /*13fe0*/  STS.U16 [R21+UR6+0x7c00], R4 ;  /* 0x007c000415007988 */ /* 0x000fe80008000406 */
[----:B------:R-:W-:Y:S04]  /*13ff0*/  STS.U16 [R21+UR6+0x7d00], R23 ;  /* 0x007d001715007988 */ /* 0x000fe80008000406 */
        /* <DEDUP_REMOVED lines=11> */
[----:B----4-:R-:W-:Y:S04]  /*140b0*/  STS.U16 [R21+UR6+0xdc00], R16 ;  /* 0x00dc001015007988 */ /* 0x010fe80008000406 */
[----:B--2---:R-:W-:Y:S04]  /*140c0*/  STS.U16 [R21+UR6+0x5f00], R15 ;  /* 0x005f000f15007988 */ /* 0x004fe80008000406 */
        /* <DEDUP_REMOVED lines=10> */
[----:B------:R0:W-:Y:S01]  /*14170*/  STS.U16 [R21+UR6+0xdd00], R29 ;  /* 0x00dd001d15007988 */ /* 0x0001e20008000406 */
[----:B------:R-:W-:Y:S06]  /*14180*/  BAR.SYNC.DEFER_BLOCKING 0x0 ;  /* 0x0000000000007b1d */ /* 0x000fec0000010000 */
[----:B------:R-:W-:Y:S04]  /*14190*/  LDSM.16.MT88.4 R4, [R3+UR6+0x10000] ;  /* 0x010000060304783b */ /* 0x000fe80008004200 */
[----:B------:R-:W1:Y:S04]  /*141a0*/  LDSM.16.M88.4 R8, [R2+UR6] ;  /* 0x000000060208783b */ /* 0x000e680008000200 */
[----:B------:R-:W2:Y:S04]  /*141b0*/  LDSM.16.M88.4 R12, [R2+UR6+0x8000] ;  /* 0x00800006020c783b */ /* 0x000ea80008000200 */
[----:B------:R-:W3:Y:S01]  /*141c0*/  LDSM.16.MT88.4 R24, [R3+UR6+0x10400] ;  /* 0x010400060318783b */ /* 0x000ee20008004200 */
[----:B0-----:R-:W-:-:S02]  /*141d0*/  LOP3.LUT R29, R3, 0x20, RZ, 0x3c, !PT ;  /* 0x00000020031d7812 */ /* 0x001fc400078e3cff */
[----:B------:R-:W-:-:S03]  /*141e0*/  LOP3.LUT R28, R2, 0x40, RZ, 0x3c, !PT ;  /* 0x00000040021c7812 */ /* 0x000fc600078e3cff */
[----:B------:R-:W-:Y:S01]  /*141f0*/  LDSM.16.MT88.4 R16, [R29+UR6+0x10000] ;  /* 0x010000061d10783b */ /* 0x000fe20008004200 */
[----:B-1----:R-:W-:Y:S03]  /*14200*/  HMMA.16816.F32 R20, R4, R8, RZ ;  /* 0x000000080414723c */ /* 0x002fe600000018ff */
[----:B--2---:R0:W-:Y:S04]  /*14210*/  STL [R1+0x2554], R15 ;  /* 0x0025540f01007387 */ /* 0x0041e80000100800 */
[----:B---3--:R-:W-:Y:S04]  /*14220*/  STL.64 [R1+0x2560], R26 ;  /* 0x0025601a01007387 */ /* 0x008fe80000100a00 */
[----:B------:R1:W-:Y:S08]  /*14230*/  STL.64 [R1+0x2558], R24 ;  /* 0x0025581801007387 */ /* 0x0003f00000100a00 */
[----:B0-----:R-:W-:Y:S01]  /*14240*/  IMAD.MOV.U32 R15, RZ, RZ, R22 ;  /* 0x000000ffff0f7224 */ /* 0x001fe200078e0016 */
[----:B------:R-:W-:Y:S01]  /*14250*/  MOV R0, R23 ;  /* 0x0000001700007202 */ /* 0x000fe20000000f00 */
[----:B-1----:R-:W-:Y:S01]  /*14260*/  IMAD.MOV.U32 R25, RZ, RZ, R20 ;  /* 0x000000ffff197224 */ /* 0x002fe200078e0014 */
[----:B------:R-:W-:-:S02]  /*14270*/  MOV R24, R21 ;  /* 0x0000001500187202 */ /* 0x000fc40000000f00 */
[----:B------:R-:W0:Y:S04]  /*14280*/  LDSM.16.MT88.4 R20, [R29+UR6+0x10400] ;  /* 0x010400061d14783b */ /* 0x000e280008004200 */
[----:B------:R-:W-:Y:S04]  /*14290*/  STL [R1+0x2528], R2 ;  /* 0x0025280201007387 */ /* 0x000fe80000100800 */
[----:B0-----:R-:W-:Y:S04]  /*142a0*/  STL.64 [R1+0x2548], R22 ;  /* 0x0025481601007387 */ /* 0x001fe80000100a00 */
[----:B------:R0:W-:Y:S02]  /*142b0*/  STL.64 [R1+0x2540], R20 ;  /* 0x0025401401007387 */ /* 0x0001e40000100a00 */
[----:B0-----:R-:W-:Y:S01]  /*142c0*/  IMAD.MOV.U32 R20, RZ, RZ, R25 ;  /* 0x000000ffff147224 */ /* 0x001fe200078e0019 */
[----:B------:R-:W-:-:S02]  /*142d0*/  MOV R21, R24 ;  /* 0x0000001800157202 */ /* 0x000fc40000000f00 */
[----:B------:R-:W0:Y:S04]  /*142e0*/  LDSM.16.MT88.4 R24, [R3+UR6+0x10800] ;  /* 0x010800060318783b */ /* 0x000e280008004200 */
[----:B------:R-:W-:Y:S04]  /*142f0*/  STL [R1+0x2550], R3 ;  /* 0x0025500301007387 */ /* 0x000fe80000100800 */
[----:B0-----:R-:W-:Y:S04]  /*14300*/  STL.64 [R1], R24 ;  /* 0x0000001801007387 */ /* 0x001fe80000100a00 */
[----:B------:R0:W-:Y:S02]  /*14310*/  STL.64 [R1+0x8], R26 ;  /* 0x0000081a01007387 */ /* 0x0001e40000100a00 */
[----:B0-----:R-:W-:-:S15]  /*14320*/  HMMA.16816.F32 R24, R4, R12, RZ ;  /* 0x0000000c0418723c */ /* 0x001fde00000018ff */
[----:B------:R-:W-:-:S04]  /*14330*/  NOP ;  /* 0x0000000000007918 */ /* 0x000fc80000000000 */
[----:B------:R-:W-:Y:S01]  /*14340*/  IMAD.MOV.U32 R7, RZ, RZ, R24 ;  /* 0x000000ffff077224 */ /* 0x000fe200078e0018 */
[----:B------:R-:W-:Y:S01]  /*14350*/  MOV R6, R25 ;  /* 0x0000001900067202 */ /* 0x000fe20000000f00 */
[----:B------:R-:W-:Y:S01]  /*14360*/  IMAD.MOV.U32 R5, RZ, RZ, R26 ;  /* 0x000000ffff057224 */ /* 0x000fe200078e001a */
[----:B------:R-:W-:Y:S02]  /*14370*/  MOV R4, R27 ;  /* 0x0000001b00047202 */ /* 0x000fe40000000f00 */
[----:B------:R-:W0:Y:S01]  /*14380*/  LDSM.16.M88.4 R24, [R28+UR6] ;  /* 0x000000061c18783b */ /* 0x000e220008000200 */
[----:B------:R-:W-:Y:S01]  /*14390*/  IMAD.MOV.U32 R22, RZ, RZ, R15 ;  /* 0x000000ffff167224 */ /* 0x000fe200078e000f */
[----:B------:R-:W-:Y:S02]  /*143a0*/  MOV R23, R0 ;  /* 0x0000000000177202 */ /* 0x000fe40000000f00 */
[----:B0-----:R-:W-:Y:S04]  /*143b0*/  STL.64 [R1+0x50], R24 ;  /* 0x0000501801007387 */ /* 0x001fe80000100a00 */
[----:B------:R0:W-:Y:S02]  /*143c0*/  STL.64 [R1+0x58], R26 ;  /* 0x0000581a01007387 */ /* 0x0001e40000100a00 */
[----:B0-----:R-:W-:-:S15]  /*143d0*/  HMMA.16816.F32 R24, R16, R8, RZ ;  /* 0x000000081018723c */ /* 0x001fde00000018ff */
[----:B------:R-:W-:-:S04]  /*143e0*/  NOP ;  /* 0x0000000000007918 */ /* 0x000fc80000000000 */
[----:B------:R-:W-:Y:S01]  /*143f0*/  IMAD.MOV.U32 R15, RZ, RZ, R24 ;  /* 0x000000ffff0f7224 */ /* 0x000fe200078e0018 */
[----:B------:R-:W-:Y:S01]  /*14400*/  MOV R3, R25 ;  /* 0x0000001900037202 */ /* 0x000fe20000000f00 */
[----:B------:R-:W-:Y:S01]  /*14410*/  IMAD.MOV.U32 R2, RZ, RZ, R26 ;  /* 0x000000ffff027224 */ /* 0x000fe200078e001a */
[----:B------:R-:W-:Y:S02]  /*14420*/  MOV R0, R27 ;  /* 0x0000001b00007202 */ /* 0x000fe40000000f00 */
[----:B------:R-:W0:Y:S04]  /*14430*/  LDSM.16.M88.4 R24, [R28+UR6+0x8000] ;  /* 0x008000061c18783b */ /* 0x000e280008000200 */
[----:B0-----:R-:W-:Y:S04]  /*14440*/  STL.64 [R1+0x70], R24 ;  /* 0x0000701801007387 */ /* 0x001fe80000100a00 */
[----:B------:R0:W-:Y:S04]  /*14450*/  STL.64 [R1+0x78], R26 ;  /* 0x0000781a01007387 */ /* 0x0001e80000100a00 */
[----:B0-----:R-:W2:Y:S04]  /*14460*/  LDL.LU.64 R26, [R1+0x2560] ;  /* 0x00256000011a7983 */ /* 0x001ea80000300a00 */
[----:B------:R-:W2:Y:S01]  /*14470*/  LDL.LU.64 R24, [R1+0x2558] ;  /* 0x0025580001187983 */ /* 0x000ea20000300a00 */
[----:B------:R-:W-:-:S15]  /*14480*/  HMMA.16816.F32 R16, R16, R12, RZ ;  /* 0x0000000c1010723c */ /* 0x000fde00000018ff */
[----:B------:R-:W-:-:S04]  /*14490*/  NOP ;  /* 0x0000000000007918 */ /* 0x000fc80000000000 */
[----:B------:R-:W-:Y:S01]  /*144a0*/  IMAD.MOV.U32 R13, RZ, RZ, R16 ;  /* 0x000000ffff0d7224 */ /* 0x000fe200078e0010 */
[----:B------:R-:W-:Y:S01]  /*144b0*/  MOV R12, R17 ;  /* 0x00000011000c7202 */ /* 0x000fe20000000f00 */
[----:B------:R-:W-:Y:S01]  /*144c0*/  IMAD.MOV.U32 R9, RZ, RZ, R18 ;  /* 0x000000ffff097224 */ /* 0x000fe200078e0012 */
[----:B------:R-:W-:Y:S01]  /*144d0*/  MOV R8, R19 ;  /* 0x0000001300087202 */ /* 0x000fe20000000f00 */
[----:B------:R-:W-:Y:S01]  /*144e0*/  IMAD.MOV.U32 R16, RZ, RZ, R7 ;  /* 0x000000ffff107224 */ /* 0x000fe200078e0007 */
[----:B------:R-:W-:Y:S01]  /*144f0*/  MOV R17, R6 ;  /* 0x0000000600117202 */ /* 0x000fe20000000f00 */
[----:B------:R-:W-:Y:S01]  /*14500*/  IMAD.MOV.U32 R18, RZ, RZ, R5 ;  /* 0x000000ffff127224 */ /* 0x000fe200078e0005 */
[----:B------:R-:W-:Y:S02]  /*14510*/  MOV R19, R4 ;  /* 0x0000000400137202 */ /* 0x000fe40000000f00 */
[----:B------:R-:W0:Y:S04]  /*14520*/  LDSM.16.MT88.4 R4, [R29+UR6+0x10800] ;  /* 0x010800061d04783b */ /* 0x000e280008004200 */
[----:B------:R-:W-:Y:S04]  /*14530*/  STL [R1+0x24e0], R28 ;  /* 0x0024e01c01007387 */ /* 0x000fe80000100800 */
[----:B0-----:R-:W-:Y:S04]  /*14540*/  STL.64 [R1+0x2520], R6 ;  /* 0x0025200601007387 */ /* 0x001fe80000100a00 */
[----:B------:R0:W-:Y:S02]  /*14550*/  STL.64 [R1+0x2518], R4 ;  /* 0x0025180401007387 */ /* 0x0001e40000100a00 */
[----:B0-----:R-:W-:Y:S01]  /*14560*/  IMAD.MOV.U32 R4, RZ, RZ, R15 ;  /* 0x000000ffff047224 */ /* 0x001fe200078e000f */
[----:B------:R-:W-:Y:S01]  /*14570*/  MOV R5, R3 ;  /* 0x0000000300057202 */ /* 0x000fe20000000f00 */
[----:B------:R-:W3:Y:S04]  /*14580*/  LDL.LU R15, [R1+0x2554] ;  /* 0x00255400010f7983 */ /* 0x000ee80000300800 */
[----:B------:R-:W4:Y:S01]  /*14590*/  LDL.LU R3, [R1+0x2550] ;  /* 0x0025500001037983 */ /* 0x000f220000300800 */
[----:B------:R-:W-:Y:S01]  /*145a0*/  MOV R7, R0 ;  /* 0x0000000000077202 */ /* 0x000fe20000000f00 */
[----:B------:R-:W-:Y:S01]  /*145b0*/  IMAD.MOV.U32 R6, RZ, RZ, R2 ;  /* 0x000000ffff067224 */ /* 0x000fe200078e0002 */
[----:B--2---:R-:W-:-:S15]  /*145c0*/  HMMA.16816.F32 R20, R24, R10, R20 ;  /* 0x0000000a1814723c */ /* 0x004fde0000001814 */
[----:B------:R-:W-:-:S04]  /*145d0*/  NOP ;  /* 0x0000000000007918 */ /* 0x000fc80000000000 */
[----:B------:R-:W-:Y:S01]  /*145e0*/  MOV R28, R22 ;  /* 0x00000016001c7202 */ /* 0x000fe20000000f00 */
[----:B------:R0:W-:Y:S01]  /*145f0*/  STL [R1+0x20], R20 ;  /* 0x0000201401007387 */ /* 0x0001e20000100800 */
[----:B------:R-:W-:Y:S02]  /*14600*/  IMAD.MOV.U32 R0, RZ, RZ, R23 ;  /* 0x000000ffff007224 */ /* 0x000fe400078e0017 */
[----:B------:R-:W-:Y:S01]  /*14610*/  IMAD.MOV.U32 R2, RZ, RZ, R21 ;  /* 0x000000ffff027224 */ /* 0x000fe200078e0015 */
[----:B------:R-:W2:Y:S04]  /*14620*/  LDL.LU.64 R22, [R1+0x2548] ;  /* 0x0025480001167983 */ /* 0x000ea80000300a00 */
[----:B0-----:R-:W2:Y:S01]  /*14630*/  LDL.LU.64 R20, [R1+0x2540] ;  /* 0x0025400001147983 */ /* 0x001ea20000300a00 */
[----:B---3--:R-:W-:Y:S03]  /*14640*/  HMMA.16816.F32 R16, R24, R14, R16 ;  /* 0x0000000e1810723c */ /* 0x008fe60000001810 */
[----:B----4-:R-:W0:-:S15]  /*14650*/  LDSM.16.MT88.4 R24, [R3+UR6+0x10c00] ;  /* 0x010c00060318783b */ /* 0x010e1e0008004200 */
[----:B------:R-:W-:Y:S01]  /*14660*/  NOP ;  /* 0x0000000000007918 */ /* 0x000fe20000000000 */
[----:B------:R1:W-:Y:S02]  /*14670*/  STL.64 [R1+0x2538], R18 ;  /* 0x0025381201007387 */ /* 0x0003e40000100a00 */
[----:B-1----:R-:W-:Y:S01]  /*14680*/  MOV R18, R9 ;  /* 0x0000000900127202 */ /* 0x002fe20000000f00 */
[----:B------:R-:W-:Y:S01]  /*14690*/  IMAD.MOV.U32 R19, RZ, RZ, R8 ;  /* 0x000000ffff137224 */ /* 0x000fe200078e0008 */
[----:B------:R1:W-:Y:S04]  /*146a0*/  STL.64 [R1+0x2530], R16 ;  /* 0x0025301001007387 */ /* 0x0003e80000100a00 */
[----:B0-----:R-:W-:Y:S01]  /*146b0*/  STL.64 [R1+0x2510], R26 ;  /* 0x0025101a01007387 */ /* 0x001fe20000100a00 */
[----:B-1----:R-:W-:Y:S01]  /*146c0*/  MOV R16, R13 ;  /* 0x0000000d00107202 */ /* 0x002fe20000000f00 */
[----:B------:R-:W-:-:S02]  /*146d0*/  IMAD.MOV.U32 R17, RZ, RZ, R12 ;  /* 0x000000ffff117224 */ /* 0x000fc400078e000c */
[----:B------:R0:W-:Y:S04]  /*146e0*/  STL.64 [R1+0x2508], R24 ;  /* 0x0025081801007387 */ /* 0x0001e80000100a00 */
[----:B0-----:R-:W3:Y:S04]  /*146f0*/  LDL.LU R24, [R1+0x50] ;  /* 0x0000500001187983 */ /* 0x001ee80000300800 */
[----:B------:R-:W3:Y:S01]  /*14700*/  LDL.LU R25, [R1+0x54] ;  /* 0x0000540001197983 */ /* 0x000ee20000300800 */
[C---:B--2---:R-:W-:Y:S08]  /*14710*/  HMMA.16816.F32 R8, R20.reuse, R10, R4 ;  /* 0x0000000a1408723c */ /* 0x044ff00000001804 */
[----:B------:R-:W-:Y:S11]  /*14720*/  HMMA.16816.F32 R12, R20, R14, R16 ;  /* 0x0000000e140c723c */ /* 0x000ff60000001810 */
[----:B------:R-:W-:Y:S01]  /*14730*/  MOV R7, R8 ;  /* 0x0000000800077202 */ /* 0x000fe20000000f00 */
[----:B------:R-:W-:Y:S01]  /*14740*/  IMAD.MOV.U32 R6, RZ, RZ, R9 ;  /* 0x000000ffff067224 */ /* 0x000fe200078e0009 */
[----:B------:R-:W3:Y:S01]  /*14750*/  LDL.LU R8, [R1] ;  /* 0x0000000001087983 */ /* 0x000ee20000300800 */
[----:B------:R-:W-:Y:S01]  /*14760*/  MOV R5, R10 ;  /* 0x0000000a00057202 */ /* 0x000fe20000000f00 */
[----:B------:R-:W-:-:S02]  /*14770*/  IMAD.MOV.U32 R4, RZ, RZ, R11 ;  /* 0x000000ffff047224 */ /* 0x000fc400078e000b */
[----:B------:R-:W3:Y:S04]  /*14780*/  LDL.LU R9, [R1+0x4] ;  /* 0x0000040001097983 */ /* 0x000ee80000300800 */
[----:B------:R-:W3:Y:S04]  /*14790*/  LDL.LU R10, [R1+0x8] ;  /* 0x00000800010a7983 */ /* 0x000ee80000300800 */
[----:B------:R-:W3:Y:S04]  /*147a0*/  LDL.LU R11, [R1+0xc] ;  /* 0x00000c00010b7983 */ /* 0x000ee80000300800 */
[----:B------:R-:W2:Y:S04]  /*147b0*/  LDL.LU.64 R18, [R1+0x2538] ;  /* 0x0025380001127983 */ /* 0x000ea80000300a00 */
[----:B------:R-:W2:Y:S04]  /*147c0*/  LDL.LU.64 R16, [R1+0x2530] ;  /* 0x0025300001107983 */ /* 0x000ea80000300a00 */
[----:B------:R-:W3:Y:S01]  /*147d0*/  LDL.LU R20, [R1+0x20] ;  /* 0x0000200001147983 */ /* 0x000ee20000300800 */
[----:B------:R-:W-:Y:S01]  /*147e0*/  MOV R21, R2 ;  /* 0x0000000200157202 */ /* 0x000fe20000000f00 */
[----:B------:R-:W-:Y:S01]  /*147f0*/  IMAD.MOV.U32 R22, RZ, RZ, R28 ;  /* 0x000000ffff167224 */ /* 0x000fe200078e001c */
[----:B------:R-:W-:Y:S01]  /*14800*/  MOV R23, R0 ;  /* 0x0000000000177202 */ /* 0x000fe20000000f00 */
[----:B------:R-:W4:Y:S06]  /*14810*/  LDL.LU R2, [R1+0x2528] ;  /* 0x0025280001027983 */ /* 0x000f2c0000300800 */
[----:B---3--:R-:W-:-:S15]  /*14820*/  HMMA.16816.F32 R20, R8, R24, R20 ;  /* 0x000000180814723c */ /* 0x008fde0000001814 */
[----:B------:R-:W-:-:S04]  /*14830*/  NOP ;  /* 0x0000000000007918 */ /* 0x000fc80000000000 */
[----:B------:R-:W-:Y:S01]  /*14840*/  IMAD.MOV.U32 R28, RZ, RZ, R22 ;  /* 0x000000ffff1c7224 */ /* 0x000fe200078e0016 */
[----:B------:R-:W-:Y:S01]  /*14850*/  STL.64 [R1+0x20], R20 ;  /* 0x0000201401007387 */ /* 0x000fe20000100a00 */
[----:B------:R-:W-:-:S03]  /*14860*/  MOV R0, R23 ;  /* 0x0000001700007202 */ /* 0x000fc60000000f00 */
[----:B------:R-:W0:Y:S04]  /*14870*/  LDSM.16.MT88.4 R20, [R29+UR6+0x10c00] ;  /* 0x010c00061d14783b */ /* 0x000e280008004200 */
[----:B0-----:R-:W-:Y:S04]  /*14880*/  STL.64 [R1+0x24f0], R22 ;  /* 0x0024f01601007387 */ /* 0x001fe80000100a00 */
[----:B------:R0:W-:Y:S04]  /*14890*/  STL.64 [R1+0x24e8], R20 ;  /* 0x0024e81401007387 */ /* 0x0001e80000100a00 */
[----:B0-----:R-:W2:Y:S04]  /*148a0*/  LDL.LU.64 R20, [R1+0x70] ;  /* 0x0000700001147983 */ /* 0x001ea80000300a00 */
[----:B------:R-:W3:Y:S01]  /*148b0*/  LDL.LU.64 R22, [R1+0x78] ;  /* 0x0000780001167983 */ /* 0x000ee20000300a00 */
[----:B--2---:R-:W-:-:S15]  /*148c0*/  HMMA.16816.F32 R8, R8, R20, R16 ;  /* 0x000000140808723c */ /* 0x004fde0000001810 */
[----:B------:R-:W-:-:S04]  /*148d0*/  NOP ;  /* 0x0000000000007918 */ /* 0x000fc80000000000 */
[----:B------:R-:W-:Y:S01]  /*148e0*/  IMAD.MOV.U32 R19, RZ, RZ, R8 ;  /* 0x000000ffff137224 */ /* 0x000fe200078e0008 */
[----:B------:R-:W-:Y:S01]  /*148f0*/  MOV R18, R9 ;  /* 0x0000000900127202 */ /* 0x000fe20000000f00 */
[----:B------:R-:W-:Y:S01]  /*14900*/  IMAD.MOV.U32 R17, RZ, RZ, R10 ;  /* 0x000000ffff117224 */ /* 0x000fe200078e000a */
[----:B------:R-:W-:Y:S02]  /*14910*/  MOV R16, R11 ;  /* 0x0000000b00107202 */ /* 0x000fe40000000f00 */
[----:B------:R-:W0:Y:S04]  /*14920*/  LDSM.16.MT88.4 R8, [R3+UR6+0x11000] ;  /* 0x011000060308783b */ /* 0x000e280008004200 */
[----:B0-----:R0:W-:Y:S04]  /*14930*/  STL.64 [R1+0x24d8], R10 ;  /* 0x0024d80a01007387 */ /* 0x0011e80000100a00 */
[----:B------:R1:W-:Y:S01]  /*14940*/  STL.64 [R1+0x24d0], R8 ;  /* 0x0024d00801007387 */ /* 0x0003e20000100a00 */
[----:B0-----:R-:W-:Y:S01]  /*14950*/  IMAD.MOV.U32 R10, RZ, RZ, R5 ;  /* 0x000000ffff0a7224 */ /* 0x001fe200078e0005 */
[----:B------:R-:W-:Y:S01]  /*14960*/  MOV R11, R4 ;  /* 0x00000004000b7202 */ /* 0x000fe20000000f00 */
[----:B-1----:R-:W-:Y:S01]  /*14970*/  IMAD.MOV.U32 R8, RZ, RZ, R7 ;  /* 0x000000ffff087224 */ /* 0x002fe200078e0007 */
[----:B------:R-:W-:-:S02]  /*14980*/  MOV R9, R6 ;  /* 0x0000000600097202 */ /* 0x000fc40000000f00 */
[----:B----4-:R-:W0:Y:S04]  /*14990*/  LDSM.16.M88.4 R4, [R2+UR6+0x80] ;  /* 0x000080060204783b */ /* 0x010e280008000200 */
[----:B0-----:R-:W-:Y:S04]  /*149a0*/  STL.64 [R1+0x60], R4 ;  /* 0x0000600401007387 */ /* 0x001fe80000100a00 */
[----:B------:R0:W-:Y:S04]  /*149b0*/  STL.64 [R1+0x68], R6 ;  /* 0x0000680601007387 */ /* 0x0001e80000100a00 */
[----:B0-----:R-:W2:Y:S04]  /*149c0*/  LDL.LU.64 R6, [R1+0x2520] ;  /* 0x0025200001067983 */ /* 0x001ea80000300a00 */
[----:B------:R-:W2:Y:S02]  /*149d0*/  LDL.LU.64 R4, [R1+0x2518] ;  /* 0x0025180001047983 */ /* 0x000ea40000300a00 */
[C---:B--2---:R-:W-:Y:S02]  /*149e0*/  HMMA.16816.F32 R8, R4.reuse, R24, R8 ;  /* 0x000000180408723c */ /* 0x044fe40000001808 */
[----:B------:R-:W0:Y:S06]  /*149f0*/  LDSM.16.M88.4 R24, [R2+UR6+0x8080] ;  /* 0x008080060218783b */ /* 0x000e2c0008000200 */
[----:B------:R-:W-:Y:S01]  /*14a00*/  HMMA.16816.F32 R12, R4, R20, R12 ;  /* 0x00000014040c723c */ /* 0x000fe2000000180c */
[----:B------:R-:W-:Y:S01]  /*14a10*/  IMAD.MOV.U32 R4, RZ, RZ, R19 ;  /* 0x000000ffff047224 */ /* 0x000fe200078e0013 */
[----:B------:R-:W-:Y:S01]  /*14a20*/  MOV R5, R18 ;  /* 0x0000001200057202 */ /* 0x000fe20000000f00 */
[----:B------:R-:W-:Y:S01]  /*14a30*/  IMAD.MOV.U32 R6, RZ, RZ, R17 ;  /* 0x000000ffff067224 */ /* 0x000fe200078e0011 */
[----:B------:R-:W-:-:S02]  /*14a40*/  MOV R7, R16 ;  /* 0x0000001000077202 */ /* 0x000fc40000000f00 */
[----:B------:R-:W1:Y:S05]  /*14a50*/  LDSM.16.MT88.4 R16, [R29+UR6+0x11000] ;  /* 0x011000061d10783b */ /* 0x000e6a0008004200 */
[----:B------:R2:W-:Y:S04]  /*14a60*/  STL.64 [R1+0x2500], R10 ;  /* 0x0025000a01007387 */ /* 0x0005e80000100a00 */
[----:B------:R-:W-:Y:S04]  /*14a70*/  STL.64 [R1+0x24f8], R8 ;  /* 0x0024f80801007387 */ /* 0x000fe80000100a00 */
[----:B--2---:R-:W2:Y:S04]  /*14a80*/  LDL.64 R10, [R1+0x58] ;  /* 0x00005800010a7983 */ /* 0x004ea80000100a00 */
[----:B0-----:R-:W-:Y:S04]  /*14a90*/  STL.64 [R1+0x40], R24 ;  /* 0x0000401801007387 */ /* 0x001fe80000100a00 */
[----:B------:R0:W-:Y:S04]  /*14aa0*/  STL.64 [R1+0x48], R26 ;  /* 0x0000481a01007387 */ /* 0x0001e80000100a00 */
[----:B0-----:R-:W4:Y:S04]  /*14ab0*/  LDL.LU.64 R26, [R1+0x2510] ;  /* 0x00251000011a7983 */ /* 0x001f280000300a00 */
[----:B------:R-:W4:Y:S04]  /*14ac0*/  LDL.LU.64 R24, [R1+0x2508] ;  /* 0x0025080001187983 */ /* 0x000f280000300a00 */
[----:B------:R-:W-:Y:S04]  /*14ad0*/  STL [R1+0x2458], R2 ;  /* 0x0024580201007387 */ /* 0x000fe80000100800 */
[----:B-1----:R-:W-:Y:S04]  /*14ae0*/  STL.64 [R1+0x24a8], R18 ;  /* 0x0024a81201007387 */ /* 0x002fe80000100a00 */
[----:B------:R0:W-:Y:S04]  /*14af0*/  STL.64 [R1+0x24a0], R16 ;  /* 0x0024a01001007387 */ /* 0x0001e80000100a00 */
[----:B0-----:R-:W4:Y:S04]  /*14b00*/  LDL.LU R16, [R1+0x20] ;  /* 0x0000200001107983 */ /* 0x001f280000300800 */
[----:B------:R-:W4:Y:S01]  /*14b10*/  LDL.LU R17, [R1+0x24] ;  /* 0x0000240001117983 */ /* 0x000f220000300800 */
[----:B------:R-:W-:Y:S01]  /*14b20*/  IMAD.MOV.U32 R18, RZ, RZ, R28 ;  /* 0x000000ffff127224 */ /* 0x000fe200078e001c */
[----:B------:R-:W-:Y:S01]  /*14b30*/  MOV R19, R0 ;  /* 0x0000000000137202 */ /* 0x000fe20000000f00 */
[----:B---3--:R-:W-:Y:S01]  /*14b40*/  IMAD.MOV.U32 R0, RZ, RZ, R23 ;  /* 0x000000ffff007224 */ /* 0x008fe200078e0017 */
[----:B------:R-:W-:Y:S01]  /*14b50*/  MOV R2, R22 ;  /* 0x0000001600027202 */ /* 0x000fe20000000f00 */
[----:B--2---:R-:W-:-:S04]  /*14b60*/  IMAD.MOV.U32 R28, RZ, RZ, R11 ;  /* 0x000000ffff1c7224 */ /* 0x004fc800078e000b */
[C---:B----4-:R-:W-:Y:S01]  /*14b70*/  HMMA.16816.F32 R16, R24.reuse, R10, R16 ;  /* 0x0000000a1810723c */ /* 0x050fe20000001810 */
[----:B------:R-:W0:Y:S07]  /*14b80*/  LDSM.16.MT88.4 R8, [R3+UR6+0x11400] ;  /* 0x011400060308783b */ /* 0x000e2e0008004200 */
[----:B------:R-:W-:Y:S01]  /*14b90*/  HMMA.16816.F32 R4, R24, R22, R4 ;  /* 0x000000161804723c */ /* 0x000fe20000001804 */
[----:B0-----:R-:W-:Y:S04]  /*14ba0*/  STL.64 [R1+0x30], R8 ;  /* 0x0000300801007387 */ /* 0x001fe80000100a00 */
[----:B------:R0:W-:Y:S04]  /*14bb0*/  STL.64 [R1+0x38], R10 ;  /* 0x0000380a01007387 */ /* 0x0001e80000100a00 */
[----:B0-----:R-:W2:Y:S04]  /*14bc0*/  LDL.LU.64 R10, [R1+0x2500] ;  /* 0x00250000010a7983 */ /* 0x001ea80000300a00 */
[----:B------:R-:W2:Y:S04]  /*14bd0*/  LDL.LU.64 R8, [R1+0x24f8] ;  /* 0x0024f80001087983 */ /* 0x000ea80000300a00 */
[----:B------:R-:W2:Y:S04]  /*14be0*/  LDL.LU.64 R22, [R1+0x24f0] ;  /* 0x0024f00001167983 */ /* 0x000ea80000300a00 */
[----:B------:R-:W2:Y:S04]  /*14bf0*/  LDL.LU.64 R20, [R1+0x24e8] ;  /* 0x0024e80001147983 */ /* 0x000ea80000300a00 */
[----:B------:R-:W2:Y:S01]  /*14c00*/  LDL.LU R26, [R1+0x58] ;  /* 0x00005800011a7983 */ /* 0x000ea20000300800 */
[----:B------:R-:W-:-:S03]  /*14c10*/  MOV R27, R28 ;  /* 0x0000001c001b7202 */ /* 0x000fc60000000f00 */
[----:B------:R-:W3:Y:S04]  /*14c20*/  LDL.LU R28, [R1+0x24e0] ;  /* 0x0024e000011c7983 */ /* 0x000ee80000300800 */
[----:B------:R0:W-:Y:S02]  /*14c30*/  STL.64 [R1+0x24c8], R6 ;  /* 0x0024c80601007387 */ /* 0x0001e40000100a00 */
[----:B0-----:R-:W-:Y:S01]  /*14c40*/  IMAD.MOV.U32 R6, RZ, RZ, R2 ;  /* 0x000000ffff067224 */ /* 0x001fe200078e0002 */
[----:B------:R-:W-:Y:S01]  /*14c50*/  MOV R7, R0 ;  /* 0x0000000000077202 */ /* 0x000fe20000000f00 */
[----:B------:R-:W-:Y:S01]  /*14c60*/  STL.64 [R1+0x24c0], R4 ;  /* 0x0024c00401007387 */ /* 0x000fe20000100a00 */
[C---:B--2---:R-:W-:Y:S03]  /*14c70*/  HMMA.16816.F32 R24, R20.reuse, R26, R8 ;  /* 0x0000001a1418723c */ /* 0x044fe60000001808 */
[----:B------:R-:W2:Y:S04]  /*14c80*/  LDL.LU.64 R10, [R1+0x24d8] ;  /* 0x0024d800010a7983 */ /* 0x000ea80000300a00 */
[----:B------:R-:W2:Y:S01]  /*14c90*/  LDL.LU.64 R8, [R1+0x24d0] ;  /* 0x0024d00001087983 */ /* 0x000ea20000300a00 */
[----:B------:R-:W-:Y:S03]  /*14ca0*/  HMMA.16816.F32 R20, R20, R6, R12 ;  /* 0x000000061414723c */ /* 0x000fe6000000180c */
[----:B------:R-:W0:Y:S08]  /*14cb0*/  LDSM.16.MT88.4 R12, [R29+UR6+0x11400] ;  /* 0x011400061d0c783b */ /* 0x000e300008004200 */
[----:B------:R-:W-:Y:S04]  /*14cc0*/  STL.64 [R1+0x24b8], R26 ;  /* 0x0024b81a01007387 */ /* 0x000fe80000100a00 */
[----:B------:R1:W-:Y:S04]  /*14cd0*/  STL.64 [R1+0x24b0], R24 ;  /* 0x0024b01801007387 */ /* 0x0003e80000100a00 */
[----:B-1----:R-:W4:Y:S04]  /*14ce0*/  LDL.LU.64 R24, [R1+0x40] ;  /* 0x0000400001187983 */ /* 0x002f280000300a00 */
[----:B0-----:R-:W-:Y:S04]  /*14cf0*/  STL.64 [R1+0x2488], R14 ;  /* 0x0024880e01007387 */ /* 0x001fe80000100a00 */
[----:B------:R0:W-:Y:S04]  /*14d00*/  STL.64 [R1+0x2480], R12 ;  /* 0x0024800c01007387 */ /* 0x0001e80000100a00 */
[----:B0-----:R-:W2:Y:S04]  /*14d10*/  LDL.LU.64 R12, [R1+0x60] ;  /* 0x00006000010c7983 */ /* 0x001ea80000300a00 */
[----:B------:R-:W3:Y:S01]  /*14d20*/  LDL.LU.64 R14, [R1+0x68] ;  /* 0x00006800010e7983 */ /* 0x000ee20000300a00 */
[----:B--2---:R-:W-:Y:S03]  /*14d30*/  HMMA.16816.F32 R4, R8, R12, R16 ;  /* 0x0000000c0804723c */ /* 0x004fe60000001810 */
[----:B---3--:R-:W-:Y:S04]  /*14d40*/  STL [R1+0x2498], R14 ;  /* 0x0024980e01007387 */ /* 0x008fe80000100800 */
[----:B------:R-:W-:-:S12]  /*14d50*/  STL [R1+0x2494], R15 ;  /* 0x0024940f01007387 */ /* 0x000fd80000100800 */
[----:B------:R-:W-:Y:S01]  /*14d60*/  IMAD.MOV.U32 R18, RZ, RZ, R4 ;  /* 0x000000ffff127224 */ /* 0x000fe200078e0004 */
[----:B------:R-:W-:Y:S01]  /*14d70*/  MOV R17, R5 ;  /* 0x0000000500117202 */ /* 0x000fe20000000f00 */
[----:B------:R-:W-:Y:S01]  /*14d80*/  STL [R1+0x2c], R7 ;  /* 0x00002c0701007387 */ /* 0x000fe20000100800 */
[----:B------:R-:W-:-:S03]  /*14d90*/  IMAD.MOV.U32 R16, RZ, RZ, R6 ;  /* 0x000000ffff107224 */ /* 0x000fc600078e0006 */
[----:B------:R-:W0:Y:S04]  /*14da0*/  LDSM.16.MT88.4 R4, [R3+UR6+0x11800] ;  /* 0x011800060304783b */ /* 0x000e280008004200 */
[----:B0-----:R-:W-:Y:S04]  /*14db0*/  STL.64 [R1], R4 ;  /* 0x0000000401007387 */ /* 0x001fe80000100a00 */
[----:B------:R-:W-:Y:S04]  /*14dc0*/  STL.64 [R1+0x8], R6 ;  /* 0x0000080601007387 */ /* 0x000fe80000100a00 */
[----:B------:R-:W0:Y:S04]  /*14dd0*/  LDSM.16.M88.4 R4, [R28+UR6+0x80] ;  /* 0x000080061c04783b */ /* 0x000e280008000200 */
[----:B0-----:R-:W-:Y:S01]  /*14de0*/  STL.64 [R1+0x70], R4 ;  /* 0x0000700401007387 */ /* 0x001fe20000100a00 */
[----:B------:R-:W-:Y:S01]  /*14df0*/  MOV R2, R4 ;  /* 0x0000000400027202 */ /* 0x000fe20000000f00 */
[----:B------:R-:W-:-:S02]  /*14e00*/  IMAD.MOV.U32 R0, RZ, RZ, R5 ;  /* 0x000000ffff007224 */ /* 0x000fc400078e0005 */
[----:B------:R0:W-:Y:S04]  /*14e10*/  STL.64 [R1+0x78], R6 ;  /* 0x0000780601007387 */ /* 0x0001e80000100a00 */
[----:B0-----:R-:W2:Y:S04]  /*14e20*/  LDL.LU.64 R6, [R1+0x24c8] ;  /* 0x0024c80001067983 */ /* 0x001ea80000300a00 */
[----:B------:R-:W2:Y:S01]  /*14e30*/  LDL.LU.64 R4, [R1+0x24c0] ;  /* 0x0024c00001047983 */ /* 0x000ea20000300a00 */
[----:B----4-:R-:W-:Y:S01]  /*14e40*/  MOV R14, R24 ;  /* 0x00000018000e7202 */ /* 0x010fe20000000f00 */
[----:B------:R-:W-:-:S02]  /*14e50*/  IMAD.MOV.U32 R15, RZ, RZ, R25 ;  /* 0x000000ffff0f7224 */ /* 0x000fc400078e0019 */
[----:B------:R-:W-:Y:S04]  /*14e60*/  STL [R1+0x2490], R2 ;  /* 0x0024900201007387 */ /* 0x000fe80000100800 */
[----:B------:R-:W3:Y:S01]  /*14e70*/  LDL.LU.64 R26, [R1+0x24b8] ;  /* 0x0024b800011a7983 */ /* 0x000ee20000300a00 */
[----:B--2---:R-:W-:Y:S01]  /*14e80*/  HMMA.16816.F32 R4, R8, R24, R4 ;  /* 0x000000180804723c */ /* 0x004fe20000001804 */
[----:B------:R-:W-:Y:S01]  /*14e90*/  MOV R9, R18 ;  /* 0x0000001200097202 */ /* 0x000fe20000000f00 */
[----:B------:R-:W-:Y:S01]  /*14ea0*/  IMAD.MOV.U32 R10, RZ, RZ, R17 ;  /* 0x000000ffff0a7224 */ /* 0x000fe200078e0011 */
[----:B------:R-:W-:Y:S01]  /*14eb0*/  MOV R11, R16 ;  /* 0x00000010000b7202 */ /* 0x000fe20000000f00 */
[----:B------:R-:W3:Y:S04]  /*14ec0*/  LDL.LU.64 R24, [R1+0x24b0] ;  /* 0x0024b00001187983 */ /* 0x000ee80000300a00 */
[----:B------:R-:W0:Y:S04]  /*14ed0*/  LDSM.16.M88.4 R16, [R28+UR6+0x8080] ;  /* 0x008080061c10783b */ /* 0x000e280008000200 */
[----:B0-----:R-:W-:Y:S04]  /*14ee0*/  STL.64 [R1+0x50], R16 ;  /* 0x0000501001007387 */ /* 0x001fe80000100a00 */
[----:B------:R0:W-:Y:S04]  /*14ef0*/  STL.64 [R1+0x58], R18 ;  /* 0x0000581201007387 */ /* 0x0001e80000100a00 */
[----:B0-----:R-:W3:Y:S04]  /*14f00*/  LDL.LU.64 R18, [R1+0x24a8] ;  /* 0x0024a80001127983 */ /* 0x001ee80000300a00 */
[----:B------:R-:W3:Y:S04]  /*14f10*/  LDL.LU.64 R16, [R1+0x24a0] ;  /* 0x0024a00001107983 */ /* 0x000ee80000300a00 */
[----:B------:R0:W-:Y:S01]  /*14f20*/  STL [R1+0x23e8], R28 ;  /* 0x0023e81c01007387 */ /* 0x0001e20000100800 */
[----:B---3--:R-:W-:-:S15]  /*14f30*/  HMMA.16816.F32 R24, R16, R12, R24 ;  /* 0x0000000c1018723c */ /* 0x008fde0000001818 */
[----:B------:R-:W-:-:S04]  /*14f40*/  NOP ;  /* 0x0000000000007918 */ /* 0x000fc80000000000 */
[----:B------:R-:W-:Y:S01]  /*14f50*/  IMAD.MOV.U32 R2, RZ, RZ, R24 ;  /* 0x000000ffff027224 */ /* 0x000fe200078e0018 */
[----:B0-----:R-:W-:Y:S01]  /*14f60*/  MOV R28, R25 ;  /* 0x00000019001c7202 */ /* 0x001fe20000000f00 */
[----:B------:R-:W-:Y:S01]  /*14f70*/  IMAD.MOV.U32 R13, RZ, RZ, R26 ;  /* 0x000000ffff0d7224 */ /* 0x000fe200078e001a */
[----:B------:R-:W-:Y:S01]  /*14f80*/  MOV R25, R10 ;  /* 0x0000000a00197202 */ /* 0x000fe20000000f00 */
[----:B------:R-:W-:Y:S02]  /*14f90*/  IMAD.MOV.U32 R24, RZ, RZ, R9 ;  /* 0x000000ffff187224 */ /* 0x000fe400078e0009 */
[----:B------:R-:W-:Y:S02]  /*14fa0*/  IMAD.MOV.U32 R26, RZ, RZ, R11 ;  /* 0x000000ffff1a7224 */ /* 0x000fe400078e000b */
[----:B------:R-:W0:Y:S01]  /*14fb0*/  LDSM.16.MT88.4 R8, [R29+UR6+0x11800] ;  /* 0x011800061d08783b */ /* 0x000e220008004200 */
[----:B------:R-:W-:-:S03]  /*14fc0*/  MOV R12, R27 ;  /* 0x0000001b000c7202 */ /* 0x000fc60000000f00 */
[----:B------:R-:W2:Y:S04]  /*14fd0*/  LDL.LU R27, [R1+0x2c] ;  /* 0x00002c00011b7983 */ /* 0x000ea80000300800 */
[----:B0-----:R-:W-:Y:S04]  /*14fe0*/  STL.64 [R1+0x2450], R10 ;  /* 0x0024500a01007387 */ /* 0x001fe80000100a00 */
[----:B------:R0:W-:Y:S04]  /*14ff0*/  STL.64 [R1+0x2448], R8 ;  /* 0x0024480801007387 */ /* 0x0001e80000100a00 */
[----:B0-----:R-:W3:Y:S04]  /*15000*/  LDL.LU.64 R8, [R1] ;  /* 0x0000000001087983 */ /* 0x001ee80000300a00 */
[----:B------:R-:W4:Y:S04]  /*15010*/  LDL.LU.64 R10, [R1+0x8] ;  /* 0x00000800010a7983 */ /* 0x000f280000300a00 */
[----:B----4-:R-:W-:Y:S04]  /*15020*/  STL.64 [R1+0x2468], R10 ;  /* 0x0024680a01007387 */ /* 0x010fe80000100a00 */
[----:B---3--:R0:W-:Y:S02]  /*15030*/  STL.64 [R1+0x2460], R8 ;  /* 0x0024600801007387 */ /* 0x0081e40000100a00 */
[----:B0-----:R-:W-:Y:S01]  /*15040*/  MOV R8, R14 ;  /* 0x0000000e00087202 */ /* 0x001fe20000000f00 */
[----:B------:R-:W-:Y:S01]  /*15050*/  IMAD.MOV.U32 R9, RZ, RZ, R15 ;  /* 0x000000ffff097224 */ /* 0x000fe200078e000f */
[----:B------:R-:W3:Y:S04]  /*15060*/  LDL.LU R14, [R1+0x2498] ;  /* 0x00249800010e7983 */ /* 0x000ee80000300800 */
[----:B------:R-:W4:Y:S02]  /*15070*/  LDL.LU R15, [R1+0x2494] ;  /* 0x00249400010f7983 */ /* 0x000f240000300800 */
[----:B------:R-:W-:Y:S02]  /*15080*/  HMMA.16816.F32 R16, R16, R8, R20 ;  /* 0x000000081010723c */ /* 0x000fe40000001814 */
[----:B------:R-:W2:Y:S04]  /*15090*/  LDL.LU R10, [R1+0x48] ;  /* 0x00004800010a7983 */ /* 0x000ea80000300800 */
[----:B------:R-:W2:Y:S04]  /*150a0*/  LDL.LU R11, [R1+0x4c] ;  /* 0x00004c00010b7983 */ /* 0x000ea80000300800 */
[----:B------:R-:W2:Y:S04]  /*150b0*/  LDL.LU R20, [R1+0x30] ;  /* 0x0000300001147983 */ /* 0x000ea80000300800 */
[----:B------:R-:W2:Y:S04]  /*150c0*/  LDL.LU R21, [R1+0x34] ;  /* 0x0000340001157983 */ /* 0x000ea80000300800 */
[----:B------:R-:W2:Y:S04]  /*150d0*/  LDL.LU R22, [R1+0x38] ;  /* 0x0000380001167983 */ /* 0x000ea80000300800 */
[----:B------:R-:W2:Y:S04]  /*150e0*/  LDL.LU R23, [R1+0x3c] ;  /* 0x00003c0001177983 */ /* 0x000ea80000300800 */
[----:B------:R0:W-:Y:S04]  /*150f0*/  STL.64 [R1+0x2478], R18 ;  /* 0x0024781201007387 */ /* 0x0001e80000100a00 */
[----:B------:R1:W-:Y:S01]  /*15100*/  STL.64 [R1+0x2470], R16 ;  /* 0x0024701001007387 */ /* 0x0003e20000100a00 */
[----:B0-----:R-:W-:Y:S01]  /*15110*/  MOV R18, R13 ;  /* 0x0000000d00127202 */ /* 0x001fe20000000f00 */
[----:B------:R-:W-:Y:S01]  /*15120*/  IMAD.MOV.U32 R19, RZ, RZ, R12 ;  /* 0x000000ffff137224 */ /* 0x000fe200078e000c */
[----:B-1----:R-:W-:-:S02]  /*15130*/  MOV R16, R2 ;  /* 0x0000000200107202 */ /* 0x002fc40000000f00 */
[----:B------:R-:W2:Y:S01]  /*15140*/  LDL.LU R2, [R1+0x2490] ;  /* 0x0024900001027983 */ /* 0x000ea20000300800 */
[----:B---3--:R-:W-:Y:S01]  /*15150*/  MOV R9, R14 ;  /* 0x0000000e00097202 */ /* 0x008fe20000000f00 */
[----:B----4-:R-:W-:Y:S01]  /*15160*/  IMAD.MOV.U32 R8, RZ, RZ, R15 ;  /* 0x000000ffff087224 */ /* 0x010fe200078e000f */
[C---:B--2---:R-:W-:Y:S01]  /*15170*/  HMMA.16816.F32 R24, R20.reuse, R14, R24 ;  /* 0x0000000e1418723c */ /* 0x044fe20000001818 */
[----:B------:R-:W2:Y:S04]  /*15180*/  LDL.LU.64 R14, [R1+0x2488] ;  /* 0x00248800010e7983 */ /* 0x000ea80000300a00 */
[----:B------:R-:W2:Y:S03]  /*15190*/  LDL.LU.64 R12, [R1+0x2480] ;  /* 0x00248000010c7983 */ /* 0x000ea60000300a00 */
[----:B------:R-:W-:Y:S01]  /*151a0*/  HMMA.16816.F32 R20, R20, R10, R4 ;  /* 0x0000000a1414723c */ /* 0x000fe20000001804 */
[----:B------:R-:W0:Y:S01]  /*151b0*/  LDSM.16.MT88.4 R4, [R3+UR6+0x11c00] ;  /* 0x011c00060304783b */ /* 0x000e220008004200 */
[----:B------:R-:W-:-:S03]  /*151c0*/  IMAD.MOV.U32 R17, RZ, RZ, R28 ;  /* 0x000000ffff117224 */ /* 0x000fc600078e001c */
[----:B0-----:R0:W-:Y:S04]  /*151d0*/  STL.64 [R1+0x2440], R6 ;  /* 0x0024400601007387 */ /* 0x0011e80000100a00 */
[----:B------:R2:W-:Y:S01]  /*151e0*/  STL.64 [R1+0x2438], R4 ;  /* 0x0024380401007387 */ /* 0x0005e20000100a00 */
[----:B0-----:R-:W-:Y:S01]  /*151f0*/  MOV R6, R9 ;  /* 0x0000000900067202 */ /* 0x001fe20000000f00 */
[----:B------:R-:W-:-:S07]  /*15200*/  IMAD.MOV.U32 R7, RZ, RZ, R8 ;  /* 0x000000ffff077224 */ /* 0x000fce00078e0008 */
[C---:B--2---:R-:W-:Y:S01]  /*15210*/  HMMA.16816.F32 R4, R12.reuse, R6, R16 ;  /* 0x000000060c04723c */ /* 0x044fe20000001810 */
[----:B------:R-:W2:Y:S04]  /*15220*/  LDL.LU.64 R18, [R1+0x2478] ;  /* 0x0024780001127983 */ /* 0x000ea80000300a00 */
[----:B------:R-:W2:Y:S03]  /*15230*/  LDL.LU.64 R16, [R1+0x2470] ;  /* 0x0024700001107983 */ /* 0x000ea60000300a00 */
[----:B--2---:R-:W-:Y:S01]  /*15240*/  HMMA.16816.F32 R16, R12, R10, R16 ;  /* 0x0000000a0c10723c */ /* 0x004fe20000001810 */
[----:B------:R-:W2:Y:S04]  /*15250*/  LDL.LU.64 R10, [R1+0x2468] ;  /* 0x00246800010a7983 */ /* 0x000ea80000300a00 */
[----:B------:R-:W2:Y:S01]  /*15260*/  LDL.LU.64 R8, [R1+0x2460] ;  /* 0x0024600001087983 */ /* 0x000ea20000300a00 */
[----:B------:R-:W-:Y:S01]  /*15270*/  MOV R12, R2 ;  /* 0x00000002000c7202 */ /* 0x000fe20000000f00 */
[----:B------:R-:W-:-:S02]  /*15280*/  IMAD.MOV.U32 R13, RZ, RZ, R0 ;  /* 0x000000ffff0d7224 */ /* 0x000fc400078e0000 */
[----:B------:R-:W3:Y:S05]  /*15290*/  LDL.LU R2, [R1+0x2458] ;  /* 0x0024580001027983 */ /* 0x000eea0000300800 */
[----:B--2---:R-:W-:Y:S01]  /*152a0*/  HMMA.16816.F32 R24, R8, R12, R24 ;  /* 0x0000000c0818723c */ /* 0x004fe20000001818 */
[----:B------:R-:W-:Y:S01]  /*152b0*/  MOV R14, R8 ;  /* 0x00000008000e7202 */ /* 0x000fe20000000f00 */
[----:B------:R-:W-:Y:S01]  /*152c0*/  IMAD.MOV.U32 R13, RZ, RZ, R9 ;  /* 0x000000ffff0d7224 */ /* 0x000fe200078e0009 */
[----:B------:R-:W-:Y:S01]  /*152d0*/  MOV R12, R10 ;  /* 0x0000000a000c7202 */ /* 0x000fe20000000f00 */
[----:B------:R-:W-:Y:S02]  /*152e0*/  IMAD.MOV.U32 R0, RZ, RZ, R11 ;  /* 0x000000ffff007224 */ /* 0x000fe400078e000b */
[----:B------:R-:W2:Y:S04]  /*152f0*/  LDL.LU.64 R10, [R1+0x2450] ;  /* 0x00245000010a7983 */ /* 0x000ea80000300a00 */
[----:B------:R-:W2:Y:S09]  /*15300*/  LDL.LU.64 R8, [R1+0x2448] ;  /* 0x0024480001087983 */ /* 0x000eb20000300a00 */
[----:B------:R0:W-:Y:S04]  /*15310*/  STL.64 [R1+0x10], R24 ;  /* 0x0000101801007387 */ /* 0x0001e80000100a00 */
[----:B------:R1:W-:Y:S01]  /*15320*/  STL [R1+0x18], R26 ;  /* 0x0000181a01007387 */ /* 0x0003e20000100800 */
[----:B0-----:R-:W-:Y:S01]  /*15330*/  IMAD.MOV.U32 R24, RZ, RZ, R14 ;  /* 0x000000ffff187224 */ /* 0x001fe200078e000e */
[----:B------:R-:W-:Y:S01]  /*15340*/  MOV R25, R13 ;  /* 0x0000000d00197202 */ /* 0x000fe20000000f00 */
[----:B-1----:R-:W-:-:S02]  /*15350*/  IMAD.MOV.U32 R26, RZ, RZ, R12 ;  /* 0x000000ffff1a7224 */ /* 0x002fc400078e000c */
[----:B------:R-:W0:Y:S04]  /*15360*/  LDSM.16.MT88.4 R12, [R29+UR6+0x11c00] ;  /* 0x011c00061d0c783b */ /* 0x000e280008004200 */
[----:B0-----:R-:W-:Y:S04]  /*15370*/  STL.64 [R1+0x2420], R14 ;  /* 0x0024200e01007387 */ /* 0x001fe80000100a00 */
[----:B------:R0:W-:Y:S04]  /*15380*/  STL.64 [R1+0x2418], R12 ;  /* 0x0024180c01007387 */ /* 0x0001e80000100a00 */
[----:B0-----:R-:W4:Y:S01]  /*15390*/  LDL.LU.64 R12, [R1+0x50] ;  /* 0x00005000010c7983 */ /* 0x001f220000300a00 */
[----:B------:R-:W-:-:S02]  /*153a0*/  MOV R28, R27 ;  /* 0x0000001b001c7202 */ /* 0x000fc40000000f00 */
[----:B------:R-:W-:Y:S01]  /*153b0*/  MOV R27, R0 ;  /* 0x00000000001b7202 */ /* 0x000fe20000000f00 */
[----:B------:R-:W2:Y:S06]  /*153c0*/  LDL.64 R14, [R1+0x58] ;  /* 0x00005800010e7983 */ /* 0x000eac0000100a00 */
[----:B----4-:R-:W-:Y:S01]  /*153d0*/  HMMA.16816.F32 R24, R24, R12, R20 ;  /* 0x0000000c1818723c */ /* 0x010fe20000001814 */
[----:B------:R-:W0:-:S15]  /*153e0*/  LDSM.16.MT88.4 R20, [R3+UR6+0x12000] ;  /* 0x012000060314783b */ /* 0x000e1e0008004200 */
[----:B------:R-:W-:-:S03]  /*153f0*/  NOP ;  /* 0x0000000000007918 */ /* 0x000fc60000000000 */
[----:B------:R-:W-:Y:S04]  /*15400*/  STL.64 [R1+0x2430], R26 ;  /* 0x0024301a01007387 */ /* 0x000fe80000100a00 */
[----:B------:R1:W-:Y:S04]  /*15410*/  STL.64 [R1+0x2428], R24 ;  /* 0x0024281801007387 */ /* 0x0003e80000100a00 */
[----:B-1----:R-:W2:Y:S04]  /*15420*/  LDL.LU.64 R24, [R1+0x70] ;  /* 0x0000700001187983 */ /* 0x002ea80000300a00 */
[----:B------:R-:W4:Y:S04]  /*15430*/  LDL.LU.64 R26, [R1+0x78] ;  /* 0x00007800011a7983 */ /* 0x000f280000300a00 */
[----:B0-----:R-:W-:Y:S04]  /*15440*/  STL.64 [R1+0x2408], R22 ;  /* 0x0024081601007387 */ /* 0x001fe80000100a00 */
[----:B------:R-:W-:Y:S04]  /*15450*/  STL.64 [R1+0x2400], R20 ;  /* 0x0024001401007387 */ /* 0x000fe80000100a00 */
[----:B---3--:R-:W0:Y:S04]  /*15460*/  LDSM.16.M88.4 R20, [R2+UR6+0x100] ;  /* 0x000100060214783b */ /* 0x008e280008000200 */
[----:B0-----:R-:W-:Y:S01]  /*15470*/  STL.64 [R1+0x60], R20 ;  /* 0x0000601401007387 */ /* 0x001fe20000100a00 */
[----:B------:R-:W-:-:S03]  /*15480*/  IMAD.MOV.U32 R0, RZ, RZ, R23 ;  /* 0x000000ffff007224 */ /* 0x000fc600078e0017 */
[----:B------:R2:W-:Y:S04]  /*15490*/  STL [R1+0x68], R22 ;  /* 0x0000681601007387 */ /* 0x0005e80000100800 */
[----:B------:R-:W-:Y:S01]  /*154a0*/  STL [R1+0x2410], R0 ;  /* 0x0024100001007387 */ /* 0x000fe20000100800 */
[C---:B--2---:R-:W-:Y:S03]  /*154b0*/  HMMA.16816.F32 R20, R8.reuse, R24, R4 ;  /* 0x000000180814723c */ /* 0x044fe60000001804 */
[----:B------:R-:W0:Y:S05]  /*154c0*/  LDSM.16.M88.4 R4, [R2+UR6+0x8100] ;  /* 0x008100060204783b */ /* 0x000e2a0008000200 */
[----:B------:R-:W-:Y:S01]  /*154d0*/  HMMA.16816.F32 R8, R8, R12, R16 ;  /* 0x0000000c0808723c */ /* 0x000fe20000001810 */
[----:B------:R-:W1:Y:S04]  /*154e0*/  LDSM.16.MT88.4 R16, [R29+UR6+0x12000] ;  /* 0x012000061d10783b */ /* 0x000e680008004200 */
[----:B0-----:R-:W-:Y:S04]  /*154f0*/  STL.64 [R1+0x30], R4 ;  /* 0x0000300401007387 */ /* 0x001fe80000100a00 */
[----:B------:R0:W-:Y:S04]  /*15500*/  STL.64 [R1+0x38], R6 ;  /* 0x0000380601007387 */ /* 0x0001e80000100a00 */
[----:B0-----:R-:W2:Y:S04]  /*15510*/  LDL.LU.64 R6, [R1+0x2440] ;  /* 0x0024400001067983 */ /* 0x001ea80000300a00 */
[----:B------:R-:W2:Y:S04]  /*15520*/  LDL.LU.64 R4, [R1+0x2438] ;  /* 0x0024380001047983 */ /* 0x000ea80000300a00 */
[----:B------:R-:W-:Y:S04]  /*15530*/  STL [R1+0x23c0], R2 ;  /* 0x0023c00201007387 */ /* 0x000fe80000100800 */
[----:B-1----:R-:W-:Y:S04]  /*15540*/  STL.64 [R1+0x23e0], R18 ;  /* 0x0023e01201007387 */ /* 0x002fe80000100a00 */
[----:B------:R0:W-:Y:S04]  /*15550*/  STL.64 [R1+0x23d8], R16 ;  /* 0x0023d81001007387 */ /* 0x0001e80000100a00 */
[----:B0-----:R-:W2:Y:S04]  /*15560*/  LDL.LU R16, [R1+0x10] ;  /* 0x0000100001107983 */ /* 0x001ea80000300800 */
[----:B------:R-:W2:Y:S04]  /*15570*/  LDL.LU R17, [R1+0x14] ;  /* 0x0000140001117983 */ /* 0x000ea80000300800 */
[----:B------:R-:W2:Y:S01]  /*15580*/  LDL.LU R18, [R1+0x18] ;  /* 0x0000180001127983 */ /* 0x000ea20000300800 */
[----:B------:R-:W-:Y:S01]  /*15590*/  MOV R19, R28 ;  /* 0x0000001c00137202 */ /* 0x000fe20000000f00 */
[----:B----4-:R-:W-:Y:S01]  /*155a0*/  IMAD.MOV.U32 R28, RZ, RZ, R26 ;  /* 0x000000ffff1c7224 */ /* 0x010fe200078e001a */
[----:B------:R-:W-:-:S05]  /*155b0*/  MOV R2, R27 ;  /* 0x0000001b00027202 */ /* 0x000fca0000000f00 */
[C---:B--2---:R-:W-:Y:S01]  /*155c0*/  HMMA.16816.F32 R16, R4.reuse, R26, R16 ;  /* 0x0000001a0410723c */ /* 0x044fe20000001810 */
[----:B------:R-:W2:Y:S04]  /*155d0*/  LDL.LU.64 R26, [R1+0x2430] ;  /* 0x00243000011a7983 */ /* 0x000ea80000300a00 */
[----:B------:R-:W2:Y:S01]  /*155e0*/  LDL.LU.64 R24, [R1+0x2428] ;  /* 0x0024280001187983 */ /* 0x000ea20000300a00 */
[----:B------:R-:W-:Y:S02]  /*155f0*/  IMAD.MOV.U32 R0, RZ, RZ, R15 ;  /* 0x000000ffff007224 */ /* 0x000fe400078e000f */
[----:B--2---:R-:W-:Y:S01]  /*15600*/  HMMA.16816.F32 R24, R4, R14, R24 ;  /* 0x0000000e0418723c */ /* 0x004fe20000001818 */
[----:B------:R-:W2:Y:S04]  /*15610*/  LDL.LU.64 R14, [R1+0x2420] ;  /* 0x00242000010e7983 */ /* 0x000ea80000300a00 */
[----:B------:R-:W2:Y:S04]  /*15620*/  LDL.LU.64 R12, [R1+0x2418] ;  /* 0x00241800010c7983 */ /* 0x000ea80000300a00 */
[----:B------:R-:W0:Y:S10]  /*15630*/  LDSM.16.MT88.4 R4, [R3+UR6+0x12400] ;  /* 0x012400060304783b */ /* 0x000e340008004200 */
[----:B------:R1:W-:Y:S04]  /*15640*/  STL.64 [R1+0x23f8], R26 ;  /* 0x0023f81a01007387 */ /* 0x0003e80000100a00 */
[----:B------:R-:W-:Y:S04]  /*15650*/  STL.64 [R1+0x23f0], R24 ;  /* 0x0023f01801007387 */ /* 0x000fe80000100a00 */
[----:B-1----:R-:W3:Y:S01]  /*15660*/  LDL.LU R26, [R1+0x58] ;  /* 0x00005800011a7983 */ /* 0x002ee20000300800 */
[----:B------:R-:W-:-:S03]  /*15670*/  MOV R27, R0 ;  /* 0x00000000001b7202 */ /* 0x000fc60000000f00 */
[----:B------:R-:W4:Y:S04]  /*15680*/  LDL.LU R0, [R1+0x2410] ;  /* 0x0024100001007983 */ /* 0x000f280000300800 */
[----:B0-----:R0:W-:Y:S04]  /*15690*/  STL.64 [R1+0x23d0], R6 ;  /* 0x0023d00601007387 */ /* 0x0011e80000100a00 */
[----:B------:R2:W-:Y:S01]  /*156a0*/  STL.64 [R1+0x23c8], R4 ;  /* 0x0023c80401007387 */ /* 0x0005e20000100a00 */
[----:B0-----:R-:W-:Y:S01]  /*156b0*/  IMAD.MOV.U32 R6, RZ, RZ, R28 ;  /* 0x000000ffff067224 */ /* 0x001fe200078e001c */
[----:B------:R-:W-:-:S07]  /*156c0*/  MOV R7, R2 ;  /* 0x0000000200077202 */ /* 0x000fce0000000f00 */
[C---:B--2---:R-:W-:Y:S01]  /*156d0*/  HMMA.16816.F32 R4, R12.reuse, R6, R20 ;  /* 0x000000060c04723c */ /* 0x044fe20000001814 */
[----:B------:R-:W2:Y:S04]  /*156e0*/  LDL.LU.64 R22, [R1+0x2408] ;  /* 0x0024080001167983 */ /* 0x000ea80000300a00 */
[----:B------:R-:W2:Y:S03]  /*156f0*/  LDL.LU.64 R20, [R1+0x2400] ;  /* 0x0024000001147983 */ /* 0x000ea60000300a00 */
[----:B---3--:R-:W-:Y:S01]  /*15700*/  HMMA.16816.F32 R12, R12, R26, R8 ;  /* 0x0000001a0c0c723c */ /* 0x008fe20000001808 */
[----:B------:R-:W2:Y:S07]  /*15710*/  LDL.LU.64 R8, [R1+0x60] ;  /* 0x0000600001087983 */ /* 0x000eae0000300a00 */
[----:B--2---:R-:W-:Y:S01]  /*15720*/  HMMA.16816.F32 R24, R20, R8, R16 ;  /* 0x000000081418723c */ /* 0x004fe20000001810 */
[----:B------:R-:W-:Y:S01]  /*15730*/  IMAD.MOV.U32 R16, RZ, RZ, R8 ;  /* 0x000000ffff107224 */ /* 0x000fe200078e0008 */
[----:B------:R-:W-:-:S02]  /*15740*/  MOV R2, R9 ;  /* 0x0000000900027202 */ /* 0x000fc40000000f00 */
[----:B------:R-:W0:-:S15]  /*15750*/  LDSM.16.MT88.4 R8, [R29+UR6+0x12400] ;  /* 0x012400061d08783b */ /* 0x000e1e0008004200 */
[----:B------:R-:W-:Y:S01]  /*15760*/  IMAD.MOV.U32 R18, RZ, RZ, R26 ;  /* 0x000000ffff127224 */ /* 0x000fe200078e001a */
[----:B------:R-:W-:Y:S01]  /*15770*/  MOV R17, R27 ;  /* 0x0000001b00117202 */ /* 0x000fe20000000f00 */
[----:B------:R-:W-:Y:S01]  /*15780*/  IMAD.MOV.U32 R28, RZ, RZ, R24 ;  /* 0x000000ffff1c7224 */ /* 0x000fe200078e0018 */
[----:B------:R-:W-:Y:S01]  /*15790*/  MOV R19, R25 ;  /* 0x0000001900137202 */ /* 0x000fe20000000f00 */
[----:B------:R-:W2:Y:S04]  /*157a0*/  LDL.LU.64 R26, [R1+0x23f8] ;  /* 0x0023f800011a7983 */ /* 0x000ea80000300a00 */
[----:B------:R-:W2:Y:S04]  /*157b0*/  LDL.LU.64 R24, [R1+0x23f0] ;  /* 0x0023f00001187983 */ /* 0x000ea80000300a00 */
[----:B0-----:R-:W-:Y:S04]  /*157c0*/  STL.64 [R1+0x23a8], R10 ;  /* 0x0023a80a01007387 */ /* 0x001fe80000100a00 */
[----:B------:R0:W-:Y:S04]  /*157d0*/  STL.64 [R1+0x23a0], R8 ;  /* 0x0023a00801007387 */ /* 0x0001e80000100a00 */
[----:B0-----:R-:W2:Y:S04]  /*157e0*/  LDL.LU.64 R8, [R1+0x30] ;  /* 0x0000300001087983 */ /* 0x001ea80000300a00 */
[----:B------:R-:W3:Y:S01]  /*157f0*/  LDL.LU.64 R10, [R1+0x38] ;  /* 0x00003800010a7983 */ /* 0x000ee20000300a00 */
[----:B--2---:R-:W-:Y:S03]  /*15800*/  HMMA.16816.F32 R24, R20, R8, R24 ;  /* 0x000000081418723c */ /* 0x004fe60000001818 */
[----:B------:R-:W0:-:S15]  /*15810*/  LDSM.16.MT88.4 R20, [R3+UR6+0x12800] ;  /* 0x012800060314783b */ /* 0x000e1e0008004200 */
[----:B------:R-:W-:Y:S01]  /*15820*/  NOP ;  /* 0x0000000000007918 */ /* 0x000fe20000000000 */
[----:B------:R-:W-:Y:S04]  /*15830*/  STL.64 [R1+0x23b8], R26 ;  /* 0x0023b81a01007387 */ /* 0x000fe80000100a00 */
[----:B------:R1:W-:Y:S02]  /*15840*/  STL.64 [R1+0x23b0], R24 ;  /* 0x0023b01801007387 */ /* 0x0003e40000100a00 */
[----:B-1----:R-:W-:Y:S02]  /*15850*/  IMAD.MOV.U32 R24, RZ, RZ, R28 ;  /* 0x000000ffff187224 */ /* 0x002fe400078e001c */
[----:B------:R-:W2:Y:S01]  /*15860*/  LDL.LU R28, [R1+0x23e8] ;  /* 0x0023e800011c7983 */ /* 0x000ea20000300800 */
[----:B------:R-:W-:Y:S01]  /*15870*/  MOV R25, R19 ;  /* 0x0000001300197202 */ /* 0x000fe20000000f00 */
[----:B------:R-:W-:-:S02]  /*15880*/  IMAD.MOV.U32 R26, RZ, RZ, R18 ;  /* 0x000000ffff1a7224 */ /* 0x000fc400078e0012 */
[----:B0-----:R0:W-:Y:S01]  /*15890*/  STL.64 [R1+0x2378], R22 ;  /* 0x0023781601007387 */ /* 0x0011e20000100a00 */
[----:B------:R-:W-:-:S03]  /*158a0*/  MOV R27, R17 ;  /* 0x00000011001b7202 */ /* 0x000fc60000000f00 */
[----:B------:R1:W-:Y:S04]  /*158b0*/  STL.64 [R1+0x2370], R20 ;  /* 0x0023701401007387 */ /* 0x0003e80000100a00 */
[----:B0-----:R-:W3:Y:S01]  /*158c0*/  LDL.LU R22, [R1+0x68] ;  /* 0x0000680001167983 */ /* 0x001ee20000300800 */
[----:B-1----:R-:W-:-:S03]  /*158d0*/  IMAD.MOV.U32 R20, RZ, RZ, R16 ;  /* 0x000000ffff147224 */ /* 0x002fc600078e0010 */
[----:B--2---:R-:W0:Y:S04]  /*158e0*/  LDSM.16.M88.4 R16, [R28+UR6+0x100] ;  /* 0x000100061c10783b */ /* 0x004e280008000200 */
[----:B0-----:R-:W-:Y:S04]  /*158f0*/  STL.64 [R1+0x50], R16 ;  /* 0x0000501001007387 */ /* 0x001fe80000100a00 */
[----:B------:R0:W-:Y:S04]  /*15900*/  STL.64 [R1+0x58], R18 ;  /* 0x0000581201007387 */ /* 0x0001e80000100a00 */
[----:B0-----:R-:W2:Y:S04]  /*15910*/  LDL.LU.64 R18, [R1+0x23e0] ;  /* 0x0023e00001127983 */ /* 0x001ea80000300a00 */
[----:B------:R-:W2:Y:S01]  /*15920*/  LDL.LU.64 R16, [R1+0x23d8] ;  /* 0x0023d80001107983 */ /* 0x000ea20000300a00 */
[----:B------:R-:W-:Y:S01]  /*15930*/  MOV R21, R2 ;  /* 0x0000000200157202 */ /* 0x000fe20000000f00 */
[----:B----4-:R-:W-:-:S06]  /*15940*/  IMAD.MOV.U32 R23, RZ, RZ, R0 ;  /* 0x000000ffff177224 */ /* 0x010fcc00078e0000 */
[----:B--2---:R-:W-:-:S15]  /*15950*/  HMMA.16816.F32 R4, R16, R20, R4 ;  /* 0x000000141004723c */ /* 0x004fde0000001804 */
[----:B------:R-:W-:-:S04]  /*15960*/  NOP ;  /* 0x0000000000007918 */ /* 0x000fc80000000000 */
[----:B------:R-:W-:Y:S01]  /*15970*/  MOV R2, R4 ;  /* 0x0000000400027202 */ /* 0x000fe20000000f00 */
[----:B------:R-:W-:Y:S01]  /*15980*/  IMAD.MOV.U32 R21, RZ, RZ, R5 ;  /* 0x000000ffff157224 */ /* 0x000fe200078e0005 */
[----:B------:R-:W-:Y:S01]  /*15990*/  MOV R20, R6 ;  /* 0x0000000600147202 */ /* 0x000fe20000000f00 */
[----:B------:R-:W-:Y:S02]  /*159a0*/  IMAD.MOV.U32 R0, RZ, RZ, R7 ;  /* 0x000000ffff007224 */ /* 0x000fe400078e0007 */
[----:B------:R-:W0:Y:S04]  /*159b0*/  LDSM.16.M88.4 R4, [R28+UR6+0x8100] ;  /* 0x008100061c04783b */ /* 0x000e280008000200 */
[----:B0-----:R-:W-:Y:S04]  /*159c0*/  STL.64 [R1+0x40], R4 ;  /* 0x0000400401007387 */ /* 0x001fe80000100a00 */
[----:B------:R0:W-:Y:S04]  /*159d0*/  STL.64 [R1+0x48], R6 ;  /* 0x0000480601007387 */ /* 0x0001e80000100a00 */
[----:B0-----:R-:W3:Y:S04]  /*159e0*/  LDL.LU.64 R6, [R1+0x23d0] ;  /* 0x0023d00001067983 */ /* 0x001ee80000300a00 */
[----:B------:R-:W3:Y:S01]  /*159f0*/  LDL.LU.64 R4, [R1+0x23c8] ;  /* 0x0023c80001047983 */ /* 0x000ee20000300a00 */
[----:B------:R-:W-:Y:S03]  /*15a00*/  HMMA.16816.F32 R16, R16, R8, R12 ;  /* 0x000000081010723c */ /* 0x000fe6000000180c */
[----:B------:R-:W0:Y:S04]  /*15a10*/  LDSM.16.MT88.4 R12, [R29+UR6+0x12800] ;  /* 0x012800061d0c783b */ /* 0x000e280008004200 */
[----:B------:R-:W-:-:S12]  /*15a20*/  STL [R1+0x2310], R28 ;  /* 0x0023101c01007387 */ /* 0x000fd80000100800 */
[----:B------:R1:W-:Y:S04]  /*15a30*/  STL.64 [R1+0x2398], R18 ;  /* 0x0023981201007387 */ /* 0x0003e80000100a00 */
[----:B------:R2:W-:Y:S01]  /*15a40*/  STL.64 [R1+0x2390], R16 ;  /* 0x0023901001007387 */ /* 0x0005e20000100a00 */
[----:B-1----:R-:W-:Y:S01]  /*15a50*/  MOV R18, R20 ;  /* 0x0000001400127202 */ /* 0x002fe20000000f00 */
[----:B------:R-:W-:Y:S01]  /*15a60*/  IMAD.MOV.U32 R19, RZ, RZ, R0 ;  /* 0x000000ffff137224 */ /* 0x000fe200078e0000 */
[----:B--2---:R-:W-:Y:S02]  /*15a70*/  MOV R16, R2 ;  /* 0x0000000200107202 */ /* 0x004fe40000000f00 */
[----:B------:R-:W2:Y:S04]  /*15a80*/  LDL.LU R2, [R1+0x23c0] ;  /* 0x0023c00001027983 */ /* 0x000ea80000300800 */
[----:B0-----:R-:W-:Y:S04]  /*15a90*/  STL.64 [R1+0x2360], R14 ;  /* 0x0023600e01007387 */ /* 0x001fe80000100a00 */
[----:B------:R0:W-:Y:S04]  /*15aa0*/  STL.64 [R1+0x2358], R12 ;  /* 0x0023580c01007387 */ /* 0x0001e80000100a00 */
[----:B0-----:R-:W4:Y:S01]  /*15ab0*/  LDL.LU.64 R12, [R1+0x50] ;  /* 0x00005000010c7983 */ /* 0x001f220000300a00 */
[----:B---3--:R-:W-:-:S15]  /*15ac0*/  HMMA.16816.F32 R24, R4, R22, R24 ;  /* 0x000000160418723c */ /* 0x008fde0000001818 */
[----:B------:R-:W-:-:S04]  /*15ad0*/  NOP ;  /* 0x0000000000007918 */ /* 0x000fc80000000000 */
[----:B------:R-:W-:Y:S01]  /*15ae0*/  MOV R20, R24 ;  /* 0x0000001800147202 */ /* 0x000fe20000000f00 */
[----:B------:R-:W-:Y:S01]  /*15af0*/  IMAD.MOV.U32 R15, RZ, RZ, R25 ;  /* 0x000000ffff0f7224 */ /* 0x000fe200078e0019 */
[----:B------:R-:W-:Y:S01]  /*15b00*/  MOV R14, R26 ;  /* 0x0000001a000e7202 */ /* 0x000fe20000000f00 */
[----:B------:R-:W-:Y:S02]  /*15b10*/  IMAD.MOV.U32 R0, RZ, RZ, R27 ;  /* 0x000000ffff007224 */ /* 0x000fe400078e001b */
[----:B------:R-:W0:Y:S04]  /*15b20*/  LDSM.16.MT88.4 R24, [R3+UR6+0x12c00] ;  /* 0x012c00060318783b */ /* 0x000e280008004200 */
[----:B0-----:R-:W-:Y:S04]  /*15b30*/  STL.64 [R1+0x20], R24 ;  /* 0x0000201801007387 */ /* 0x001fe80000100a00 */
[----:B------:R0:W-:Y:S04]  /*15b40*/  STL.64 [R1+0x28], R26 ;  /* 0x0000281a01007387 */ /* 0x0001e80000100a00 */
[----:B0-----:R-:W3:Y:S04]  /*15b50*/  LDL.LU.64 R26, [R1+0x23b8] ;  /* 0x0023b800011a7983 */ /* 0x001ee80000300a00 */
[----:B------:R-:W3:Y:S01]  /*15b60*/  LDL.LU.64 R24, [R1+0x23b0] ;  /* 0x0023b00001187983 */ /* 0x000ee20000300a00 */
[----:B------:R-:W-:-:S02]  /*15b70*/  IMAD.MOV.U32 R17, RZ, RZ, R21 ;  /* 0x000000ffff117224 */ /* 0x000fc400078e0015 */
[----:B------:R-:W-:Y:S01]  /*15b80*/  IMAD.MOV.U32 R21, RZ, RZ, R11 ;  /* 0x000000ffff157224 */ /* 0x000fe200078e000b */
[----:B---3--:R-:W-:Y:S01]  /*15b90*/  HMMA.16816.F32 R4, R4, R10, R24 ;  /* 0x0000000a0404723c */ /* 0x008fe20000001818 */
[----:B------:R-:W-:Y:S02]  /*15ba0*/  MOV R24, R10 ;  /* 0x0000000a00187202 */ /* 0x000fe40000000f00 */
[----:B------:R-:W3:Y:S04]  /*15bb0*/  LDL.LU.64 R10, [R1+0x23a8] ;  /* 0x0023a800010a7983 */ /* 0x000ee80000300a00 */
[----:B------:R-:W3:Y:S01]  /*15bc0*/  LDL.LU.64 R8, [R1+0x23a0] ;  /* 0x0023a00001087983 */ /* 0x000ee20000300a00 */
[----:B------:R-:W-:Y:S01]  /*15bd0*/  MOV R26, R14 ;  /* 0x0000000e001a7202 */ /* 0x000fe20000000f00 */
[----:B------:R-:W-:-:S02]  /*15be0*/  IMAD.MOV.U32 R27, RZ, RZ, R0 ;  /* 0x000000ffff1b7224 */ /* 0x000fc400078e0000 */
[----:B------:R-:W-:-:S08]  /*15bf0*/  IMAD.MOV.U32 R25, RZ, RZ, R15 ;  /* 0x000000ffff197224 */ /* 0x000fd000078e000f */
[----:B------:R0:W-:Y:S04]  /*15c00*/  STL.64 [R1+0x2388], R6 ;  /* 0x0023880601007387 */ /* 0x0001e80000100a00 */
[----:B------:R1:W-:Y:S01]  /*15c10*/  STL.64 [R1+0x2380], R4 ;  /* 0x0023800401007387 */ /* 0x0003e20000100a00 */
[----:B0-----:R-:W-:Y:S02]  /*15c20*/  MOV R6, R24 ;  /* 0x0000001800067202 */ /* 0x001fe40000000f00 */
[----:B------:R-:W-:Y:S01]  /*15c30*/  MOV R24, R20 ;  /* 0x0000001400187202 */ /* 0x000fe20000000f00 */
[----:B---3--:R-:W-:-:S15]  /*15c40*/  HMMA.16816.F32 R16, R8, R22, R16 ;  /* 0x000000160810723c */ /* 0x008fde0000001810 */
[----:B------:R-:W-:-:S04]  /*15c50*/  NOP ;  /* 0x0000000000007918 */ /* 0x000fc80000000000 */
[----:B------:R-:W-:Y:S01]  /*15c60*/  MOV R14, R18 ;  /* 0x00000012000e7202 */ /* 0x000fe20000000f00 */
[----:B------:R-:W-:Y:S01]  /*15c70*/  IMAD.MOV.U32 R0, RZ, RZ, R19 ;  /* 0x000000ffff007224 */ /* 0x000fe200078e0013 */
[----:B------:R-:W-:Y:S01]  /*15c80*/  MOV R20, R16 ;  /* 0x0000001000147202 */ /* 0x000fe20000000f00 */
[----:B------:R-:W-:Y:S01]  /*15c90*/  IMAD.MOV.U32 R15, RZ, RZ, R17 ;  /* 0x000000ffff0f7224 */ /* 0x000fe200078e0011 */
[----:B------:R-:W3:Y:S04]  /*15ca0*/  LDL.LU.64 R18, [R1+0x2398] ;  /* 0x0023980001127983 */ /* 0x000ee80000300a00 */
[----:B------:R-:W3:Y:S01]  /*15cb0*/  LDL.LU.64 R16, [R1+0x2390] ;  /* 0x0023900001107983 */ /* 0x000ee20000300a00 */
[----:B------:R-:W-:-:S07]  /*15cc0*/  IMAD.MOV.U32 R7, RZ, RZ, R21 ;  /* 0x000000ffff077224 */ /* 0x000fce00078e0015 */
[----:B---3--:R-:W-:Y:S01]  /*15cd0*/  HMMA.16816.F32 R16, R8, R6, R16 ;  /* 0x000000060810723c */ /* 0x008fe20000001810 */
[----:B------:R-:W3:Y:S04]  /*15ce0*/  LDL.LU.64 R6, [R1+0x2388] ;  /* 0x0023880001067983 */ /* 0x000ee80000300a00 */
[----:B-1----:R-:W3:Y:S04]  /*15cf0*/  LDL.LU.64 R4, [R1+0x2380] ;  /* 0x0023800001047983 */ /* 0x002ee80000300a00 */
[----:B------:R-:W0:Y:S10]  /*15d00*/  LDSM.16.MT88.4 R8, [R29+UR6+0x12c00] ;  /* 0x012c00061d08783b */ /* 0x000e340008004200 */
[----:B------:R-:W-:Y:S04]  /*15d10*/  STL.64 [R1+0x2350], R18 ;  /* 0x0023501201007387 */ /* 0x000fe80000100a00 */
[----:B------:R1:W-:Y:S02]  /*15d20*/  STL.64 [R1+0x2348], R16 ;  /* 0x0023481001007387 */ /* 0x0003e40000100a00 */
[----:B-1----:R-:W-:-:S02]  /*15d30*/  MOV R16, R20 ;  /* 0x0000001400107202 */ /* 0x002fc40000000f00 */
[----:B------:R-:W1:Y:S01]  /*15d40*/  LDSM.16.MT88.4 R20, [R3+UR6+0x13000] ;  /* 0x013000060314783b */ /* 0x000e620008004200 */
[----:B------:R-:W-:-:S03]  /*15d50*/  IMAD.MOV.U32 R17, RZ, RZ, R15 ;  /* 0x000000ffff117224 */ /* 0x000fc600078e000f */
[----:B------:R-:W-:Y:S04]  /*15d60*/  STL [R1+0x2368], R16 ;  /* 0x0023681001007387 */ /* 0x000fe80000100800 */
[----:B------:R-:W-:Y:S04]  /*15d70*/  STL [R1+0x236c], R17 ;  /* 0x00236c1101007387 */ /* 0x000fe80000100800 */
[----:B0-----:R-:W-:Y:S01]  /*15d80*/  STL.64 [R1+0x2330], R10 ;  /* 0x0023300a01007387 */ /* 0x001fe20000100a00 */
[----:B------:R-:W-:-:S03]  /*15d90*/  IMAD.MOV.U32 R19, RZ, RZ, R0 ;  /* 0x000000ffff137224 */ /* 0x000fc600078e0000 */
[----:B------:R0:W-:Y:S04]  /*15da0*/  STL.64 [R1+0x2328], R8 ;  /* 0x0023280801007387 */ /* 0x0001e80000100a00 */
[----:B0-----:R-:W3:Y:S04]  /*15db0*/  LDL.LU.64 R8, [R1+0x40] ;  /* 0x0000400001087983 */ /* 0x001ee80000300a00 */
[----:B------:R-:W2:Y:S04]  /*15dc0*/  LDL.LU.64 R10, [R1+0x48] ;  /* 0x00004800010a7983 */ /* 0x000ea80000300a00 */
[----:B-1----:R-:W-:Y:S01]  /*15dd0*/  STL.64 [R1+0x30], R20 ;  /* 0x0000301401007387 */ /* 0x002fe20000100a00 */
[----:B------:R-:W-:-:S03]  /*15de0*/  MOV R0, R23 ;  /* 0x0000001700007202 */ /* 0x000fc60000000f00 */
[----:B------:R0:W-:Y:S04]  /*15df0*/  STL [R1+0x38], R22 ;  /* 0x0000381601007387 */ /* 0x0001e80000100800 */
[----:B0-----:R-:W2:Y:S04]  /*15e00*/  LDL.LU.64 R22, [R1+0x2378] ;  /* 0x0023780001167983 */ /* 0x001ea80000300a00 */
[----:B------:R-:W2:Y:S01]  /*15e10*/  LDL.LU.64 R20, [R1+0x2370] ;  /* 0x0023700001147983 */ /* 0x000ea20000300a00 */
[----:B------:R-:W-:Y:S01]  /*15e20*/  MOV R18, R14 ;  /* 0x0000000e00127202 */ /* 0x000fe20000000f00 */
[----:B----4-:R-:W-:Y:S01]  /*15e30*/  IMAD.MOV.U32 R17, RZ, RZ, R12 ;  /* 0x000000ffff117224 */ /* 0x010fe200078e000c */
[----:B------:R-:W-:Y:S01]  /*15e40*/  MOV R16, R13 ;  /* 0x0000000d00107202 */ /* 0x000fe20000000f00 */
[----:B--2---:R-:W-:-:S15]  /*15e50*/  HMMA.16816.F32 R24, R20, R12, R24 ;  /* 0x0000000c1418723c */ /* 0x004fde0000001818 */
[----:B------:R-:W-:-:S04]  /*15e60*/  NOP ;  /* 0x0000000000007918 */ /* 0x000fc80000000000 */
[----:B------:R-:W-:Y:S01]  /*15e70*/  IMAD.MOV.U32 R15, RZ, RZ, R24 ;  /* 0x000000ffff0f7224 */ /* 0x000fe200078e0018 */
[----:B------:R-:W-:Y:S01]  /*15e80*/  MOV R14, R25 ;  /* 0x00000019000e7202 */ /* 0x000fe20000000f00 */
[----:B------:R-:W-:Y:S01]  /*15e90*/  IMAD.MOV.U32 R13, RZ, RZ, R26 ;  /* 0x000000ffff0d7224 */ /* 0x000fe200078e001a */
[----:B------:R-:W-:Y:S02]  /*15ea0*/  MOV R12, R27 ;  /* 0x0000001b000c7202 */ /* 0x000fe40000000f00 */
[----:B------:R-:W0:Y:S04]  /*15eb0*/  LDSM.16.M88.4 R24, [R2+UR6+0x180] ;  /* 0x000180060218783b */ /* 0x000e280008000200 */
[----:B0-----:R-:W-:Y:S01]  /*15ec0*/  STL [R1+0x70], R24 ;  /* 0x0000701801007387 */ /* 0x001fe20000100800 */
[----:B------:R-:W-:-:S03]  /*15ed0*/  IMAD.MOV.U32 R28, RZ, RZ, R25 ;  /* 0x000000ffff1c7224 */ /* 0x000fc600078e0019 */
[----:B------:R3:W-:Y:S02]  /*15ee0*/  STL.64 [R1+0x78], R26 ;  /* 0x0000781a01007387 */ /* 0x0007e40000100a00 */
[----:B---3--:R-:W-:Y:S01]  /*15ef0*/  HMMA.16816.F32 R24, R20, R8, R4 ;  /* 0x000000081418723c */ /* 0x008fe20000001804 */
[----:B------:R-:W-:Y:S01]  /*15f00*/  MOV R4, R15 ;  /* 0x0000000f00047202 */ /* 0x000fe20000000f00 */
[----:B------:R-:W-:Y:S01]  /*15f10*/  IMAD.MOV.U32 R5, RZ, RZ, R14 ;  /* 0x000000ffff057224 */ /* 0x000fe200078e000e */
[----:B------:R-:W-:Y:S01]  /*15f20*/  MOV R6, R13 ;  /* 0x0000000d00067202 */ /* 0x000fe20000000f00 */
[----:B------:R-:W-:Y:S02]  /*15f30*/  IMAD.MOV.U32 R7, RZ, RZ, R12 ;  /* 0x000000ffff077224 */ /* 0x000fe400078e000c */
[----:B------:R-:W0:Y:S01]  /*15f40*/  LDSM.16.M88.4 R12, [R2+UR6+0x8180] ;  /* 0x00818006020c783b */ /* 0x000e220008000200 */
[----:B------:R-:W-:Y:S01]  /*15f50*/  MOV R20, R17 ;  /* 0x0000001100147202 */ /* 0x000fe20000000f00 */
[----:B------:R-:W-:-:S02]  /*15f60*/  IMAD.MOV.U32 R21, RZ, RZ, R16 ;  /* 0x000000ffff157224 */ /* 0x000fc400078e0010 */
[----:B------:R-:W2:Y:S04]  /*15f70*/  LDL.LU R17, [R1+0x236c] ;  /* 0x00236c0001117983 */ /* 0x000ea80000300800 */
[----:B------:R-:W2:Y:S04]  /*15f80*/  LDL.LU R16, [R1+0x2368] ;  /* 0x0023680001107983 */ /* 0x000ea80000300800 */
[----:B0-----:R-:W-:Y:S04]  /*15f90*/  STL.64 [R1+0x60], R12 ;  /* 0x0000600c01007387 */ /* 0x001fe80000100a00 */
[----:B------:R0:W-:Y:S04]  /*15fa0*/  STL.64 [R1+0x68], R14 ;  /* 0x0000680e01007387 */ /* 0x0001e80000100a00 */
[----:B0-----:R-:W2:Y:S04]  /*15fb0*/  LDL.LU.64 R14, [R1+0x2360] ;  /* 0x00236000010e7983 */ /* 0x001ea80000300a00 */
[----:B------:R-:W2:Y:S04]  /*15fc0*/  LDL.LU.64 R12, [R1+0x2358] ;  /* 0x00235800010c7983 */ /* 0x000ea80000300a00 */
[----:B------:R-:W-:Y:S01]  /*15fd0*/  STL [R1+0x229c], R2 ;  /* 0x00229c0201007387 */ /* 0x000fe20000100800 */
[----:B--2---:R-:W-:Y:S03]  /*15fe0*/  HMMA.16816.F32 R20, R12, R20, R16 ;  /* 0x000000140c14723c */ /* 0x004fe60000001810 */
[----:B------:R-:W2:Y:S04]  /*15ff0*/  LDL.LU.64 R18, [R1+0x2350] ;  /* 0x0023500001127983 */ /* 0x000ea80000300a00 */
[----:B------:R-:W2:-:S12]  /*16000*/  LDL.LU.64 R16, [R1+0x2348] ;  /* 0x0023480001107983 */ /* 0x000e980000300a00 */
[----:B------:R-:W-:Y:S04]  /*16010*/  STL.64 [R1+0x2340], R22 ;  /* 0x0023401601007387 */ /* 0x000fe80000100a00 */
[----:B------:R0:W-:Y:S04]  /*16020*/  STL.64 [R1+0x2338], R20 ;  /* 0x0023381401007387 */ /* 0x0001e80000100a00 */
[----:B0-----:R-:W3:Y:S04]  /*16030*/  LDL.LU R20, [R1+0x20] ;  /* 0x0000200001147983 */ /* 0x001ee80000300800 */
[----:B------:R-:W3:Y:S04]  /*16040*/  LDL.LU R21, [R1+0x24] ;  /* 0x0000240001157983 */ /* 0x000ee80000300800 */
[----:B------:R-:W3:Y:S04]  /*16050*/  LDL.LU R22, [R1+0x28] ;  /* 0x0000280001167983 */ /* 0x000ee80000300800 */
[----:B------:R-:W3:Y:S01]  /*16060*/  LDL.LU R23, [R1+0x2c] ;  /* 0x00002c0001177983 */ /* 0x000ee20000300800 */
[----:B--2---:R-:W-:Y:S03]  /*16070*/  HMMA.16816.F32 R16, R12, R8, R16 ;  /* 0x000000080c10723c */ /* 0x004fe60000001810 */
[----:B------:R-:W0:-:S15]  /*16080*/  LDSM.16.MT88.4 R12, [R29+UR6+0x13000] ;  /* 0x013000061d0c783b */ /* 0x000e1e0008004200 */
[----:B------:R-:W-:Y:S01]  /*16090*/  NOP ;  /* 0x0000000000007918 */ /* 0x000fe20000000000 */
[----:B------:R1:W-:Y:S04]  /*160a0*/  STL.64 [R1+0x2320], R18 ;  /* 0x0023201201007387 */ /* 0x0003e80000100a00 */
[----:B------:R-:W-:Y:S04]  /*160b0*/  STL.64 [R1+0x2318], R16 ;  /* 0x0023181001007387 */ /* 0x000fe80000100a00 */
[----:B-1----:R-:W3:Y:S04]  /*160c0*/  LDL.LU R18, [R1+0x58] ;  /* 0x0000580001127983 */ /* 0x002ee80000300800 */
[----:B------:R-:W3:Y:S04]  /*160d0*/  LDL.LU R19, [R1+0x5c] ;  /* 0x00005c0001137983 */ /* 0x000ee80000300800 */
[----:B0-----:R0:W-:Y:S02]  /*160e0*/  STL.64 [R1+0x2300], R14 ;  /* 0x0023000e01007387 */ /* 0x0011e40000100a00 */
[----:B0-----:R-:W-:-:S02]  /*160f0*/  MOV R15, R0 ;  /* 0x00000000000f7202 */ /* 0x001fc40000000f00 */
[----:B------:R0:W-:Y:S04]  /*16100*/  STL.64 [R1+0x22f8], R12 ;  /* 0x0022f80c01007387 */ /* 0x0001e80000100a00 */
[----:B0-----:R-:W2:Y:S04]  /*16110*/  LDL.LU R12, [R1+0x30] ;  /* 0x00003000010c7983 */ /* 0x001ea80000300800 */
[----:B------:R-:W2:Y:S04]  /*16120*/  LDL.LU R13, [R1+0x34] ;  /* 0x00003400010d7983 */ /* 0x000ea80000300800 */
[----:B------:R-:W2:Y:S01]  /*16130*/  LDL.LU R14, [R1+0x38] ;  /* 0x00003800010e7983 */ /* 0x000ea20000300800 */
[----:B---3--:R-:W-:-:S15]  /*16140*/  HMMA.16816.F32 R4, R20, R18, R4 ;  /* 0x000000121404723c */ /* 0x008fde0000001804 */
[----:B------:R-:W-:-:S04]  /*16150*/  NOP ;  /* 0x0000000000007918 */ /* 0x000fc80000000000 */
[----:B------:R-:W-:Y:S01]  /*16160*/  IMAD.MOV.U32 R9, RZ, RZ, R4 ;  /* 0x000000ffff097224 */ /* 0x000fe200078e0004 */
[----:B------:R-:W-:Y:S01]  /*16170*/  MOV R8, R5 ;  /* 0x0000000500087202 */ /* 0x000fe20000000f00 */
[----:B------:R-:W-:Y:S01]  /*16180*/  IMAD.MOV.U32 R2, RZ, RZ, R6 ;  /* 0x000000ffff027224 */ /* 0x000fe200078e0006 */
[----:B------:R-:W-:Y:S02]  /*16190*/  MOV R0, R7 ;  /* 0x0000000700007202 */ /* 0x000fe40000000f00 */
[----:B------:R-:W0:Y:S04]  /*161a0*/  LDSM.16.MT88.4 R4, [R3+UR6+0x13400] ;  /* 0x013400060304783b */ /* 0x000e280008004200 */
[----:B0-----:R-:W-:Y:S04]  /*161b0*/  STL.64 [R1+0x22d8], R6 ;  /* 0x0022d80601007387 */ /* 0x001fe80000100a00 */
[----:B------:R0:W-:Y:S04]  /*161c0*/  STL.64 [R1+0x22d0], R4 ;  /* 0x0022d00401007387 */ /* 0x0001e80000100a00 */
[----:B0-----:R-:W3:Y:S04]  /*161d0*/  LDL.LU R4, [R1+0x60] ;  /* 0x0000600001047983 */ /* 0x001ee80000300800 */
[----:B------:R-:W3:Y:S01]  /*161e0*/  LDL.LU R5, [R1+0x64] ;  /* 0x0000640001057983 */ /* 0x000ee20000300800 */
[----:B------:R-:W-:Y:S01]  /*161f0*/  HMMA.16816.F32 R24, R20, R10, R24 ;  /* 0x0000000a1418723c */ /* 0x000fe20000001818 */
[----:B------:R-:W-:Y:S01]  /*16200*/  IMAD.MOV.U32 R17, RZ, RZ, R10 ;  /* 0x000000ffff117224 */ /* 0x000fe200078e000a */
[----:B------:R-:W-:Y:S01]  /*16210*/  MOV R16, R11 ;  /* 0x0000000b00107202 */ /* 0x000fe20000000f00 */
[----:B---3--:R0:W-:Y:S04]  /*16220*/  STL.64 [R1+0x2308], R4 ;  /* 0x0023080401007387 */ /* 0x0081e80000100a00 */
[----:B------:R-:W3:Y:S04]  /*16230*/  LDL.LU.64 R22, [R1+0x2340] ;  /* 0x0023400001167983 */ /* 0x000ee80000300a00 */
[----:B------:R-:W3:Y:S01]  /*16240*/  LDL.LU.64 R20, [R1+0x2338] ;  /* 0x0023380001147983 */ /* 0x000ee20000300a00 */
[----:B0-----:R-:W-:Y:S01]  /*16250*/  IMAD.MOV.U32 R4, RZ, RZ, R9 ;  /* 0x000000ffff047224 */ /* 0x001fe200078e0009 */
[----:B------:R-:W-:-:S02]  /*16260*/  MOV R5, R8 ;  /* 0x0000000800057202 */ /* 0x000fc40000000f00 */
[----:B------:R-:W3:Y:S04]  /*16270*/  LDL.LU.64 R10, [R1+0x2330] ;  /* 0x00233000010a7983 */ /* 0x000ee80000300a00 */
[----:B------:R-:W3:Y:S01]  /*16280*/  LDL.LU.64 R8, [R1+0x2328] ;  /* 0x0023280001087983 */ /* 0x000ee20000300a00 */
[----:B------:R-:W-:Y:S01]  /*16290*/  IMAD.MOV.U32 R6, RZ, RZ, R2 ;  /* 0x000000ffff067224 */ /* 0x000fe200078e0002 */
[----:B------:R-:W-:Y:S01]  /*162a0*/  MOV R7, R0 ;  /* 0x0000000000077202 */ /* 0x000fe20000000f00 */
[----:B------:R-:W-:Y:S01]  /*162b0*/  IMAD.MOV.U32 R2, RZ, RZ, R26 ;  /* 0x000000ffff027224 */ /* 0x000fe200078e001a */
[----:B------:R-:W-:Y:S01]  /*162c0*/  STL.64 [R1], R24 ;  /* 0x0000001801007387 */ /* 0x000fe20000100a00 */
[----:B------:R-:W-:Y:S01]  /*162d0*/  MOV R0, R27 ;  /* 0x0000001b00007202 */ /* 0x000fe20000000f00 */
[----:B------:R-:W-:Y:S01]  /*162e0*/  IMAD.MOV.U32 R26, RZ, RZ, R17 ;  /* 0x000000ffff1a7224 */ /* 0x000fe200078e0011 */
[----:B------:R-:W-:Y:S01]  /*162f0*/  MOV R27, R16 ;  /* 0x00000010001b7202 */ /* 0x000fe20000000f00 */
[C---:B---3--:R-:W-:Y:S01]  /*16300*/  HMMA.16816.F32 R20, R8.reuse, R18, R20 ;  /* 0x000000120814723c */ /* 0x048fe20000001814 */
[----:B------:R-:W3:Y:S04]  /*16310*/  LDL.LU.64 R18, [R1+0x2320] ;  /* 0x0023200001127983 */ /* 0x000ee80000300a00 */
[----:B------:R-:W3:Y:S03]  /*16320*/  LDL.LU.64 R16, [R1+0x2318] ;  /* 0x0023180001107983 */ /* 0x000ee60000300a00 */
[----:B---3--:R-:W-:Y:S01]  /*16330*/  HMMA.16816.F32 R8, R8, R26, R16 ;  /* 0x0000001a0808723c */ /* 0x008fe20000001810 */
[----:B------:R-:W0:Y:S04]  /*16340*/  LDSM.16.MT88.4 R24, [R29+UR6+0x13400] ;  /* 0x013400061d18783b */ /* 0x000e280008004200 */
[----:B------:R-:W1:-:S14]  /*16350*/  LDSM.16.MT88.4 R16, [R3+UR6+0x13800] ;  /* 0x013800060310783b */ /* 0x000e5c0008004200 */
[----:B------:R-:W-:Y:S04]  /*16360*/  STL.64 [R1+0x22f0], R10 ;  /* 0x0022f00a01007387 */ /* 0x000fe80000100a00 */
[----:B------:R3:W-:Y:S04]  /*16370*/  STL.64 [R1+0x22e8], R8 ;  /* 0x0022e80801007387 */ /* 0x0007e80000100a00 */
[----:B---3--:R-:W2:Y:S01]  /*16380*/  LDL.LU R8, [R1+0x70] ;  /* 0x0000700001087983 */ /* 0x008ea20000300800 */
[----:B------:R-:W-:-:S03]  /*16390*/  IMAD.MOV.U32 R9, RZ, RZ, R28 ;  /* 0x000000ffff097224 */ /* 0x000fc600078e001c */
[----:B------:R-:W3:Y:S04]  /*163a0*/  LDL.LU R28, [R1+0x2310] ;  /* 0x00231000011c7983 */ /* 0x000ee80000300800 */
[----:B0-----:R0:W-:Y:S04]  /*163b0*/  STL [R1+0x22e4], R24 ;  /* 0x0022e41801007387 */ /* 0x0011e80000100800 */
[----:B------:R-:W-:Y:S04]  /*163c0*/  STL [R1+0x22e0], R29 ;  /* 0x0022e01d01007387 */ /* 0x000fe80000100800 */
[----:B------:R4:W-:Y:S04]  /*163d0*/  STL [R1+0x22c8], R25 ;  /* 0x0022c81901007387 */ /* 0x0009e80000100800 */
[----:B------:R1:W-:Y:S04]  /*163e0*/  STL [R1+0x22c4], R26 ;  /* 0x0022c41a01007387 */ /* 0x0003e80000100800 */
[----:B------:R-:W-:Y:S04]  /*163f0*/  STL [R1+0x22c0], R27 ;  /* 0x0022c01b01007387 */ /* 0x000fe80000100800 */
[----:B0-----:R-:W3:Y:S04]  /*16400*/  LDL.LU R24, [R1] ;  /* 0x0000000001187983 */ /* 0x001ee80000300800 */
[----:B----4-:R-:W4:Y:S04]  /*16410*/  LDL.LU R25, [R1+0x4] ;  /* 0x0000040001197983 */ /* 0x010f280000300800 */
[----:B-1----:R-:W-:Y:S04]  /*16420*/  STL.64 [R1+0x20], R16 ;  /* 0x0000201001007387 */ /* 0x002fe80000100a00 */
[----:B------:R2:W-:Y:S01]  /*16430*/  STL.64 [R1+0x28], R18 ;  /* 0x0000281201007387 */ /* 0x0005e20000100a00 */
[----:B------:R-:W-:Y:S01]  /*16440*/  MOV R26, R2 ;  /* 0x00000002001a7202 */ /* 0x000fe20000000f00 */
[----:B--2---:R-:W-:Y:S02]  /*16450*/  HMMA.16816.F32 R16, R12, R8, R4 ;  /* 0x000000080c10723c */ /* 0x004fe40000001804 */
[----:B---3--:R-:W0:Y:S04]  /*16460*/  LDSM.16.M88.4 R4, [R28+UR6+0x180] ;  /* 0x000180061c04783b */ /* 0x008e280008000200 */
[----:B0-----:R0:W-:Y:S01]  /*16470*/  STL [R1+0x40], R4 ;  /* 0x0000400401007387 */ /* 0x0011e20000100800 */
[----:B------:R-:W-:-:S03]  /*16480*/  MOV R2, R5 ;  /* 0x0000000500027202 */ /* 0x000fc60000000f00 */
[----:B------:R1:W-:Y:S04]  /*16490*/  STL.64 [R1+0x48], R6 ;  /* 0x0000480601007387 */ /* 0x0003e80000100a00 */
[----:B0-----:R-:W4:Y:S01]  /*164a0*/  LDL.LU.64 R4, [R1+0x2308] ;  /* 0x0023080001047983 */ /* 0x001f220000300a00 */
[----:B------:R-:W-:-:S07]  /*164b0*/  IMAD.MOV.U32 R27, RZ, RZ, R0 ;  /* 0x000000ffff1b7224 */ /* 0x000fce00078e0000 */
[----:B----4-:R-:W-:-:S15]  /*164c0*/  HMMA.16816.F32 R12, R12, R4, R24 ;  /* 0x000000040c0c723c */ /* 0x010fde0000001818 */
[----:B------:R-:W-:-:S04]  /*164d0*/  NOP ;  /* 0x0000000000007918 */ /* 0x000fc80000000000 */
[----:B------:R-:W-:Y:S01]  /*164e0*/  IMAD.MOV.U32 R24, RZ, RZ, R12 ;  /* 0x000000ffff187224 */ /* 0x000fe200078e000c */
[----:B------:R-:W-:Y:S01]  /*164f0*/  MOV R29, R13 ;  /* 0x0000000d001d7202 */ /* 0x000fe20000000f00 */
[----:B-1----:R-:W-:Y:S01]  /*16500*/  IMAD.MOV.U32 R7, RZ, RZ, R14 ;  /* 0x000000ffff077224 */ /* 0x002fe200078e000e */
[----:B------:R-:W-:Y:S02]  /*16510*/  MOV R6, R15 ;  /* 0x0000000f00067202 */ /* 0x000fe40000000f00 */
[----:B------:R-:W0:Y:S04]  /*16520*/  LDSM.16.M88.4 R12, [R28+UR6+0x8180] ;  /* 0x008180061c0c783b */ /* 0x000e280008000200 */
[----:B0-----:R-:W-:Y:S01]  /*16530*/  STL.64 [R1+0x30], R12 ;  /* 0x0000300c01007387 */ /* 0x001fe20000100a00 */
[----:B------:R-:W-:-:S03]  /*16540*/  IMAD.MOV.U32 R0, RZ, RZ, R15 ;  /* 0x000000ffff007224 */ /* 0x000fc600078e000f */
[----:B------:R0:W-:Y:S04]  /*16550*/  STL [R1+0x38], R14 ;  /* 0x0000380e01007387 */ /* 0x0001e80000100800 */
[----:B0-----:R-:W2:Y:S04]  /*16560*/  LDL.LU.64 R14, [R1+0x2300] ;  /* 0x00230000010e7983 */ /* 0x001ea80000300a00 */
[----:B------:R-:W2:Y:S04]  /*16570*/  LDL.LU.64 R12, [R1+0x22f8] ;  /* 0x0022f800010c7983 */ /* 0x000ea80000300a00 */
[----:B------:R0:W-:Y:S04]  /*16580*/  STL [R1+0x2218], R28 ;  /* 0x0022181c01007387 */ /* 0x0001e80000100800 */
[----:B------:R-:W3:Y:S01]  /*16590*/  LDL.LU.64 R10, [R1+0x22f0] ;  /* 0x0022f000010a7983 */ /* 0x000ee20000300a00 */
[----:B--2---:R-:W-:Y:S03]  /*165a0*/  HMMA.16816.F32 R20, R12, R8, R20 ;  /* 0x000000080c14723c */ /* 0x004fe60000001814 */
[----:B------:R-:W3:-:S15]  /*165b0*/  LDL.LU.64 R8, [R1+0x22e8] ;  /* 0x0022e80001087983 */ /* 0x000ede0000300a00 */
[----:B------:R-:W-:Y:S01]  /*165c0*/  NOP ;  /* 0x0000000000007918 */ /* 0x000fe20000000000 */
[----:B------:R-:W-:Y:S01]  /*165d0*/  MOV R25, R20 ;  /* 0x0000001400197202 */ /* 0x000fe20000000f00 */
[----:B------:R-:W-:Y:S01]  /*165e0*/  IMAD.MOV.U32 R26, RZ, RZ, R21 ;  /* 0x000000ffff1a7224 */ /* 0x000fe200078e0015 */
[----:B------:R-:W-:Y:S01]  /*165f0*/  MOV R20, R24 ;  /* 0x0000001800147202 */ /* 0x000fe20000000f00 */
[----:B0-----:R-:W-:Y:S01]  /*16600*/  IMAD.MOV.U32 R28, RZ, RZ, R23 ;  /* 0x000000ffff1c7224 */ /* 0x001fe200078e0017 */
[----:B------:R-:W-:Y:S01]  /*16610*/  MOV R27, R22 ;  /* 0x00000016001b7202 */ /* 0x000fe20000000f00 */
[----:B------:R-:W2:Y:S01]  /*16620*/  LDL.LU R24, [R1+0x22e4] ;  /* 0x0022e40001187983 */ /* 0x000ea20000300800 */
[----:B------:R-:W-:Y:S01]  /*16630*/  IMAD.MOV.U32 R21, RZ, RZ, R29 ;  /* 0x000000ffff157224 */ /* 0x000fe200078e001d */
[----:B------:R-:W-:Y:S01]  /*16640*/  MOV R22, R7 ;  /* 0x0000000700167202 */ /* 0x000fe20000000f00 */
[----:B------:R-:W-:Y:S01]  /*16650*/  IMAD.MOV.U32 R23, RZ, RZ, R6 ;  /* 0x000000ffff177224 */ /* 0x000fe200078e0006 */
[----:B------:R-:W4:Y:S04]  /*16660*/  LDL.LU R29, [R1+0x22e0] ;  /* 0x0022e000011d7983 */ /* 0x000f280000300800 */
[----:B------:R-:W2:Y:S01]  /*16670*/  LDL.LU.64 R6, [R1+0x22d8] ;  /* 0x0022d80001067983 */ /* 0x000ea20000300a00 */
[----:B---3--:R-:W-:Y:S03]  /*16680*/  HMMA.16816.F32 R12, R12, R4, R8 ;  /* 0x000000040c0c723c */ /* 0x008fe60000001808 */
[----:B------:R-:W2:-:S15]  /*16690*/  LDL.LU.64 R4, [R1+0x22d0] ;  /* 0x0022d00001047983 */ /* 0x000e9e0000300a00 */
[----:B------:R-:W-:Y:S01]  /*166a0*/  NOP ;  /* 0x0000000000007918 */ /* 0x000fe20000000000 */
[----:B------:R0:W-:Y:S04]  /*166b0*/  STL.64 [R1+0x22b8], R14 ;  /* 0x0022b80e01007387 */ /* 0x0001e80000100a00 */
[----:B------:R-:W-:Y:S04]  /*166c0*/  STL.64 [R1+0x22b0], R12 ;  /* 0x0022b00c01007387 */ /* 0x000fe80000100a00 */
[----:B----4-:R-:W1:Y:S04]  /*166d0*/  LDSM.16.MT88.4 R8, [R29+UR6+0x13800] ;  /* 0x013800061d08783b */ /* 0x010e680008004200 */
[----:B0-----:R-:W2:Y:S04]  /*166e0*/  LDL.LU R14, [R1+0x78] ;  /* 0x00007800010e7983 */ /* 0x001ea80000300800 */
[----:B------:R-:W2:Y:S02]  /*166f0*/  LDL.LU R15, [R1+0x7c] ;  /* 0x00007c00010f7983 */ /* 0x000ea40000300800 */
[----:B--2---:R-:W-:-:S15]  /*16700*/  HMMA.16816.F32 R16, R4, R14, R16 ;  /* 0x0000000e0410723c */ /* 0x004fde0000001810 */
[----:B------:R-:W-:-:S04]  /*16710*/  NOP ;  /* 0x0000000000007918 */ /* 0x000fc80000000000 */
[----:B------:R0:W-:Y:S04]  /*16720*/  STL.64 [R1+0x22a8], R18 ;  /* 0x0022a81201007387 */ /* 0x0001e80000100a00 */
[----:B------:R-:W-:Y:S04]  /*16730*/  STL.64 [R1+0x22a0], R16 ;  /* 0x0022a01001007387 */ /* 0x000fe80000100a00 */
[----:B0-----:R-:W2:Y:S04]  /*16740*/  LDL.LU R18, [R1+0x68] ;  /* 0x0000680001127983 */ /* 0x001ea80000300800 */
[----:B------:R-:W2:Y:S04]  /*16750*/  LDL.LU R19, [R1+0x6c] ;  /* 0x00006c0001137983 */ /* 0x000ea80000300800 */
[----:B-1----:R0:W-:Y:S04]  /*16760*/  STL.64 [R1+0x2288], R10 ;  /* 0x0022880a01007387 */ /* 0x0021e80000100a00 */
[----:B------:R1:W-:Y:S01]  /*16770*/  STL.64 [R1+0x2280], R8 ;  /* 0x0022800801007387 */ /* 0x0003e20000100a00 */
[----:B0-----:R-:W-:-:S02]  /*16780*/  MOV R10, R27 ;  /* 0x0000001b000a7202 */ /* 0x001fc40000000f00 */
[----:B-1----:R-:W-:Y:S01]  /*16790*/  MOV R8, R25 ;  /* 0x0000001900087202 */ /* 0x002fe20000000f00 */
[----:B------:R-:W-:Y:S01]  /*167a0*/  IMAD.MOV.U32 R9, RZ, RZ, R26 ;  /* 0x000000ffff097224 */ /* 0x000fe200078e001a */
[----:B------:R-:W3:Y:S04]  /*167b0*/  LDL.LU R25, [R1+0x22c8] ;  /* 0x0022c80001197983 */ /* 0x000ee80000300800 */
[----:B------:R-:W3:Y:S04]  /*167c0*/  LDL.LU R26, [R1+0x22c4] ;  /* 0x0022c400011a7983 */ /* 0x000ee80000300800 */
[----:B------:R-:W3:Y:S01]  /*167d0*/  LDL.LU R27, [R1+0x22c0] ;  /* 0x0022c000011b7983 */ /* 0x000ee20000300800 */
[----:B------:R-:W-:Y:S01]  /*167e0*/  IMAD.MOV.U32 R11, RZ, RZ, R28 ;  /* 0x000000ffff0b7224 */ /* 0x000fe200078e001c */
[----:B--2---:R-:W-:Y:S02]  /*167f0*/  HMMA.16816.F32 R20, R4, R18, R20 ;  /* 0x000000120414723c */ /* 0x004fe40000001814 */
[----:B------:R-:W0:Y:S06]  /*16800*/  LDSM.16.MT88.4 R4, [R3+UR6+0x13c00] ;  /* 0x013c00060304783b */ /* 0x000e2c0008004200 */
[C---:B---3--:R-:W-:Y:S01]  /*16810*/  HMMA.16816.F32 R12, R24.reuse, R14, R8 ;  /* 0x0000000e180c723c */ /* 0x048fe20000001808 */
[----:B0-----:R-:W-:Y:S04]  /*16820*/  STL [R1+0x2258], R7 ;  /* 0x0022580701007387 */ /* 0x001fe80000100800 */
[----:B------:R-:W-:Y:S04]  /*16830*/  STL [R1+0x2298], R6 ;  /* 0x0022980601007387 */ /* 0x000fe80000100800 */
[----:B------:R0:W-:Y:S10]  /*16840*/  STL.64 [R1+0x2290], R4 ;  /* 0x0022900401007387 */ /* 0x0001f40000100a00 */
[----:B------:R-:W-:Y:S01]  /*16850*/  MOV R10, R14 ;  /* 0x0000000e000a7202 */ /* 0x000fe20000000f00 */
[----:B------:R-:W-:Y:S01]  /*16860*/  IMAD.MOV.U32 R9, RZ, RZ, R15 ;  /* 0x000000ffff097224 */ /* 0x000fe200078e000f */
[----:B------:R-:W-:Y:S01]  /*16870*/  MOV R28, R12 ;  /* 0x0000000c001c7202 */ /* 0x000fe20000000f00 */
[----:B------:R-:W-:Y:S01]  /*16880*/  IMAD.MOV.U32 R11, RZ, RZ, R13 ;  /* 0x000000ffff0b7224 */ /* 0x000fe200078e000d */
[----:B0-----:R-:W2:Y:S04]  /*16890*/  LDL.LU R4, [R1+0x20] ;  /* 0x0000200001047983 */ /* 0x001ea80000300800 */
[----:B------:R-:W2:Y:S04]  /*168a0*/  LDL.LU R5, [R1+0x24] ;  /* 0x0000240001057983 */ /* 0x000ea80000300800 */
[----:B------:R-:W2:Y:S04]  /*168b0*/  LDL.LU R6, [R1+0x28] ;  /* 0x0000280001067983 */ /* 0x000ea80000300800 */
[----:B------:R-:W2:Y:S04]  /*168c0*/  LDL.LU R7, [R1+0x2c] ;  /* 0x00002c0001077983 */ /* 0x000ea80000300800 */
[----:B------:R-:W3:Y:S04]  /*168d0*/  LDL.LU.64 R14, [R1+0x22b8] ;  /* 0x0022b800010e7983 */ /* 0x000ee80000300a00 */
[----:B------:R-:W3:Y:S02]  /*168e0*/  LDL.LU.64 R12, [R1+0x22b0] ;  /* 0x0022b000010c7983 */ /* 0x000ee40000300a00 */
[----:B---3--:R-:W-:Y:S02]  /*168f0*/  HMMA.16816.F32 R24, R24, R18, R12 ;  /* 0x000000121818723c */ /* 0x008fe4000000180c */
[----:B------:R-:W2:Y:S04]  /*16900*/  LDL.LU.64 R18, [R1+0x22a8] ;  /* 0x0022a80001127983 */ /* 0x000ea80000300a00 */
[----:B------:R-:W2:-:S13]  /*16910*/  LDL.LU.64 R16, [R1+0x22a0] ;  /* 0x0022a00001107983 */ /* 0x000e9a0000300a00 */
[----:B------:R-:W-:Y:S04]  /*16920*/  STL.64 [R1+0x2268], R26 ;  /* 0x0022681a01007387 */ /* 0x000fe80000100a00 */
[----:B------:R0:W-:Y:S04]  /*16930*/  STL.64 [R1+0x2260], R24 ;  /* 0x0022601801007387 */ /* 0x0001e80000100a00 */
[----:B0-----:R-:W2:Y:S01]  /*16940*/  LDL.LU R24, [R1+0x40] ;  /* 0x0000400001187983 */ /* 0x001ea20000300800 */
[----:B------:R-:W-:-:S03]  /*16950*/  MOV R25, R2 ;  /* 0x0000000200197202 */ /* 0x000fc60000000f00 */
[----:B------:R-:W3:Y:S04]  /*16960*/  LDL.LU R2, [R1+0x229c] ;  /* 0x00229c0001027983 */ /* 0x000ee80000300800 */
[----:B--2---:R-:W-:Y:S01]  /*16970*/  HMMA.16816.F32 R12, R4, R24, R16 ;  /* 0x00000018040c723c */ /* 0x004fe20000001810 */
[----:B------:R-:W2:-:S15]  /*16980*/  LDL.LU.64 R16, [R1+0x30] ;  /* 0x0000300001107983 */ /* 0x000e9e0000300a00 */
[----:B------:R-:W-:-:S03]  /*16990*/  NOP ;  /* 0x0000000000007918 */ /* 0x000fc60000000000 */
[----:B------:R-:W-:Y:S04]  /*169a0*/  STL.64 [R1], R12 ;  /* 0x0000000c01007387 */ /* 0x000fe80000100a00 */
[----:B------:R-:W-:Y:S04]  /*169b0*/  STL.64 [R1+0x8], R14 ;  /* 0x0000080e01007387 */ /* 0x000fe80000100a00 */
[----:B------:R-:W0:Y:S04]  /*169c0*/  LDSM.16.MT88.4 R12, [R29+UR6+0x13c00] ;  /* 0x013c00061d0c783b */ /* 0x000e280008004200 */
[----:B0-----:R-:W-:Y:S04]  /*169d0*/  STL [R1+0x2254], R14 ;  /* 0x0022540e01007387 */ /* 0x001fe80000100800 */
[----:B------:R-:W-:Y:S01]  /*169e0*/  STL [R1+0x2250], R15 ;  /* 0x0022500f01007387 */ /* 0x000fe20000100800 */
[----:B--2---:R-:W-:Y:S01]  /*169f0*/  HMMA.16816.F32 R20, R4, R16, R20 ;  /* 0x000000100414723c */ /* 0x004fe20000001814 */
[----:B------:R-:W-:Y:S01]  /*16a00*/  IMAD.MOV.U32 R8, RZ, RZ, R16 ;  /* 0x000000ffff087224 */ /* 0x000fe200078e0010 */
[----:B------:R-:W-:Y:S01]  /*16a10*/  MOV R7, R17 ;  /* 0x0000001100077202 */ /* 0x000fe20000000f00 */
[----:B------:R-:W2:Y:S04]  /*16a20*/  LDL.LU R6, [R1+0x2298] ;  /* 0x0022980001067983 */ /* 0x000ea80000300800 */
[----:B------:R-:W0:Y:S04]  /*16a30*/  LDSM.16.MT88.4 R16, [R3+UR6+0x14000] ;  /* 0x014000060310783b */ /* 0x000e280008004200 */
[----:B------:R-:W2:Y:S08]  /*16a40*/  LDL.LU.64 R4, [R1+0x2290] ;  /* 0x0022900001047983 */ /* 0x000eb00000300a00 */
[----:B------:R1:W-:Y:S04]  /*16a50*/  STL.64 [R1+0x2278], R22 ;  /* 0x0022781601007387 */ /* 0x0003e80000100a00 */
[----:B------:R4:W-:Y:S01]  /*16a60*/  STL.64 [R1+0x2270], R20 ;  /* 0x0022701401007387 */ /* 0x0009e20000100a00 */
[----:B-1----:R-:W-:Y:S01]  /*16a70*/  IMAD.MOV.U32 R22, RZ, RZ, R10 ;  /* 0x000000ffff167224 */ /* 0x002fe200078e000a */
[----:B------:R-:W-:-:S02]  /*16a80*/  MOV R23, R9 ;  /* 0x0000000900177202 */ /* 0x000fc40000000f00 */
[----:B----4-:R-:W-:Y:S01]  /*16a90*/  MOV R21, R11 ;  /* 0x0000000b00157202 */ /* 0x010fe20000000f00 */
[----:B0-----:R0:W-:Y:S04]  /*16aa0*/  STL.64 [R1+0x2228], R18 ;  /* 0x0022281201007387 */ /* 0x0011e80000100a00 */
[----:B------:R1:W-:Y:S01]  /*16ab0*/  STL.64 [R1+0x2220], R16 ;  /* 0x0022201001007387 */ /* 0x0003e20000100a00 */
[----:B------:R-:W-:-:S03]  /*16ac0*/  IMAD.MOV.U32 R20, RZ, RZ, R28 ;  /* 0x000000ffff147224 */ /* 0x000fc600078e001c */
[----:B0-----:R-:W4:Y:S01]  /*16ad0*/  LDL.LU R18, [R1+0x38] ;  /* 0x0000380001127983 */ /* 0x001f220000300800 */
[----:B-1----:R-:W-:-:S03]  /*16ae0*/  IMAD.MOV.U32 R16, RZ, RZ, R8 ;  /* 0x000000ffff107224 */ /* 0x002fc600078e0008 */
[----:B---3--:R-:W0:Y:S01]  /*16af0*/  LDSM.16.M88.4 R8, [R2+UR6+0x200] ;  /* 0x000200060208783b */ /* 0x008e220008000200 */
[----:B------:R-:W-:Y:S01]  /*16b00*/  IMAD.MOV.U32 R19, RZ, RZ, R0 ;  /* 0x000000ffff137224 */ /* 0x000fe200078e0000 */
[----:B0-----:R-:W-:Y:S02]  /*16b10*/  MOV R28, R8 ;  /* 0x00000008001c7202 */ /* 0x001fe40000000f00 */
[----:B------:R-:W-:Y:S01]  /*16b20*/  STL.64 [R1+0x58], R10 ;  /* 0x0000580a01007387 */ /* 0x000fe20000100a00 */
[----:B------:R-:W-:-:S03]  /*16b30*/  IMAD.MOV.U32 R0, RZ, RZ, R9 ;  /* 0x000000ffff007224 */ /* 0x000fc600078e0009 */
[----:B------:R-:W0:Y:S01]  /*16b40*/  LDSM.16.M88.4 R8, [R2+UR6+0x8200] ;  /* 0x008200060208783b */ /* 0x000e220008000200 */
[----:B------:R-:W-:-:S03]  /*16b50*/  MOV R17, R7 ;  /* 0x0000000700117202 */ /* 0x000fc60000000f00 */
[----:B0-----:R-:W-:Y:S01]  /*16b60*/  STL.64 [R1+0x70], R8 ;  /* 0x0000700801007387 */ /* 0x001fe20000100a00 */
[----:B------:R-:W-:Y:S01]  /*16b70*/  MOV R7, R8 ;  /* 0x0000000800077202 */ /* 0x000fe20000000f00 */
[----:B------:R-:W-:Y:S02]  /*16b80*/  IMAD.MOV.U32 R14, RZ, RZ, R9 ;  /* 0x000000ffff0e7224 */ /* 0x000fe400078e0009 */
[----:B------:R0:W-:Y:S04]  /*16b90*/  STL.64 [R1+0x78], R10 ;  /* 0x0000780a01007387 */ /* 0x0001e80000100a00 */
[----:B0-----:R-:W3:Y:S04]  /*16ba0*/  LDL.LU.64 R10, [R1+0x2288] ;  /* 0x00228800010a7983 */ /* 0x001ee80000300a00 */
[----:B------:R-:W3:Y:S04]  /*16bb0*/  LDL.LU.64 R8, [R1+0x2280] ;  /* 0x0022800001087983 */ /* 0x000ee80000300a00 */
[----:B------:R0:W-:Y:S01]  /*16bc0*/  STL [R1+0x218c], R2 ;  /* 0x00218c0201007387 */ /* 0x0001e20000100800 */
[----:B---3--:R-:W-:Y:S03]  /*16bd0*/  HMMA.16816.F32 R24, R8, R24, R20 ;  /* 0x000000180818723c */ /* 0x008fe60000001814 */
[----:B------:R-:W4:Y:S04]  /*16be0*/  LDL.LU.64 R22, [R1+0x2278] ;  /* 0x0022780001167983 */ /* 0x000f280000300a00 */
[----:B------:R-:W4:-:S12]  /*16bf0*/  LDL.LU.64 R20, [R1+0x2270] ;  /* 0x0022700001147983 */ /* 0x000f180000300a00 */
[----:B------:R-:W-:Y:S01]  /*16c00*/  STL [R1+0x24], R25 ;  /* 0x0000241901007387 */ /* 0x000fe20000100800 */
[----:B0-----:R-:W-:Y:S01]  /*16c10*/  IMAD.MOV.U32 R2, RZ, RZ, R27 ;  /* 0x000000ffff027224 */ /* 0x001fe200078e001b */
[----:B------:R-:W-:Y:S02]  /*16c20*/  MOV R15, R24 ;  /* 0x00000018000f7202 */ /* 0x000fe40000000f00 */
[----:B------:R0:W-:Y:S04]  /*16c30*/  STL [R1+0x28], R26 ;  /* 0x0000281a01007387 */ /* 0x0001e80000100800 */
[----:B0-----:R-:W3:Y:S04]  /*16c40*/  LDL.LU.64 R26, [R1+0x2268] ;  /* 0x00226800011a7983 */ /* 0x001ee80000300a00 */
[----:B------:R-:W3:Y:S02]  /*16c50*/  LDL.LU.64 R24, [R1+0x2260] ;  /* 0x0022600001187983 */ /* 0x000ee40000300a00 */
[----:B---3--:R-:W-:Y:S02]  /*16c60*/  HMMA.16816.F32 R8, R8, R16, R24 ;  /* 0x000000100808723c */ /* 0x008fe40000001818 */
[----:B------:R-:W0:-:S15]  /*16c70*/  LDSM.16.MT88.4 R24, [R29+UR6+0x14000] ;  /* 0x014000061d18783b */ /* 0x000e1e0008004200 */
[----:B------:R-:W-:Y:S02]  /*16c80*/  NOP ;  /* 0x0000000000007918 */ /* 0x000fe40000000000 */
[----:B------:R1:W-:Y:S04]  /*16c90*/  STL.64 [R1+0x2238], R10 ;  /* 0x0022380a01007387 */ /* 0x0003e80000100a00 */
[----:B------:R-:W-:Y:S04]  /*16ca0*/  STL.64 [R1+0x2230], R8 ;  /* 0x0022300801007387 */ /* 0x000fe80000100a00 */
[----:B-1----:R-:W2:Y:S04]  /*16cb0*/  LDL.LU R10, [R1+0x48] ;  /* 0x00004800010a7983 */ /* 0x002ea80000300800 */
[----:B------:R-:W2:Y:S04]  /*16cc0*/  LDL.LU R11, [R1+0x4c] ;  /* 0x00004c00010b7983 */ /* 0x000ea80000300800 */
[----:B0-----:R-:W-:Y:S04]  /*16cd0*/  STL.64 [R1+0x2208], R26 ;  /* 0x0022081a01007387 */ /* 0x001fe80000100a00 */
[----:B------:R0:W-:Y:S02]  /*16ce0*/  STL.64 [R1+0x2200], R24 ;  /* 0x0022001801007387 */ /* 0x0001e40000100a00 */
[----:B0-----:R-:W-:Y:S01]  /*16cf0*/  MOV R24, R7 ;  /* 0x0000000700187202 */ /* 0x001fe20000000f00 */
[----:B------:R-:W-:Y:S01]  /*16d00*/  IMAD.MOV.U32 R25, RZ, RZ, R14 ;  /* 0x000000ffff197224 */ /* 0x000fe200078e000e */
[----:B------:R-:W2:Y:S04]  /*16d10*/  LDL.LU R7, [R1+0x2258] ;  /* 0x0022580001077983 */ /* 0x000ea80000300800 */
[----:B------:R-:W3:Y:S04]  /*16d20*/  LDL.LU R14, [R1+0x2254] ;  /* 0x00225400010e7983 */ /* 0x000ee80000300800 */
[----:B------:R0:W-:Y:S04]  /*16d30*/  STL.64 [R1+0x2210], R24 ;  /* 0x0022101801007387 */ /* 0x0001e80000100a00 */
[----:B0-----:R-:W2:Y:S04]  /*16d40*/  LDL.LU R24, [R1] ;  /* 0x0000000001187983 */ /* 0x001ea80000300800 */
[----:B------:R-:W2:Y:S04]  /*16d50*/  LDL.LU R25, [R1+0x4] ;  /* 0x0000040001197983 */ /* 0x000ea80000300800 */
[----:B------:R-:W2:Y:S04]  /*16d60*/  LDL.LU R26, [R1+0x8] ;  /* 0x00000800011a7983 */ /* 0x000ea80000300800 */
[----:B------:R-:W2:Y:S02]  /*16d70*/  LDL.LU R27, [R1+0xc] ;  /* 0x00000c00011b7983 */ /* 0x000ea40000300800 */
[----:B--2---:R-:W-:-:S15]  /*16d80*/  HMMA.16816.F32 R24, R4, R10, R24 ;  /* 0x0000000a0418723c */ /* 0x004fde0000001818 */
[----:B------:R-:W-:-:S04]  /*16d90*/  NOP ;  /* 0x0000000000007918 */ /* 0x000fc80000000000 */
[----:B------:R-:W-:Y:S04]  /*16da0*/  STL.64 [R1+0x2248], R26 ;  /* 0x0022481a01007387 */ /* 0x000fe80000100a00 */
[----:B------:R0:W-:Y:S02]  /*16db0*/  STL.64 [R1+0x2240], R24 ;  /* 0x0022401801007387 */ /* 0x0001e40000100a00 */
[----:B0-----:R-:W-:Y:S02]  /*16dc0*/  MOV R24, R15 ;  /* 0x0000000f00187202 */ /* 0x001fe40000000f00 */
[----:B------:R-:W3:Y:S04]  /*16dd0*/  LDL.LU R15, [R1+0x2250] ;  /* 0x00225000010f7983 */ /* 0x000ee80000300800 */
[----:B------:R-:W3:Y:S04]  /*16de0*/  LDL.LU R25, [R1+0x24] ;  /* 0x0000240001197983 */ /* 0x000ee80000300800 */
[----:B------:R-:W3:Y:S01]  /*16df0*/  LDL.LU R26, [R1+0x28] ;  /* 0x00002800011a7983 */ /* 0x000ee20000300800 */
[----:B----4-:R-:W-:Y:S03]  /*16e00*/  HMMA.16816.F32 R20, R4, R18, R20 ;  /* 0x000000120414723c */ /* 0x010fe60000001814 */
[----:B------:R-:W0:Y:S01]  /*16e10*/  LDSM.16.MT88.4 R4, [R3+UR6+0x14400] ;  /* 0x014400060304783b */ /* 0x000e220008004200 */
[----:B------:R-:W-:-:S03]  /*16e20*/  IMAD.MOV.U32 R27, RZ, RZ, R2 ;  /* 0x000000ffff1b7224 */ /* 0x000fc600078e0002 */
[----:B0-----:R-:W-:Y:S04]  /*16e30*/  STL.64 [R1+0x21f8], R6 ;  /* 0x0021f80601007387 */ /* 0x001fe80000100a00 */
[----:B------:R0:W-:Y:S02]  /*16e40*/  STL.64 [R1+0x21f0], R4 ;  /* 0x0021f00401007387 */ /* 0x0001e40000100a00 */
[----:B0-----:R-:W-:Y:S01]  /*16e50*/  MOV R4, R28 ;  /* 0x0000001c00047202 */ /* 0x001fe20000000f00 */
[----:B---3--:R-:W-:Y:S01]  /*16e60*/  HMMA.16816.F32 R8, R12, R10, R24 ;  /* 0x0000000a0c08723c */ /* 0x008fe20000001818 */
[----:B------:R-:W2:Y:S04]  /*16e70*/  LDL.LU.64 R26, [R1+0x2248] ;  /* 0x00224800011a7983 */ /* 0x000ea80000300a00 */
[----:B------:R-:W2:-:S14]  /*16e80*/  LDL.LU.64 R24, [R1+0x2240] ;  /* 0x0022400001187983 */ /* 0x000e9c0000300a00 */
[----:B------:R-:W-:Y:S01]  /*16e90*/  STL.64 [R1+0x20], R8 ;  /* 0x0000200801007387 */ /* 0x000fe20000100a00 */
[----:B------:R-:W-:-:S03]  /*16ea0*/  MOV R28, R11 ;  /* 0x0000000b001c7202 */ /* 0x000fc60000000f00 */
[----:B------:R0:W-:Y:S04]  /*16eb0*/  STL [R1+0x28], R10 ;  /* 0x0000280a01007387 */ /* 0x0001e80000100800 */
[----:B0-----:R-:W3:Y:S04]  /*16ec0*/  LDL.LU.64 R10, [R1+0x2238] ;  /* 0x00223800010a7983 */ /* 0x001ee80000300a00 */
[----:B------:R-:W3:Y:S01]  /*16ed0*/  LDL.LU.64 R8, [R1+0x2230] ;  /* 0x0022300001087983 */ /* 0x000ee20000300a00 */
[----:B------:R-:W-:Y:S01]  /*16ee0*/  IMAD.MOV.U32 R5, RZ, RZ, R0 ;  /* 0x000000ffff057224 */ /* 0x000fe200078e0000 */
[----:B---3--:R-:W-:Y:S02]  /*16ef0*/  HMMA.16816.F32 R8, R12, R18, R8 ;  /* 0x000000120c08723c */ /* 0x008fe40000001808 */
[----:B------:R-:W2:Y:S04]  /*16f00*/  LDL.LU.64 R18, [R1+0x2228] ;  /* 0x0022280001127983 */ /* 0x000ea80000300a00 */
[----:B------:R-:W2:-:S13]  /*16f10*/  LDL.LU.64 R16, [R1+0x2220] ;  /* 0x0022200001107983 */ /* 0x000e9a0000300a00 */
[----:B------:R-:W-:Y:S01]  /*16f20*/  IMAD.MOV.U32 R7, RZ, RZ, R8 ;  /* 0x000000ffff077224 */ /* 0x000fe200078e0008 */
[----:B------:R-:W-:Y:S01]  /*16f30*/  MOV R6, R9 ;  /* 0x0000000900067202 */ /* 0x000fe20000000f00 */
[----:B------:R-:W-:Y:S01]  /*16f40*/  IMAD.MOV.U32 R2, RZ, RZ, R10 ;  /* 0x000000ffff027224 */ /* 0x000fe200078e000a */
[----:B------:R-:W-:Y:S02]  /*16f50*/  MOV R0, R11 ;  /* 0x0000000b00007202 */ /* 0x000fe40000000f00 */
[----:B------:R-:W0:Y:S04]  /*16f60*/  LDSM.16.MT88.4 R8, [R29+UR6+0x14400] ;  /* 0x014400061d08783b */ /* 0x000e280008004200 */
[----:B0-----:R0:W-:Y:S04]  /*16f70*/  STL [R1+0x21dc], R8 ;  /* 0x0021dc0801007387 */ /* 0x0011e80000100800 */
[----:B------:R1:W-:Y:S04]  /*16f80*/  STL [R1+0x21d8], R9 ;  /* 0x0021d80901007387 */ /* 0x0003e80000100800 */
[----:B------:R-:W-:Y:S04]  /*16f90*/  STL [R1+0x21d4], R10 ;  /* 0x0021d40a01007387 */ /* 0x000fe80000100800 */
[----:B------:R3:W-:Y:S04]  /*16fa0*/  STL [R1+0x21d0], R11 ;  /* 0x0021d00b01007387 */ /* 0x0007e80000100800 */
[----:B0-----:R-:W4:Y:S04]  /*16fb0*/  LDL.LU R8, [R1+0x20] ;  /* 0x0000200001087983 */ /* 0x001f280000300800 */
[----:B-1----:R-:W4:Y:S01]  /*16fc0*/  LDL.LU R9, [R1+0x24] ;  /* 0x0000240001097983 */ /* 0x002f220000300800 */
[----:B---3--:R-:W-:-:S03]  /*16fd0*/  IMAD.MOV.U32 R11, RZ, RZ, R28 ;  /* 0x000000ffff0b7224 */ /* 0x008fc600078e001c */
[----:B------:R-:W4:Y:S04]  /*16fe0*/  LDL.LU R10, [R1+0x28] ;  /* 0x00002800010a7983 */ /* 0x000f280000300800 */
[----:B------:R-:W3:Y:S01]  /*16ff0*/  LDL.LU R28, [R1+0x2218] ;  /* 0x00221800011c7983 */ /* 0x000ee20000300800 */
[----:B--2---:R-:W-:-:S15]  /*17000*/  HMMA.16816.F32 R24, R16, R4, R24 ;  /* 0x000000041018723c */ /* 0x004fde0000001818 */
[----:B------:R-:W-:-:S04]  /*17010*/  NOP ;  /* 0x0000000000007918 */ /* 0x000fc80000000000 */
[----:B------:R-:W-:Y:S01]  /*17020*/  MOV R15, R24 ;  /* 0x00000018000f7202 */ /* 0x000fe20000000f00 */
[----:B------:R-:W-:Y:S02]  /*17030*/  IMAD.MOV.U32 R14, RZ, RZ, R25 ;  /* 0x000000ffff0e7224 */ /* 0x000fe400078e0019 */
[----:B------:R-:W2:Y:S01]  /*17040*/  LDL.LU.64 R24, [R1+0x2210] ;  /* 0x0022100001187983 */ /* 0x000ea20000300a00 */
[----:B------:R-:W-:Y:S01]  /*17050*/  MOV R13, R26 ;  /* 0x0000001a000d7202 */ /* 0x000fe20000000f00 */
[----:B------:R-:W-:Y:S01]  /*17060*/  IMAD.MOV.U32 R12, RZ, RZ, R27 ;  /* 0x000000ffff0c7224 */ /* 0x000fe200078e001b */
[----:B--2---:R-:W-:Y:S01]  /*17070*/  HMMA.16816.F32 R20, R16, R24, R20 ;  /* 0x000000181014723c */ /* 0x004fe20000001814 */
[----:B---3--:R-:W-:-:S15]  /*17080*/  LDSM.16.M88.4 R24, [R28+UR6+0x200] ;  /* 0x000200061c18783b */ /* 0x008fde0008000200 */
[----:B------:R-:W-:-:S03]  /*17090*/  NOP ;  /* 0x0000000000007918 */ /* 0x000fc60000000000 */
[----:B------:R0:W-:Y:S04]  /*170a0*/  STL.64 [R1+0x21e8], R22 ;  /* 0x0021e81601007387 */ /* 0x0001e80000100a00 */
[----:B------:R1:W-:Y:S04]  /*170b0*/  STL.64 [R1+0x21e0], R20 ;  /* 0x0021e01401007387 */ /* 0x0003e80000100a00 */
[----:B------:R-:W2:Y:S01]  /*170c0*/  LDL.LU.64 R16, [R1+0x70] ;  /* 0x0000700001107983 */ /* 0x000ea20000300a00 */
[----:B0-----:R-:W-:Y:S01]  /*170d0*/  MOV R22, R13 ;  /* 0x0000000d00167202 */ /* 0x001fe20000000f00 */
[----:B------:R-:W-:-:S02]  /*170e0*/  IMAD.MOV.U32 R23, RZ, RZ, R12 ;  /* 0x000000ffff177224 */ /* 0x000fc400078e000c */
[----:B------:R-:W3:Y:S01]  /*170f0*/  LDL.LU.64 R18, [R1+0x78] ;  /* 0x0000780001127983 */ /* 0x000ee20000300a00 */
[----:B-1----:R-:W-:Y:S01]  /*17100*/  MOV R20, R15 ;  /* 0x0000000f00147202 */ /* 0x002fe20000000f00 */
[----:B------:R-:W-:Y:S02]  /*17110*/  IMAD.MOV.U32 R21, RZ, RZ, R14 ;  /* 0x000000ffff157224 */ /* 0x000fe400078e000e */
[----:B------:R-:W0:Y:S04]  /*17120*/  LDSM.16.MT88.4 R12, [R3+UR6+0x14800] ;  /* 0x01480006030c783b */ /* 0x000e280008004200 */
[----:B0-----:R-:W-:Y:S04]  /*17130*/  STL [R1+0x21a8], R12 ;  /* 0x0021a80c01007387 */ /* 0x001fe80000100800 */
[----:B------:R-:W-:Y:S04]  /*17140*/  STL [R1+0x21a4], R13 ;  /* 0x0021a40d01007387 */ /* 0x000fe80000100800 */
[----:B------:R-:W-:Y:S04]  /*17150*/  STL [R1+0x21a0], R14 ;  /* 0x0021a00e01007387 */ /* 0x000fe80000100800 */
[----:B------:R0:W-:Y:S04]  /*17160*/  STL [R1+0x219c], R15 ;  /* 0x00219c0f01007387 */ /* 0x0001e80000100800 */
[----:B------:R-:W-:Y:S04]  /*17170*/  STL.64 [R1+0x40], R24 ;  /* 0x0000401801007387 */ /* 0x000fe80000100a00 */
[----:B------:R-:W-:Y:S04]  /*17180*/  STL.64 [R1+0x48], R26 ;  /* 0x0000481a01007387 */ /* 0x000fe80000100a00 */
[----:B------:R-:W1:Y:S01]  /*17190*/  LDSM.16.M88.4 R24, [R28+UR6+0x8200] ;  /* 0x008200061c18783b */ /* 0x000e620008000200 */
[----:B0-----:R-:W-:-:S03]  /*171a0*/  IMAD.MOV.U32 R15, RZ, RZ, R0 ;  /* 0x000000ffff0f7224 */ /* 0x001fc600078e0000 */
[----:B-1----:R-:W-:Y:S01]  /*171b0*/  STL.64 [R1+0x60], R24 ;  /* 0x0000601801007387 */ /* 0x002fe20000100a00 */
[----:B------:R-:W-:-:S03]  /*171c0*/  MOV R0, R26 ;  /* 0x0000001a00007202 */ /* 0x000fc60000000f00 */
[----:B------:R0:W-:Y:S04]  /*171d0*/  STL [R1+0x6c], R27 ;  /* 0x00006c1b01007387 */ /* 0x0001e80000100800 */
[----:B0-----:R-:W4:Y:S04]  /*171e0*/  LDL.LU.64 R26, [R1+0x2208] ;  /* 0x00220800011a7983 */ /* 0x001f280000300a00 */
[----:B------:R-:W4:Y:S01]  /*171f0*/  LDL.LU.64 R24, [R1+0x2200] ;  /* 0x0022000001187983 */ /* 0x000f220000300a00 */
[----:B------:R-:W-:Y:S01]  /*17200*/  MOV R12, R7 ;  /* 0x00000007000c7202 */ /* 0x000fe20000000f00 */
[----:B------:R-:W-:Y:S01]  /*17210*/  IMAD.MOV.U32 R13, RZ, RZ, R6 ;  /* 0x000000ffff0d7224 */ /* 0x000fe200078e0006 */
[----:B------:R-:W-:Y:S01]  /*17220*/  MOV R14, R2 ;  /* 0x00000002000e7202 */ /* 0x000fe20000000f00 */
[----:B------:R-:W-:Y:S04]  /*17230*/  STL [R1+0x2190], R0 ;  /* 0x0021900001007387 */ /* 0x000fe80000100800 */
[----:B------:R-:W-:Y:S01]  /*17240*/  STL [R1+0x2120], R28 ;  /* 0x0021201c01007387 */ /* 0x000fe20000100800 */
[----:B----4-:R-:W-:-:S15]  /*17250*/  HMMA.16816.F32 R4, R24, R4, R8 ;  /* 0x000000041804723c */ /* 0x010fde0000001808 */
[----:B------:R-:W-:-:S04]  /*17260*/  NOP ;  /* 0x0000000000007918 */ /* 0x000fc80000000000 */
[----:B------:R-:W-:Y:S01]  /*17270*/  IMAD.MOV.U32 R8, RZ, RZ, R4 ;  /* 0x000000ffff087224 */ /* 0x000fe200078e0004 */
[----:B------:R-:W-:Y:S01]  /*17280*/  MOV R9, R5 ;  /* 0x0000000500097202 */ /* 0x000fe20000000f00 */
[----:B------:R-:W-:Y:S01]  /*17290*/  IMAD.MOV.U32 R10, RZ, RZ, R6 ;  /* 0x000000ffff0a7224 */ /* 0x000fe200078e0006 */
[----:B------:R-:W-:Y:S02]  /*172a0*/  MOV R11, R7 ;  /* 0x00000007000b7202 */ /* 0x000fe40000000f00 */
[----:B------:R-:W0:Y:S01]  /*172b0*/  LDSM.16.MT88.4 R4, [R29+UR6+0x14800] ;  /* 0x014800061d04783b */ /* 0x000e220008004200 */
[----:B--2---:R-:W-:Y:S01]  /*172c0*/  HMMA.16816.F32 R24, R24, R16, R12 ;  /* 0x000000101818723c */ /* 0x004fe2000000180c */
[----:B0-----:R-:W-:Y:S01]  /*172d0*/  IMAD.MOV.U32 R0, RZ, RZ, R4 ;  /* 0x000000ffff007224 */ /* 0x001fe200078e0004 */
[----:B------:R-:W-:Y:S01]  /*172e0*/  MOV R2, R6 ;  /* 0x0000000600027202 */ /* 0x000fe20000000f00 */
[----:B------:R0:W-:Y:S01]  /*172f0*/  STL [R1+0x34], R5 ;  /* 0x0000340501007387 */ /* 0x0001e20000100800 */
[----:B------:R-:W-:-:S03]  /*17300*/  IMAD.MOV.U32 R28, RZ, RZ, R7 ;  /* 0x000000ffff1c7224 */ /* 0x000fc600078e0007 */
[----:B------:R-:W2:Y:S04]  /*17310*/  LDL.LU.64 R6, [R1+0x21f8] ;  /* 0x0021f80001067983 */ /* 0x000ea80000300a00 */
[----:B0-----:R-:W2:Y:S04]  /*17320*/  LDL.LU.64 R4, [R1+0x21f0] ;  /* 0x0021f00001047983 */ /* 0x001ea80000300a00 */
[----:B------:R-:W-:Y:S04]  /*17330*/  STL [R1+0x2198], R0 ;  /* 0x0021980001007387 */ /* 0x000fe80000100800 */
[----:B------:R-:W-:Y:S04]  /*17340*/  STL [R1+0x2194], R2 ;  /* 0x0021940201007387 */ /* 0x000fe80000100800 */
[----:B------:R0:W-:Y:S04]  /*17350*/  STL.64 [R1+0x21b8], R26 ;  /* 0x0021b81a01007387 */ /* 0x0001e80000100a00 */
[----:B------:R-:W-:Y:S04]  /*17360*/  STL.64 [R1+0x21b0], R24 ;  /* 0x0021b01801007387 */ /* 0x000fe80000100a00 */
[----:B0-----:R-:W2:Y:S04]  /*17370*/  LDL.LU R26, [R1+0x58] ;  /* 0x00005800011a7983 */ /* 0x001ea80000300800 */
[----:B------:R-:W2:Y:S02]  /*17380*/  LDL.LU R27, [R1+0x5c] ;  /* 0x00005c00011b7983 */ /* 0x000ea40000300800 */
[----:B--2---:R-:W-:-:S15]  /*17390*/  HMMA.16816.F32 R20, R4, R26, R20 ;  /* 0x0000001a0414723c */ /* 0x004fde0000001814 */
[----:B------:R-:W-:-:S04]  /*173a0*/  NOP ;  /* 0x0000000000007918 */ /* 0x000fc80000000000 */
[----:B------:R-:W-:Y:S01]  /*173b0*/  MOV R14, R22 ;  /* 0x00000016000e7202 */ /* 0x000fe20000000f00 */
[----:B------:R-:W-:Y:S01]  /*173c0*/  IMAD.MOV.U32 R15, RZ, RZ, R23 ;  /* 0x000000ffff0f7224 */ /* 0x000fe200078e0017 */
[----:B------:R-:W-:Y:S01]  /*173d0*/  MOV R12, R20 ;  /* 0x00000014000c7202 */ /* 0x000fe20000000f00 */
[----:B------:R-:W-:Y:S01]  /*173e0*/  IMAD.MOV.U32 R13, RZ, RZ, R21 ;  /* 0x000000ffff0d7224 */ /* 0x000fe200078e0015 */
[----:B------:R-:W2:Y:S04]  /*173f0*/  LDL.LU.64 R22, [R1+0x21e8] ;  /* 0x0021e80001167983 */ /* 0x000ea80000300a00 */
[----:B------:R-:W2:Y:S04]  /*17400*/  LDL.LU.64 R20, [R1+0x21e0] ;  /* 0x0021e00001147983 */ /* 0x000ea80000300a00 */
[----:B------:R0:W-:Y:S04]  /*17410*/  STL.64 [R1+0x21c8], R14 ;  /* 0x0021c80e01007387 */ /* 0x0001e80000100a00 */
[----:B------:R1:W-:Y:S01]  /*17420*/  STL.64 [R1+0x21c0], R12 ;  /* 0x0021c00c01007387 */ /* 0x0003e20000100a00 */
[----:B0-----:R-:W-:Y:S01]  /*17430*/  MOV R14, R10 ;  /* 0x0000000a000e7202 */ /* 0x001fe20000000f00 */
[----:B------:R-:W-:Y:S01]  /*17440*/  IMAD.MOV.U32 R15, RZ, RZ, R11 ;  /* 0x000000ffff0f7224 */ /* 0x000fe200078e000b */
[----:B-1----:R-:W-:Y:S01]  /*17450*/  MOV R12, R8 ;  /* 0x00000008000c7202 */ /* 0x002fe20000000f00 */
[----:B------:R-:W-:Y:S01]  /*17460*/  IMAD.MOV.U32 R13, RZ, RZ, R9 ;  /* 0x000000ffff0d7224 */ /* 0x000fe200078e0009 */
[----:B------:R-:W4:Y:S04]  /*17470*/  LDL.LU R8, [R1+0x21dc] ;  /* 0x0021dc0001087983 */ /* 0x000f280000300800 */
[----:B------:R-:W4:Y:S04]  /*17480*/  LDL.LU R9, [R1+0x21d8] ;  /* 0x0021d80001097983 */ /* 0x000f280000300800 */
[----:B------:R-:W4:Y:S04]  /*17490*/  LDL.LU R10, [R1+0x21d4] ;  /* 0x0021d400010a7983 */ /* 0x000f280000300800 */
[----:B------:R-:W4:Y:S01]  /*174a0*/  LDL.LU R11, [R1+0x21d0] ;  /* 0x0021d000010b7983 */ /* 0x000f220000300800 */
[----:B---3--:R-:W-:Y:S01]  /*174b0*/  MOV R2, R18 ;  /* 0x0000001200027202 */ /* 0x008fe20000000f00 */
[----:B------:R-:W-:Y:S01]  /*174c0*/  IMAD.MOV.U32 R0, RZ, RZ, R19 ;  /* 0x000000ffff007224 */ /* 0x000fe200078e0013 */
[----:B--2---:R-:W-:Y:S01]  /*174d0*/  HMMA.16816.F32 R4, R4, R18, R20 ;  /* 0x000000120404723c */ /* 0x004fe20000001814 */
[----:B------:R-:W0:Y:S01]  /*174e0*/  LDSM.16.MT88.4 R16, [R3+UR6+0x14c00] ;  /* 0x014c00060310783b */ /* 0x000e220008004200 */
[----:B------:R-:W-:Y:S01]  /*174f0*/  MOV R22, R2 ;  /* 0x0000000200167202 */ /* 0x000fe20000000f00 */
[----:B------:R-:W-:-:S05]  /*17500*/  IMAD.MOV.U32 R23, RZ, RZ, R0 ;  /* 0x000000ffff177224 */ /* 0x000fca00078e0000 */
[----:B----4-:R-:W-:Y:S01]  /*17510*/  HMMA.16816.F32 R24, R8, R26, R12 ;  /* 0x0000001a0818723c */ /* 0x010fe2000000180c */
[----:B0-----:R0:W-:-:S15]  /*17520*/  STL.64 [R1+0x2160], R18 ;  /* 0x0021601201007387 */ /* 0x0011de0000100a00 */
[----:B------:R-:W-:-:S03]  /*17530*/  NOP ;  /* 0x0000000000007918 */ /* 0x000fc60000000000 */
[----:B------:R-:W-:Y:S01]  /*17540*/  MOV R0, R24 ;  /* 0x0000001800007202 */ /* 0x000fe20000000f00 */
[----:B------:R-:W-:Y:S01]  /*17550*/  IMAD.MOV.U32 R2, RZ, RZ, R25 ;  /* 0x000000ffff027224 */ /* 0x000fe200078e0019 */
[----:B0-----:R-:W-:Y:S01]  /*17560*/  MOV R19, R26 ;  /* 0x0000001a00137202 */ /* 0x001fe20000000f00 */
[----:B------:R-:W-:Y:S02]  /*17570*/  IMAD.MOV.U32 R18, RZ, RZ, R27 ;  /* 0x000000ffff127224 */ /* 0x000fe400078e001b */
[----:B------:R-:W0:Y:S04]  /*17580*/  LDSM.16.MT88.4 R24, [R29+UR6+0x14c00] ;  /* 0x014c00061d18783b */ /* 0x000e280008004200 */
[----:B------:R1:W-:Y:S04]  /*17590*/  STL.64 [R1+0x2158], R16 ;  /* 0x0021581001007387 */ /* 0x0003e80000100a00 */
[----:B-1----:R-:W2:Y:S04]  /*175a0*/  LDL.LU R16, [R1+0x40] ;  /* 0x0000400001107983 */ /* 0x002ea80000300800 */
[----:B------:R-:W2:Y:S04]  /*175b0*/  LDL.LU R17, [R1+0x44] ;  /* 0x0000440001117983 */ /* 0x000ea80000300800 */
[----:B------:R-:W3:Y:S04]  /*175c0*/  LDL.LU.64 R14, [R1+0x21c8] ;  /* 0x0021c800010e7983 */ /* 0x000ee80000300a00 */
[----:B------:R-:W4:Y:S04]  /*175d0*/  LDL.LU.64 R12, [R1+0x21c0] ;  /* 0x0021c000010c7983 */ /* 0x000f280000300a00 */
[----:B0-----:R-:W-:Y:S04]  /*175e0*/  STL.64 [R1+0x10], R24 ;  /* 0x0000101801007387 */ /* 0x001fe80000100a00 */
[----:B------:R0:W-:Y:S04]  /*175f0*/  STL.64 [R1+0x18], R26 ;  /* 0x0000181a01007387 */ /* 0x0001e80000100a00 */
[----:B0-----:R-:W2:Y:S04]  /*17600*/  LDL.LU.64 R26, [R1+0x21b8] ;  /* 0x0021b800011a7983 */ /* 0x001ea80000300a00 */
[----:B------:R-:W2:Y:S02]  /*17610*/  LDL.LU.64 R24, [R1+0x21b0] ;  /* 0x0021b00001187983 */ /* 0x000ea40000300a00 */
[----:B--2---:R-:W-:Y:S01]  /*17620*/  HMMA.16816.F32 R20, R8, R22, R24 ;  /* 0x000000160814723c */ /* 0x004fe20000001818 */
[----:B----4-:R-:W-:Y:S01]  /*17630*/  MOV R24, R12 ;  /* 0x0000000c00187202 */ /* 0x010fe20000000f00 */
[----:B------:R-:W-:Y:S01]  /*17640*/  IMAD.MOV.U32 R25, RZ, RZ, R13 ;  /* 0x000000ffff197224 */ /* 0x000fe200078e000d */
[----:B------:R-:W2:Y:S01]  /*17650*/  LDL.LU R12, [R1+0x21a8] ;  /* 0x0021a800010c7983 */ /* 0x000ea20000300800 */
[----:B---3--:R-:W-:Y:S01]  /*17660*/  MOV R26, R14 ;  /* 0x0000000e001a7202 */ /* 0x008fe20000000f00 */
[----:B------:R-:W-:-:S02]  /*17670*/  IMAD.MOV.U32 R27, RZ, RZ, R15 ;  /* 0x000000ffff1b7224 */ /* 0x000fc400078e000f */
[----:B------:R-:W2:Y:S04]  /*17680*/  LDL.LU R13, [R1+0x21a4] ;  /* 0x0021a400010d7983 */ /* 0x000ea80000300800 */
[----:B------:R-:W2:Y:S04]  /*17690*/  LDL.LU R14, [R1+0x21a0] ;  /* 0x0021a000010e7983 */ /* 0x000ea80000300800 */
[----:B------:R-:W2:Y:S04]  /*176a0*/  LDL.LU R15, [R1+0x219c] ;  /* 0x00219c00010f7983 */ /* 0x000ea80000300800 */
[----:B------:R-:W3:Y:S04]  /*176b0*/  LDL.LU.64 R8, [R1+0x60] ;  /* 0x0000600001087983 */ /* 0x000ee80000300a00 */
[----:B------:R-:W-:Y:S04]  /*176c0*/  STL.64 [R1+0x2170], R22 ;  /* 0x0021701601007387 */ /* 0x000fe80000100a00 */
[----:B------:R0:W-:Y:S02]  /*176d0*/  STL.64 [R1+0x2168], R20 ;  /* 0x0021681401007387 */ /* 0x0001e40000100a00 */
[----:B0-----:R-:W-:Y:S01]  /*176e0*/  MOV R20, R0 ;  /* 0x0000000000147202 */ /* 0x001fe20000000f00 */
[----:B------:R-:W-:Y:S01]  /*176f0*/  IMAD.MOV.U32 R21, RZ, RZ, R2 ;  /* 0x000000ffff157224 */ /* 0x000fe200078e0002 */
[----:B------:R-:W4:Y:S04]  /*17700*/  LDL.LU R0, [R1+0x2198] ;  /* 0x0021980001007983 */ /* 0x000f280000300800 */
[----:B------:R-:W4:Y:S01]  /*17710*/  LDL.LU R2, [R1+0x2194] ;  /* 0x0021940001027983 */ /* 0x000f220000300800 */
[----:B------:R-:W-:Y:S01]  /*17720*/  MOV R22, R19 ;  /* 0x0000001300167202 */ /* 0x000fe20000000f00 */
[----:B------:R-:W-:-:S05]  /*17730*/  IMAD.MOV.U32 R23, RZ, RZ, R18 ;  /* 0x000000ffff177224 */ /* 0x000fca00078e0012 */
[----:B------:R-:W-:Y:S04]  /*17740*/  STL.64 [R1+0x2180], R22 ;  /* 0x0021801601007387 */ /* 0x000fe80000100a00 */
[----:B------:R-:W-:Y:S01]  /*17750*/  STL.64 [R1+0x2178], R20 ;  /* 0x0021781401007387 */ /* 0x000fe20000100a00 */
[C---:B--2---:R-:W-:Y:S08]  /*17760*/  HMMA.16816.F32 R24, R12.reuse, R16, R24 ;  /* 0x000000100c18723c */ /* 0x044ff00000001818 */
[----:B---3--:R-:W-:Y:S01]  /*17770*/  HMMA.16816.F32 R4, R12, R8, R4 ;  /* 0x000000080c04723c */ /* 0x008fe20000001804 */
[----:B----4-:R-:W-:-:S02]  /*17780*/  MOV R12, R0 ;  /* 0x00000000000c7202 */ /* 0x010fc40000000f00 */
[----:B------:R-:W2:Y:S01]  /*17790*/  LDL.LU R0, [R1+0x2190] ;  /* 0x0021900001007983 */ /* 0x000ea20000300800 */
[----:B------:R-:W-:-:S03]  /*177a0*/  IMAD.MOV.U32 R14, RZ, RZ, R2 ;  /* 0x000000ffff0e7224 */ /* 0x000fc600078e0002 */
[----:B------:R-:W3:Y:S04]  /*177b0*/  LDL.LU R13, [R1+0x34] ;  /* 0x00003400010d7983 */ /* 0x000ee80000300800 */
[----:B------:R-:W4:Y:S01]  /*177c0*/  LDL.LU R2, [R1+0x218c] ;  /* 0x00218c0001027983 */ /* 0x000f220000300800 */
[----:B------:R-:W-:Y:S01]  /*177d0*/  MOV R19, R8 ;  /* 0x0000000800137202 */ /* 0x000fe20000000f00 */
[----:B------:R-:W-:Y:S02]  /*177e0*/  IMAD.MOV.U32 R18, RZ, RZ, R9 ;  /* 0x000000ffff127224 */ /* 0x000fe400078e0009 */
[----:B------:R-:W0:Y:S04]  /*177f0*/  LDSM.16.MT88.4 R8, [R3+UR6+0x15000] ;  /* 0x015000060308783b */ /* 0x000e280008004200 */
[----:B0-----:R2:W-:Y:S04]  /*17800*/  STL.64 [R1+0x2130], R10 ;  /* 0x0021300a01007387 */ /* 0x0015e80000100a00 */
[----:B------:R-:W-:Y:S04]  /*17810*/  STL.64 [R1+0x2128], R8 ;  /* 0x0021280801007387 */ /* 0x000fe80000100a00 */
[----:B----4-:R-:W0:Y:S01]  /*17820*/  LDSM.16.M88.4 R20, [R2+UR6+0x280] ;  /* 0x000280060214783b */ /* 0x010e220008000200 */
[----:B--2---:R-:W-:-:S03]  /*17830*/  IMAD.MOV.U32 R10, RZ, RZ, R0 ;  /* 0x000000ffff0a7224 */ /* 0x004fc600078e0000 */
[----:B------:R-:W2:Y:S04]  /*17840*/  LDL.LU R0, [R1+0x2188] ;  /* 0x0021880001007983 */ /* 0x000ea80000300800 */
[----:B------:R-:W4:Y:S04]  /*17850*/  LDL.LU R11, [R1+0x6c] ;  /* 0x00006c00010b7983 */ /* 0x000f280000300800 */
[----:B0-----:R-:W-:Y:S04]  /*17860*/  STL.64 [R1+0x50], R20 ;  /* 0x0000501401007387 */ /* 0x001fe80000100a00 */
[----:B------:R-:W-:Y:S04]  /*17870*/  STL.64 [R1+0x58], R22 ;  /* 0x0000581601007387 */ /* 0x000fe80000100a00 */
[----:B------:R-:W0:Y:S04]  /*17880*/  LDSM.16.M88.4 R20, [R2+UR6+0x8280] ;  /* 0x008280060214783b */ /* 0x000e280008000200 */
[----:B0-----:R-:W-:Y:S01]  /*17890*/  STL [R1+0x70], R20 ;  /* 0x0000701401007387 */ /* 0x001fe20000100800 */
[----:B------:R-:W-:-:S03]  /*178a0*/  MOV R2, R21 ;  /* 0x0000001500027202 */ /* 0x000fc60000000f00 */
[----:B------:R0:W-:Y:S04]  /*178b0*/  STL.64 [R1+0x78], R22 ;  /* 0x0000781601007387 */ /* 0x0001e80000100a00 */
[----:B0-----:R-:W3:Y:S04]  /*178c0*/  LDL.LU.64 R22, [R1+0x2180] ;  /* 0x0021800001167983 */ /* 0x001ee80000300a00 */
[----:B------:R-:W3:Y:S01]  /*178d0*/  LDL.LU.64 R20, [R1+0x2178] ;  /* 0x0021780001147983 */ /* 0x000ee20000300a00 */
[----:B------:R-:W-:Y:S01]  /*178e0*/  MOV R15, R28 ;  /* 0x0000001c000f7202 */ /* 0x000fe20000000f00 */
[----:B------:R-:W-:Y:S01]  /*178f0*/  IMAD.MOV.U32 R8, RZ, RZ, R19 ;  /* 0x000000ffff087224 */ /* 0x000fe200078e0013 */
[----:B------:R-:W-:Y:S01]  /*17900*/  MOV R9, R18 ;  /* 0x0000001200097202 */ /* 0x000fe20000000f00 */
[----:B--2---:R0:W-:Y:S04]  /*17910*/  STL [R1+0x20a8], R0 ;  /* 0x0020a80001007387 */ /* 0x0041e80000100800 */
[----:B---3--:R-:W-:Y:S01]  /*17920*/  HMMA.16816.F32 R16, R12, R16, R20 ;  /* 0x000000100c10723c */ /* 0x008fe20000001814 */
[----:B------:R-:W2:Y:S04]  /*17930*/  LDL.LU.64 R22, [R1+0x2170] ;  /* 0x0021700001167983 */ /* 0x000ea80000300a00 */
[----:B------:R-:W2:-:S14]  /*17940*/  LDL.LU.64 R20, [R1+0x2168] ;  /* 0x0021680001147983 */ /* 0x000e9c0000300a00 */
[----:B------:R-:W-:Y:S01]  /*17950*/  STL.64 [R1+0x20], R16 ;  /* 0x0000201001007387 */ /* 0x000fe20000100a00 */
[----:B0-----:R-:W-:-:S03]  /*17960*/  IMAD.MOV.U32 R0, RZ, RZ, R19 ;  /* 0x000000ffff007224 */ /* 0x001fc600078e0013 */
[----:B------:R-:W-:Y:S04]  /*17970*/  STL [R1+0x28], R18 ;  /* 0x0000281201007387 */ /* 0x000fe80000100800 */
[----:B------:R-:W0:Y:S04]  /*17980*/  LDSM.16.MT88.4 R16, [R29+UR6+0x15000] ;  /* 0x015000061d10783b */ /* 0x000e280008004200 */
[----:B0-----:R-:W-:Y:S01]  /*17990*/  STL.64 [R1], R16 ;  /* 0x0000001001007387 */ /* 0x001fe20000100a00 */
[----:B------:R-:W-:-:S03]  /*179a0*/  MOV R28, R19 ;  /* 0x00000013001c7202 */ /* 0x000fc60000000f00 */
[----:B------:R0:W-:Y:S04]  /*179b0*/  STL [R1+0x8], R18 ;  /* 0x0000081201007387 */ /* 0x0001e80000100800 */
[----:B0-----:R-:W3:Y:S04]  /*179c0*/  LDL.LU.64 R18, [R1+0x2160] ;  /* 0x0021600001127983 */ /* 0x001ee80000300a00 */
[----:B------:R-:W3:Y:S01]  /*179d0*/  LDL.LU.64 R16, [R1+0x2158] ;  /* 0x0021580001107983 */ /* 0x000ee20000300a00 */
[----:B--2---:R-:W-:-:S15]  /*179e0*/  HMMA.16816.F32 R12, R12, R8, R20 ;  /* 0x000000080c0c723c */ /* 0x004fde0000001814 */
[----:B------:R-:W-:-:S04]  /*179f0*/  NOP ;  /* 0x0000000000007918 */ /* 0x000fc80000000000 */
[----:B------:R0:W-:Y:S04]  /*17a00*/  STL.64 [R1+0x2140], R14 ;  /* 0x0021400e01007387 */ /* 0x0001e80000100a00 */
[----:B------:R-:W-:Y:S04]  /*17a10*/  STL.64 [R1+0x2138], R12 ;  /* 0x0021380c01007387 */ /* 0x000fe80000100a00 */
[----:B0-----:R-:W3:Y:S04]  /*17a20*/  LDL.LU R14, [R1+0x48] ;  /* 0x00004800010e7983 */ /* 0x001ee80000300800 */
[----:B------:R-:W3:Y:S04]  /*17a30*/  LDL.LU R15, [R1+0x4c] ;  /* 0x00004c00010f7983 */ /* 0x000ee80000300800 */
[----:B------:R-:W2:Y:S04]  /*17a40*/  LDL.LU R20, [R1+0x10] ;  /* 0x0000100001147983 */ /* 0x000ea80000300800 */
[----:B------:R-:W2:Y:S04]  /*17a50*/  LDL.LU R21, [R1+0x14] ;  /* 0x0000140001157983 */ /* 0x000ea80000300800 */
[----:B------:R-:W2:Y:S04]  /*17a60*/  LDL.LU R22, [R1+0x18] ;  /* 0x0000180001167983 */ /* 0x000ea80000300800 */
[----:B------:R-:W2:Y:S01]  /*17a70*/  LDL.LU R23, [R1+0x1c] ;  /* 0x00001c0001177983 */ /* 0x000ea20000300800 */
[----:B---3--:R-:W-:-:S15]  /*17a80*/  HMMA.16816.F32 R24, R16, R14, R24 ;  /* 0x0000000e1018723c */ /* 0x008fde0000001818 */
[----:B------:R-:W-:-:S04]  /*17a90*/  NOP ;  /* 0x0000000000007918 */ /* 0x000fc80000000000 */
[----:B------:R-:W-:Y:S04]  /*17aa0*/  STL.64 [R1+0x2150], R26 ;  /* 0x0021501a01007387 */ /* 0x000fe80000100a00 */
[----:B------:R0:W-:Y:S04]  /*17ab0*/  STL.64 [R1+0x2148], R24 ;  /* 0x0021481801007387 */ /* 0x0001e80000100a00 */
[----:B0-----:R-:W2:Y:S04]  /*17ac0*/  LDL.LU R24, [R1+0x20] ;  /* 0x0000200001187983 */ /* 0x001ea80000300800 */
[----:B------:R-:W2:Y:S04]  /*17ad0*/  LDL.LU R25, [R1+0x24] ;  /* 0x0000240001197983 */ /* 0x000ea80000300800 */
[----:B------:R-:W2:Y:S01]  /*17ae0*/  LDL.LU R26, [R1+0x28] ;  /* 0x00002800011a7983 */ /* 0x000ea20000300800 */
[----:B----4-:R-:W-:Y:S03]  /*17af0*/  HMMA.16816.F32 R16, R16, R10, R4 ;  /* 0x0000000a1010723c */ /* 0x010fe60000001804 */
[----:B------:R-:W0:Y:S01]  /*17b00*/  LDSM.16.MT88.4 R4, [R3+UR6+0x15400] ;  /* 0x015400060304783b */ /* 0x000e220008004200 */
[----:B------:R-:W-:-:S03]  /*17b10*/  IMAD.MOV.U32 R27, RZ, RZ, R0 ;  /* 0x000000ffff1b7224 */ /* 0x000fc600078e0000 */
[----:B0-----:R-:W-:Y:S04]  /*17b20*/  STL.64 [R1+0x20f0], R6 ;  /* 0x0020f00601007387 */ /* 0x001fe80000100a00 */
[----:B------:R0:W-:Y:S04]  /*17b30*/  STL.64 [R1+0x20e8], R4 ;  /* 0x0020e80401007387 */ /* 0x0001e80000100a00 */
[----:B0-----:R-:W3:Y:S01]  /*17b40*/  LDL.LU R4, [R1+0x70] ;  /* 0x0000700001047983 */ /* 0x001ee20000300800 */
[----:B------:R-:W-:Y:S01]  /*17b50*/  MOV R5, R2 ;  /* 0x0000000200057202 */ /* 0x000fe20000000f00 */
[----:B--2---:R-:W-:Y:S02]  /*17b60*/  HMMA.16816.F32 R12, R20, R14, R24 ;  /* 0x0000000e140c723c */ /* 0x004fe40000001818 */
[----:B------:R-:W2:Y:S04]  /*17b70*/  LDL.LU.64 R26, [R1+0x2150] ;  /* 0x00215000011a7983 */ /* 0x000ea80000300a00 */
[----:B------:R-:W2:-:S13]  /*17b80*/  LDL.LU.64 R24, [R1+0x2148] ;  /* 0x0021480001187983 */ /* 0x000e9a0000300a00 */
[----:B------:R-:W-:Y:S04]  /*17b90*/  STL.64 [R1+0x20], R12 ;  /* 0x0000200c01007387 */ /* 0x000fe80000100a00 */
[----:B------:R-:W-:Y:S04]  /*17ba0*/  STL.64 [R1+0x28], R14 ;  /* 0x0000280e01007387 */ /* 0x000fe80000100a00 */
[----:B------:R-:W0:Y:S02]  /*17bb0*/  LDSM.16.MT88.4 R12, [R29+UR6+0x15400] ;  /* 0x015400061d0c783b */ /* 0x000e240008004200 */
[----:B0-----:R-:W-:Y:S01]  /*17bc0*/  IMAD.MOV.U32 R2, RZ, RZ, R14 ;  /* 0x000000ffff027224 */ /* 0x001fe200078e000e */
[----:B------:R-:W-:Y:S01]  /*17bd0*/  MOV R0, R15 ;  /* 0x0000000f00007202 */ /* 0x000fe20000000f00 */
[----:B------:R-:W-:Y:S01]  /*17be0*/  IMAD.MOV.U32 R7, RZ, RZ, R12 ;  /* 0x000000ffff077224 */ /* 0x000fe200078e000c */
[----:B------:R-:W-:Y:S01]  /*17bf0*/  MOV R6, R13 ;  /* 0x0000000d00067202 */ /* 0x000fe20000000f00 */
[----:B------:R-:W4:Y:S04]  /*17c00*/  LDL.LU.64 R14, [R1+0x2140] ;  /* 0x00214000010e7983 */ /* 0x000f280000300a00 */
[----:B------:R-:W4:Y:S02]  /*17c10*/  LDL.LU.64 R12, [R1+0x2138] ;  /* 0x00213800010c7983 */ /* 0x000f240000300a00 */
[----:B----4-:R-:W-:Y:S02]  /*17c20*/  HMMA.16816.F32 R20, R20, R10, R12 ;  /* 0x0000000a1414723c */ /* 0x010fe4000000180c */
[----:B------:R-:W2:Y:S04]  /*17c30*/  LDL.LU.64 R10, [R1+0x2130] ;  /* 0x00213000010a7983 */ /* 0x000ea80000300a00 */
[----:B------:R-:W2:-:S13]  /*17c40*/  LDL.LU.64 R8, [R1+0x2128] ;  /* 0x0021280001087983 */ /* 0x000e9a0000300a00 */
[----:B------:R-:W-:Y:S04]  /*17c50*/  STL.64 [R1+0x2100], R22 ;  /* 0x0021001601007387 */ /* 0x000fe80000100a00 */
[----:B------:R0:W-:Y:S04]  /*17c60*/  STL.64 [R1+0x20f8], R20 ;  /* 0x0020f81401007387 */ /* 0x0001e80000100a00 */
[----:B0-----:R-:W2:Y:S04]  /*17c70*/  LDL.LU R20, [R1+0x50] ;  /* 0x0000500001147983 */ /* 0x001ea80000300800 */
[----:B------:R-:W2:Y:S02]  /*17c80*/  LDL.LU R21, [R1+0x54] ;  /* 0x0000540001157983 */ /* 0x000ea40000300800 */
[----:B--2---:R-:W-:Y:S02]  /*17c90*/  HMMA.16816.F32 R12, R8, R20, R24 ;  /* 0x00000014080c723c */ /* 0x004fe40000001818 */
[----:B------:R-:W-:Y:S01]  /*17ca0*/  STL.64 [R1+0x2118], R20 ;  /* 0x0021181401007387 */ /* 0x000fe20000100a00 */
[----:B------:R-:W-:-:S15]  /*17cb0*/  IMAD.MOV.U32 R27, RZ, RZ, R28 ;  /* 0x000000ffff1b7224 */ /* 0x000fde00078e001c */
[----:B------:R-:W-:Y:S01]  /*17cc0*/  NOP ;  /* 0x0000000000007918 */ /* 0x000fe20000000000 */
[----:B------:R-:W-:Y:S04]  /*17cd0*/  STL.64 [R1+0x2110], R14 ;  /* 0x0021100e01007387 */ /* 0x000fe80000100a00 */
[----:B------:R0:W-:Y:S04]  /*17ce0*/  STL.64 [R1+0x2108], R12 ;  /* 0x0021080c01007387 */ /* 0x0001e80000100a00 */
[----:B0-----:R-:W2:Y:S04]  /*17cf0*/  LDL.LU R12, [R1+0x20] ;  /* 0x00002000010c7983 */ /* 0x001ea80000300800 */
[----:B------:R-:W2:Y:S04]  /*17d00*/  LDL.LU R13, [R1+0x24] ;  /* 0x00002400010d7983 */ /* 0x000ea80000300800 */
[----:B------:R-:W2:Y:S04]  /*17d10*/  LDL.LU R14, [R1+0x28] ;  /* 0x00002800010e7983 */ /* 0x000ea80000300800 */
[----:B------:R-:W2:Y:S04]  /*17d20*/  LDL.LU R15, [R1+0x2c] ;  /* 0x00002c00010f7983 */ /* 0x000ea80000300800 */
[----:B------:R-:W2:Y:S04]  /*17d30*/  LDL.LU R24, [R1] ;  /* 0x0000000001187983 */ /* 0x000ea80000300800 */
[----:B------:R-:W2:Y:S04]  /*17d40*/  LDL.LU R25, [R1+0x4] ;  /* 0x0000040001197983 */ /* 0x000ea80000300800 */
[----:B------:R-:W2:Y:S04]  /*17d50*/  LDL.LU R26, [R1+0x8] ;  /* 0x00000800011a7983 */ /* 0x000ea80000300800 */
[----:B------:R-:W4:Y:S01]  /*17d60*/  LDL.LU R28, [R1+0x2120] ;  /* 0x00212000011c7983 */ /* 0x000f220000300800 */
[----:B---3--:R-:W-:Y:S03]  /*17d70*/  HMMA.16816.F32 R16, R8, R4, R16 ;  /* 0x000000040810723c */ /* 0x008fe60000001810 */
[----:B------:R-:W0:Y:S04]  /*17d80*/  LDSM.16.MT88.4 R8, [R3+UR6+0x15800] ;  /* 0x015800060308783b */ /* 0x000e280008004200 */
[----:B0-----:R-:W-:Y:S04]  /*17d90*/  STL.64 [R1+0x20b8], R10 ;  /* 0x0020b80a01007387 */ /* 0x001fe80000100a00 */
[----:B------:R0:W-:Y:S02]  /*17da0*/  STL.64 [R1+0x20b0], R8 ;  /* 0x0020b00801007387 */ /* 0x0001e40000100a00 */
[----:B0-----:R-:W-:Y:S01]  /*17db0*/  MOV R8, R7 ;  /* 0x0000000700087202 */ /* 0x001fe20000000f00 */
[----:B------:R-:W-:-:S04]  /*17dc0*/  IMAD.MOV.U32 R9, RZ, RZ, R6 ;  /* 0x000000ffff097224 */ /* 0x000fc800078e0006 */
[----:B------:R-:W-:Y:S04]  /*17dd0*/  STL [R1+0x20e0], R8 ;  /* 0x0020e00801007387 */ /* 0x000fe80000100800 */
[----:B------:R-:W-:Y:S04]  /*17de0*/  STL [R1+0x20e4], R9 ;  /* 0x0020e40901007387 */ /* 0x000fe80000100800 */
[----:B----4-:R-:W0:Y:S04]  /*17df0*/  LDSM.16.M88.4 R20, [R28+UR6+0x280] ;  /* 0x000280061c14783b */ /* 0x010e280008000200 */
[----:B0-----:R-:W-:Y:S04]  /*17e00*/  STL.64 [R1+0x40], R20 ;  /* 0x0000401401007387 */ /* 0x001fe80000100a00 */
[----:B------:R-:W-:Y:S04]  /*17e10*/  STL.64 [R1+0x48], R22 ;  /* 0x0000481601007387 */ /* 0x000fe80000100a00 */
[----:B------:R-:W0:Y:S04]  /*17e20*/  LDSM.16.M88.4 R20, [R28+UR6+0x8280] ;  /* 0x008280061c14783b */ /* 0x000e280008000200 */
[----:B0-----:R0:W-:Y:S04]  /*17e30*/  STL.64 [R1+0x60], R20 ;  /* 0x0000601401007387 */ /* 0x0011e80000100a00 */
[----:B------:R2:W-:Y:S04]  /*17e40*/  STL.64 [R1+0x68], R22 ;  /* 0x0000681601007387 */ /* 0x0005e80000100a00 */
[----:B0-----:R-:W2:Y:S04]  /*17e50*/  LDL.LU.64 R20, [R1+0x2118] ;  /* 0x0021180001147983 */ /* 0x001ea80000300a00 */
[----:B------:R0:W-:Y:S01]  /*17e60*/  STL [R1+0x2070], R28 ;  /* 0x0020701c01007387 */ /* 0x0001e20000100800 */
[----:B------:R-:W-:Y:S01]  /*17e70*/  MOV R10, R2 ;  /* 0x00000002000a7202 */ /* 0x000fe20000000f00 */
[----:B------:R-:W-:Y:S01]  /*17e80*/  IMAD.MOV.U32 R11, RZ, RZ, R0 ;  /* 0x000000ffff0b7224 */ /* 0x000fe200078e0000 */
[----:B--2---:R-:W-:Y:S01]  /*17e90*/  HMMA.16816.F32 R20, R24, R20, R12 ;  /* 0x000000141814723c */ /* 0x004fe2000000180c */
[----:B------:R-:W2:Y:S04]  /*17ea0*/  LDL.LU.64 R14, [R1+0x2110] ;  /* 0x00211000010e7983 */ /* 0x000ea80000300a00 */
[----:B------:R-:W2:-:S14]  /*17eb0*/  LDL.LU.64 R12, [R1+0x2108] ;  /* 0x00210800010c7983 */ /* 0x000e9c0000300a00 */
[----:B------:R-:W-:Y:S01]  /*17ec0*/  MOV R9, R20 ;  /* 0x0000001400097202 */ /* 0x000fe20000000f00 */
[----:B------:R-:W-:Y:S01]  /*17ed0*/  IMAD.MOV.U32 R8, RZ, RZ, R21 ;  /* 0x000000ffff087224 */ /* 0x000fe200078e0015 */
[----:B------:R-:W-:Y:S01]  /*17ee0*/  STL [R1+0x18], R22 ;  /* 0x0000181601007387 */ /* 0x000fe20000100800 */
[----:B0-----:R-:W-:-:S03]  /*17ef0*/  MOV R28, R23 ;  /* 0x00000017001c7202 */ /* 0x001fc60000000f00 */
[----:B------:R-:W0:Y:S04]  /*17f00*/  LDSM.16.MT88.4 R20, [R29+UR6+0x15800] ;  /* 0x015800061d14783b */ /* 0x000e280008004200 */
[----:B0-----:R-:W-:Y:S01]  /*17f10*/  STL [R1+0x20], R20 ;  /* 0x0000201401007387 */ /* 0x001fe20000100800 */
[----:B------:R-:W-:Y:S01]  /*17f20*/  MOV R2, R23 ;  /* 0x0000001700027202 */ /* 0x000fe20000000f00 */
[----:B------:R-:W-:Y:S02]  /*17f30*/  IMAD.MOV.U32 R0, RZ, RZ, R21 ;  /* 0x000000ffff007224 */ /* 0x000fe400078e0015 */
[----:B------:R0:W-:Y:S04]  /*17f40*/  STL [R1+0x28], R22 ;  /* 0x0000281601007387 */ /* 0x0001e80000100800 */
[----:B0-----:R-:W3:Y:S04]  /*17f50*/  LDL.LU.64 R22, [R1+0x2100] ;  /* 0x0021000001167983 */ /* 0x001ee80000300a00 */
[----:B------:R-:W3:Y:S04]  /*17f60*/  LDL.LU.64 R20, [R1+0x20f8] ;  /* 0x0020f80001147983 */ /* 0x000ee80000300a00 */
[----:B------:R-:W2:Y:S01]  /*17f70*/  LDL.LU.64 R6, [R1+0x20f0] ;  /* 0x0020f00001067983 */ /* 0x000ea20000300a00 */
[----:B---3--:R-:W-:Y:S03]  /*17f80*/  HMMA.16816.F32 R24, R24, R4, R20 ;  /* 0x000000041818723c */ /* 0x008fe60000001814 */
[----:B------:R-:W2:-:S15]  /*17f90*/  LDL.LU.64 R4, [R1+0x20e8] ;  /* 0x0020e80001047983 */ /* 0x000e9e0000300a00 */
[----:B------:R-:W-:Y:S01]  /*17fa0*/  NOP ;  /* 0x0000000000007918 */ /* 0x000fe20000000000 */
[----:B------:R0:W-:Y:S04]  /*17fb0*/  STL.64 [R1+0x20d8], R26 ;  /* 0x0020d81a01007387 */ /* 0x0001e80000100a00 */
[----:B------:R-:W-:Y:S04]  /*17fc0*/  STL.64 [R1+0x20d0], R24 ;  /* 0x0020d01801007387 */ /* 0x000fe80000100a00 */
[----:B0-----:R-:W2:Y:S04]  /*17fd0*/  LDL.LU R26, [R1+0x58] ;  /* 0x00005800011a7983 */ /* 0x001ea80000300800 */
[----:B------:R-:W2:Y:S02]  /*17fe0*/  LDL.LU R27, [R1+0x5c] ;  /* 0x00005c00011b7983 */ /* 0x000ea40000300800 */
[----:B--2---:R-:W-:-:S15]  /*17ff0*/  HMMA.16816.F32 R20, R4, R26, R12 ;  /* 0x0000001a0414723c */ /* 0x004fde000000180c */
[----:B------:R-:W-:-:S04]  /*18000*/  NOP ;  /* 0x0000000000007918 */ /* 0x000fc80000000000 */
[----:B------:R0:W-:Y:S04]  /*18010*/  STL.64 [R1+0x20c8], R22 ;  /* 0x0020c81601007387 */ /* 0x0001e80000100a00 */
[----:B------:R-:W-:Y:S04]  /*18020*/  STL.64 [R1+0x20c0], R20 ;  /* 0x0020c01401007387 */ /* 0x000fe80000100a00 */
[----:B0-----:R-:W2:Y:S04]  /*18030*/  LDL.LU R22, [R1+0x78] ;  /* 0x0000780001167983 */ /* 0x001ea80000300800 */
[----:B------:R-:W2:Y:S02]  /*18040*/  LDL.LU R23, [R1+0x7c] ;  /* 0x00007c0001177983 */ /* 0x000ea40000300800 */
[----:B--2---:R-:W-:Y:S01]  /*18050*/  HMMA.16816.F32 R12, R4, R22, R16 ;  /* 0x00000016040c723c */ /* 0x004fe20000001810 */
[----:B------:R-:W-:Y:S01]  /*18060*/  IMAD.MOV.U32 R4, RZ, RZ, R9 ;  /* 0x000000ffff047224 */ /* 0x000fe200078e0009 */
[----:B------:R-:W-:Y:S01]  /*18070*/  MOV R5, R8 ;  /* 0x0000000800057202 */ /* 0x000fe20000000f00 */
[----:B------:R-:W2:Y:S04]  /*18080*/  LDL.LU R9, [R1+0x20e4] ;  /* 0x0020e40001097983 */ /* 0x000ea80000300800 */
[----:B------:R-:W2:Y:S04]  /*18090*/  LDL.LU R8, [R1+0x20e0] ;  /* 0x0020e00001087983 */ /* 0x000ea80000300800 */
[----:B------:R-:W2:Y:S01]  /*180a0*/  LDL.LU R6, [R1+0x18] ;  /* 0x0000180001067983 */ /* 0x000ea20000300800 */
[----:B------:R-:W-:-:S03]  /*180b0*/  IMAD.MOV.U32 R7, RZ, RZ, R28 ;  /* 0x000000ffff077224 */ /* 0x000fc600078e001c */
[----:B------:R-:W0:Y:S04]  /*180c0*/  LDSM.16.MT88.4 R16, [R3+UR6+0x15c00] ;  /* 0x015c00060310783b */ /* 0x000e280008004200 */
[----:B0-----:R-:W-:Y:S04]  /*180d0*/  STL.64 [R1+0x20a0], R18 ;  /* 0x0020a01201007387 */ /* 0x001fe80000100a00 */
[----:B------:R0:W-:Y:S04]  /*180e0*/  STL.64 [R1+0x2098], R16 ;  /* 0x0020981001007387 */ /* 0x0001e80000100a00 */
[----:B0-----:R-:W3:Y:S04]  /*180f0*/  LDL R16, [R1+0x60] ;  /* 0x0000600001107983 */ /* 0x001ee80000100800 */
[----:B------:R-:W3:Y:S01]  /*18100*/  LDL R17, [R1+0x64] ;  /* 0x0000640001117983 */ /* 0x000ee20000100800 */
[----:B--2---:R-:W-:Y:S03]  /*18110*/  HMMA.16816.F32 R4, R8, R26, R4 ;  /* 0x0000001a0804723c */ /* 0x004fe60000001804 */
[----:B------:R-:W0:Y:S04]  /*18120*/  LDSM.16.MT88.4 R24, [R29+UR6+0x15c00] ;  /* 0x015c00061d18783b */ /* 0x000e280008004200 */
[----:B0-----:R-:W-:Y:S01]  /*18130*/  STL.64 [R1], R24 ;  /* 0x0000001801007387 */ /* 0x001fe20000100a00 */
[----:B------:R-:W-:-:S03]  /*18140*/  MOV R28, R27 ;  /* 0x0000001b001c7202 */ /* 0x000fc60000000f00 */
[----:B------:R0:W-:Y:S04]  /*18150*/  STL [R1+0x8], R26 ;  /* 0x0000081a01007387 */ /* 0x0001e80000100800 */
[----:B0-----:R-:W2:Y:S04]  /*18160*/  LDL.LU.64 R26, [R1+0x20d8] ;  /* 0x0020d800011a7983 */ /* 0x001ea80000300a00 */
[----:B------:R-:W2:Y:S02]  /*18170*/  LDL.LU.64 R24, [R1+0x20d0] ;  /* 0x0020d00001187983 */ /* 0x000ea40000300a00 */
[----:B--2---:R-:W-:Y:S02]  /*18180*/  HMMA.16816.F32 R24, R8, R22, R24 ;  /* 0x000000160818723c */ /* 0x004fe40000001818 */
[----:B------:R-:W2:Y:S04]  /*18190*/  LDL.LU.64 R22, [R1+0x20c8] ;  /* 0x0020c80001167983 */ /* 0x000ea80000300a00 */
[----:B------:R-:W2:Y:S04]  /*181a0*/  LDL.LU.64 R20, [R1+0x20c0] ;  /* 0x0020c00001147983 */ /* 0x000ea80000300a00 */
[----:B------:R-:W2:Y:S04]  /*181b0*/  LDL.LU.64 R10, [R1+0x20b8] ;  /* 0x0020b800010a7983 */ /* 0x000ea80000300a00 */
[----:B------:R-:W2:Y:S05]  /*181c0*/  LDL.LU.64 R8, [R1+0x20b0] ;  /* 0x0020b00001087983 */ /* 0x000eaa0000300a00 */
[----:B------:R0:W-:Y:S04]  /*181d0*/  STL.64 [R1+0x10], R24 ;  /* 0x0000101801007387 */ /* 0x0001e80000100a00 */
[----:B------:R2:W-:Y:S04]  /*181e0*/  STL.64 [R1+0x18], R26 ;  /* 0x0000181a01007387 */ /* 0x0005e80000100a00 */
[----:B0-----:R-:W2:Y:S04]  /*181f0*/  LDL R24, [R1+0x40] ;  /* 0x0000400001187983 */ /* 0x001ea80000100800 */
[----:B------:R-:W2:Y:S02]  /*18200*/  LDL R25, [R1+0x44] ;  /* 0x0000440001197983 */ /* 0x000ea40000100800 */
[C---:B--2---:R-:W-:Y:S02]  /*18210*/  HMMA.16816.F32 R24, R8.reuse, R24, R20 ;  /* 0x000000180818723c */ /* 0x044fe40000001814 */
[----:B------:R-:W0:Y:S06]  /*18220*/  LDSM.16.MT88.4 R20, [R3+UR6+0x16000] ;  /* 0x016000060314783b */ /* 0x000e2c0008004200 */
[----:B---3--:R-:W-:Y:S01]  /*18230*/  HMMA.16816.F32 R8, R8, R16, R12 ;  /* 0x000000100808723c */ /* 0x008fe2000000180c */
[----:B------:R-:W2:-:S15]  /*18240*/  LDL R15, [R1+0x80] ;  /* 0x00008000010f7983 */ /* 0x000e9e0000100800 */
[----:B------:R-:W-:-:S03]  /*18250*/  NOP ;  /* 0x0000000000007918 */ /* 0x000fc60000000000 */
[----:B------:R-:W-:Y:S04]  /*18260*/  STL.64 [R1+0x2090], R10 ;  /* 0x0020900a01007387 */ /* 0x000fe80000100a00 */
[----:B------:R1:W-:Y:S04]  /*18270*/  STL.64 [R1+0x2088], R8 ;  /* 0x0020880801007387 */ /* 0x0003e80000100a00 */
[----:B-1----:R-:W3:Y:S04]  /*18280*/  LDL.LU.64 R8, [R1+0x40] ;  /* 0x0000400001087983 */ /* 0x002ee80000300a00 */
[----:B------:R-:W4:Y:S04]  /*18290*/  LDL.LU.64 R10, [R1+0x48] ;  /* 0x00004800010a7983 */ /* 0x000f280000300a00 */
[----:B0-----:R-:W-:Y:S04]  /*182a0*/  STL.64 [R1+0x2068], R22 ;  /* 0x0020681601007387 */ /* 0x001fe80000100a00 */
[----:B------:R0:W-:Y:S04]  /*182b0*/  STL.64 [R1+0x2060], R20 ;  /* 0x0020601401007387 */ /* 0x0001e80000100a00 */
[----:B0-----:R-:W3:Y:S01]  /*182c0*/  LDL.LU R20, [R1+0x20] ;  /* 0x0000200001147983 */ /* 0x001ee20000300800 */
[----:B------:R-:W-:-:S03]  /*182d0*/  IMAD.MOV.U32 R21, RZ, RZ, R0 ;  /* 0x000000ffff157224 */ /* 0x000fc600078e0000 */
[----:B------:R-:W3:Y:S04]  /*182e0*/  LDL.LU R0, [R1+0x20a8] ;  /* 0x0020a80001007983 */ /* 0x000ee80000300800 */
[----:B------:R-:W3:Y:S01]  /*182f0*/  LDL.LU R22, [R1+0x28] ;  /* 0x0000280001167983 */ /* 0x000ee20000300800 */
[----:B------:R-:W-:-:S03]  /*18300*/  MOV R23, R2 ;  /* 0x0000000200177202 */ /* 0x000fc60000000f00 */
[----:B--2---:R-:W0:Y:S04]  /*18310*/  LDSM.16.M88.4 R16, [R15+UR6+0x300] ;  /* 0x000300060f10783b */ /* 0x004e280008000200 */
[----:B------:R-:W1:Y:S01]  /*18320*/  LDSM.16.M88.4 R12, [R15+UR6+0x8300] ;  /* 0x008300060f0c783b */ /* 0x000e620008000200 */
[----:B0-----:R-:W-:-:S03]  /*18330*/  IMAD.MOV.U32 R2, RZ, RZ, R19 ;  /* 0x000000ffff027224 */ /* 0x001fc600078e0013 */
[----:B------:R-:W-:Y:S04]  /*18340*/  STL.64 [R1+0x30], R16 ;  /* 0x0000301001007387 */ /* 0x000fe80000100a00 */
[----:B------:R0:W-:Y:S04]  /*18350*/  STL [R1+0x38], R18 ;  /* 0x0000381201007387 */ /* 0x0001e80000100800 */
[----:B0-----:R-:W2:Y:S04]  /*18360*/  LDL.LU.64 R18, [R1+0x20a0] ;  /* 0x0020a00001127983 */ /* 0x001ea80000300a00 */
[----:B------:R-:W2:Y:S04]  /*18370*/  LDL.LU.64 R16, [R1+0x2098] ;  /* 0x0020980001107983 */ /* 0x000ea80000300a00 */
[----:B------:R-:W-:Y:S04]  /*18380*/  STL [R1+0x2038], R2 ;  /* 0x0020380201007387 */ /* 0x000fe80000100800 */
[----:B---3--:R-:W-:Y:S04]  /*18390*/  STL [R1+0x1fe0], R0 ;  /* 0x001fe00001007387 */ /* 0x008fe80000100800 */
[----:B-1----:R-:W-:Y:S04]  /*183a0*/  STL.64 [R1+0x70], R12 ;  /* 0x0000700c01007387 */ /* 0x002fe80000100a00 */
[----:B------:R0:W-:Y:S02]  /*183b0*/  STL.64 [R1+0x78], R14 ;  /* 0x0000780e01007387 */ /* 0x0001e40000100a00 */
[----:B0-----:R-:W-:Y:S02]  /*183c0*/  HMMA.16816.F32 R12, R20, R8, R4 ;  /* 0x00000008140c723c */ /* 0x001fe40000001804 */
[----:B------:R-:W0:-:S15]  /*183d0*/  LDSM.16.MT88.4 R4, [R29+UR6+0x16000] ;  /* 0x016000061d04783b */ /* 0x000e1e0008004200 */
[----:B------:R-:W-:Y:S02]  /*183e0*/  NOP ;  /* 0x0000000000007918 */ /* 0x000fe40000000000 */
[----:B------:R-:W-:Y:S04]  /*183f0*/  STL.64 [R1+0x2080], R14 ;  /* 0x0020800e01007387 */ /* 0x000fe80000100a00 */
[----:B------:R1:W-:Y:S04]  /*18400*/  STL.64 [R1+0x2078], R12 ;  /* 0x0020780c01007387 */ /* 0x0003e80000100a00 */
[----:B-1----:R-:W3:Y:S04]  /*18410*/  LDL.LU.64 R12, [R1+0x60] ;  /* 0x00006000010c7983 */ /* 0x002ee80000300a00 */
[----:B------:R-:W2:Y:S04]  /*18420*/  LDL.LU.64 R14, [R1+0x68] ;  /* 0x00006800010e7983 */ /* 0x000ea80000300a00 */
[----:B0-----:R-:W-:Y:S04]  /*18430*/  STL.64 [R1+0x2030], R6 ;  /* 0x0020300601007387 */ /* 0x001fe80000100a00 */
[----:B------:R0:W-:Y:S04]  /*18440*/  STL.64 [R1+0x2028], R4 ;  /* 0x0020280401007387 */ /* 0x0001e80000100a00 */
[----:B0-----:R-:W3:Y:S04]  /*18450*/  LDL.LU R4, [R1+0x10] ;  /* 0x0000100001047983 */ /* 0x001ee80000300800 */
[----:B------:R-:W3:Y:S04]  /*18460*/  LDL.LU R5, [R1+0x14] ;  /* 0x0000140001057983 */ /* 0x000ee80000300800 */
[----:B------:R-:W3:Y:S04]  /*18470*/  LDL.LU R6, [R1+0x18] ;  /* 0x0000180001067983 */ /* 0x000ee80000300800 */
[----:B------:R-:W3:Y:S01]  /*18480*/  LDL.LU R7, [R1+0x1c] ;  /* 0x00001c0001077983 */ /* 0x000ee20000300800 */
[----:B----4-:R-:W-:Y:S01]  /*18490*/  MOV R2, R10 ;  /* 0x0000000a00027202 */ /* 0x010fe20000000f00 */
[----:B------:R-:W-:Y:S01]  /*184a0*/  IMAD.MOV.U32 R0, RZ, RZ, R11 ;  /* 0x000000ffff007224 */ /* 0x000fe200078e000b */
[----:B---3--:R-:W-:Y:S08]  /*184b0*/  HMMA.16816.F32 R20, R20, R12, R4 ;  /* 0x0000000c1414723c */ /* 0x008ff00000001804 */
[C---:B--2---:R-:W-:Y:S01]  /*184c0*/  HMMA.16816.F32 R4, R16.reuse, R10, R24 ;  /* 0x0000000a1004723c */ /* 0x044fe20000001818 */
[----:B------:R-:W2:Y:S04]  /*184d0*/  LDL.LU.64 R10, [R1+0x2090] ;  /* 0x00209000010a7983 */ /* 0x000ea80000300a00 */
[----:B------:R-:W2:Y:S01]  /*184e0*/  LDL.LU.64 R8, [R1+0x2088] ;  /* 0x0020880001087983 */ /* 0x000ea20000300a00 */
[----:B------:R-:W-:Y:S01]  /*184f0*/  MOV R26, R2 ;  /* 0x00000002001a7202 */ /* 0x000fe20000000f00 */
[----:B------:R-:W-:Y:S01]  /*18500*/  IMAD.MOV.U32 R27, RZ, RZ, R0 ;  /* 0x000000ffff1b7224 */ /* 0x000fe200078e0000 */
[----:B------:R-:W-:Y:S01]  /*18510*/  MOV R2, R14 ;  /* 0x0000000e00027202 */ /* 0x000fe20000000f00 */
[----:B------:R-:W-:Y:S01]  /*18520*/  IMAD.MOV.U32 R0, RZ, RZ, R15 ;  /* 0x000000ffff007224 */ /* 0x000fe200078e000f */
[----:B--2---:R-:W-:Y:S01]  /*18530*/  HMMA.16816.F32 R16, R16, R14, R8 ;  /* 0x0000000e1010723c */ /* 0x004fe20000001808 */
[----:B------:R-:W0:Y:S04]  /*18540*/  LDSM.16.MT88.4 R8, [R3+UR6+0x16400] ;  /* 0x016400060308783b */ /* 0x000e280008004200 */
[----:B------:R-:W2:Y:S04]  /*18550*/  LDL.LU.64 R14, [R1+0x2080] ;  /* 0x00208000010e7983 */ /* 0x000ea80000300a00 */
[----:B------:R-:W2:Y:S10]  /*18560*/  LDL.LU.64 R12, [R1+0x2078] ;  /* 0x00207800010c7983 */ /* 0x000eb40000300a00 */
[----:B------:R-:W-:Y:S04]  /*18570*/  STL.64 [R1+0x2048], R18 ;  /* 0x0020481201007387 */ /* 0x000fe80000100a00 */
[----:B------:R1:W-:Y:S04]  /*18580*/  STL.64 [R1+0x2040], R16 ;  /* 0x0020401001007387 */ /* 0x0003e80000100a00 */
[----:B-1----:R-:W3:Y:S04]  /*18590*/  LDL.LU.64 R16, [R1+0x30] ;  /* 0x0000300001107983 */ /* 0x002ee80000300a00 */
[----:B0-----:R-:W-:Y:S04]  /*185a0*/  STL.64 [R1+0x2020], R10 ;  /* 0x0020200a01007387 */ /* 0x001fe80000100a00 */
[----:B------:R0:W-:Y:S04]  /*185b0*/  STL.64 [R1+0x2018], R8 ;  /* 0x0020180801007387 */ /* 0x0001e80000100a00 */
[----:B0-----:R-:W2:Y:S04]  /*185c0*/  LDL.LU R8, [R1] ;  /* 0x0000000001087983 */ /* 0x001ea80000300800 */
[----:B------:R-:W2:Y:S04]  /*185d0*/  LDL.LU R9, [R1+0x4] ;  /* 0x0000040001097983 */ /* 0x000ea80000300800 */
[----:B------:R-:W2:Y:S01]  /*185e0*/  LDL.LU R10, [R1+0x8] ;  /* 0x00000800010a7983 */ /* 0x000ea20000300800 */
[----:B------:R-:W-:-:S03]  /*185f0*/  MOV R11, R28 ;  /* 0x0000001c000b7202 */ /* 0x000fc60000000f00 */
[----:B------:R-:W4:Y:S04]  /*18600*/  LDL.LU R28, [R1+0x2070] ;  /* 0x00207000011c7983 */ /* 0x000f280000300800 */
[----:B--2---:R-:W-:Y:S01]  /*18610*/  HMMA.16816.F32 R24, R8, R26, R12 ;  /* 0x0000001a0818723c */ /* 0x004fe2000000180c */
[----:B------:R-:W0:-:S15]  /*18620*/  LDSM.16.MT88.4 R12, [R29+UR6+0x16400] ;  /* 0x016400061d0c783b */ /* 0x000e1e0008004200 */
[----:B------:R-:W-:-:S03]  /*18630*/  NOP ;  /* 0x0000000000007918 */ /* 0x000fc60000000000 */
[----:B------:R1:W-:Y:S04]  /*18640*/  STL.64 [R1+0x2058], R26 ;  /* 0x0020581a01007387 */ /* 0x0003e80000100a00 */
[----:B------:R-:W-:Y:S01]  /*18650*/  STL.64 [R1+0x2050], R24 ;  /* 0x0020501801007387 */ /* 0x000fe20000100a00 */
[----:B-1----:R-:W-:Y:S01]  /*18660*/  IMAD.MOV.U32 R26, RZ, RZ, R2 ;  /* 0x000000ffff1a7224 */ /* 0x002fe200078e0002 */
[----:B------:R-:W-:Y:S02]  /*18670*/  MOV R27, R0 ;  /* 0x00000000001b7202 */ /* 0x000fe40000000f00 */
[----:B0-----:R-:W-:Y:S05]  /*18680*/  STL.64 [R1+0x2000], R14 ;  /* 0x0020000e01007387 */ /* 0x001fea0000100a00 */
[----:B------:R-:W-:Y:S01]  /*18690*/  HMMA.16816.F32 R8, R8, R26, R20 ;  /* 0x0000001a0808723c */ /* 0x000fe20000001814 */
[----:B------:R0:W-:Y:S04]  /*186a0*/  STL.64 [R1+0x1ff8], R12 ;  /* 0x001ff80c01007387 */ /* 0x0001e80000100a00 */
[----:B0-----:R-:W2:Y:S04]  /*186b0*/  LDL.LU.64 R12, [R1+0x70] ;  /* 0x00007000010c7983 */ /* 0x001ea80000300a00 */
[----:B------:R-:W2:Y:S04]  /*186c0*/  LDL.LU.64 R14, [R1+0x78] ;  /* 0x00007800010e7983 */ /* 0x000ea80000300a00 */
[----:B------:R-:W2:Y:S04]  /*186d0*/  LDL.LU.64 R22, [R1+0x2068] ;  /* 0x0020680001167983 */ /* 0x000ea80000300a00 */
[----:B------:R-:W2:Y:S01]  /*186e0*/  LDL.LU.64 R20, [R1+0x2060] ;  /* 0x0020600001147983 */ /* 0x000ea20000300a00 */
[----:B---3--:R-:W-:Y:S01]  /*186f0*/  MOV R0, R17 ;  /* 0x0000001100007202 */ /* 0x008fe20000000f00 */
[----:B--2---:R-:W-:Y:S01]  /*18700*/  HMMA.16816.F32 R24, R20, R16, R4 ;  /* 0x000000101418723c */ /* 0x004fe20000001804 */
[----:B------:R-:W-:-:S15]  /*18710*/  IMAD.MOV.U32 R4, RZ, RZ, R16 ;  /* 0x000000ffff047224 */ /* 0x000fde00078e0010 */
[----:B------:R-:W-:-:S03]  /*18720*/  NOP ;  /* 0x0000000000007918 */ /* 0x000fc60000000000 */
[----:B------:R-:W-:Y:S01]  /*18730*/  IMAD.MOV.U32 R6, RZ, RZ, R26 ;  /* 0x000000ffff067224 */ /* 0x000fe200078e001a */
[----:B------:R-:W-:Y:S01]  /*18740*/  MOV R5, R27 ;  /* 0x0000001b00057202 */ /* 0x000fe20000000f00 */
[----:B------:R-:W-:Y:S01]  /*18750*/  IMAD.MOV.U32 R2, RZ, RZ, R24 ;  /* 0x000000ffff027224 */ /* 0x000fe200078e0018 */
[----:B------:R-:W-:Y:S01]  /*18760*/  MOV R7, R25 ;  /* 0x0000001900077202 */ /* 0x000fe20000000f00 */
[----:B------:R-:W2:Y:S04]  /*18770*/  LDL.LU.64 R26, [R1+0x2058] ;  /* 0x00205800011a7983 */ /* 0x000ea80000300a00 */
[----:B------:R-:W2:Y:S04]  /*18780*/  LDL.LU.64 R24, [R1+0x2050] ;  /* 0x0020500001187983 */ /* 0x000ea80000300a00 */
[----:B------:R-:W3:Y:S04]  /*18790*/  LDL.LU.64 R18, [R1+0x2048] ;  /* 0x0020480001127983 */ /* 0x000ee80000300a00 */
[----:B------:R-:W3:Y:S02]  /*187a0*/  LDL.LU.64 R16, [R1+0x2040] ;  /* 0x0020400001107983 */ /* 0x000ee40000300a00 */
[----:B---3--:R-:W-:Y:S02]  /*187b0*/  HMMA.16816.F32 R20, R20, R12, R16 ;  /* 0x0000000c1414723c */ /* 0x008fe40000001810 */
[----:B------:R-:W0:-:S15]  /*187c0*/  LDSM.16.MT88.4 R16, [R3+UR6+0x16800] ;  /* 0x016800060310783b */ /* 0x000e1e0008004200 */
[----:B------:R-:W-:Y:S02]  /*187d0*/  NOP ;  /* 0x0000000000007918 */ /* 0x000fe40000000000 */
[----:B------:R1:W-:Y:S04]  /*187e0*/  STL.64 [R1+0x2010], R22 ;  /* 0x0020101601007387 */ /* 0x0003e80000100a00 */
[----:B------:R3:W-:Y:S01]  /*187f0*/  STL.64 [R1+0x2008], R20 ;  /* 0x0020081401007387 */ /* 0x0007e20000100a00 */
[----:B-1----:R-:W-:Y:S02]  /*18800*/  IMAD.MOV.U32 R22, RZ, RZ, R6 ;  /* 0x000000ffff167224 */ /* 0x002fe400078e0006 */
[----:B---3--:R-:W-:Y:S02]  /*18810*/  IMAD.MOV.U32 R20, RZ, RZ, R2 ;  /* 0x000000ffff147224 */ /* 0x008fe400078e0002 */
[----:B------:R-:W3:Y:S01]  /*18820*/  LDL.LU R2, [R1+0x2038] ;  /* 0x0020380001027983 */ /* 0x000ee20000300800 */
[----:B------:R-:W-:-:S03]  /*18830*/  MOV R21, R7 ;  /* 0x0000000700157202 */ /* 0x000fc60000000f00 */
[----:B0-----:R-:W-:Y:S01]  /*18840*/  STL.64 [R1+0x1ff0], R18 ;  /* 0x001ff01201007387 */ /* 0x001fe20000100a00 */
[----:B------:R-:W-:-:S03]  /*18850*/  MOV R23, R5 ;  /* 0x0000000500177202 */ /* 0x000fc60000000f00 */
[----:B------:R0:W-:Y:S02]  /*18860*/  STL.64 [R1+0x1fe8], R16 ;  /* 0x001fe81001007387 */ /* 0x0001e40000100a00 */
[----:B0-----:R-:W-:Y:S02]  /*18870*/  IMAD.MOV.U32 R16, RZ, RZ, R4 ;  /* 0x000000ffff107224 */ /* 0x001fe400078e0004 */
[----:B----4-:R-:W0:Y:S01]  /*18880*/  LDSM.16.M88.4 R4, [R28+UR6+0x300] ;  /* 0x000300061c04783b */ /* 0x010e220008000200 */
[----:B------:R-:W-:-:S03]  /*18890*/  MOV R17, R0 ;  /* 0x0000000000117202 */ /* 0x000fc60000000f00 */
[----:B0-----:R-:W-:Y:S01]  /*188a0*/  STL.64 [R1+0x50], R4 ;  /* 0x0000500401007387 */ /* 0x001fe20000100a00 */
[----:B------:R-:W-:-:S03]  /*188b0*/  IMAD.MOV.U32 R0, RZ, RZ, R7 ;  /* 0x000000ffff007224 */ /* 0x000fc600078e0007 */
[----:B------:R-:W-:Y:S04]  /*188c0*/  STL [R1+0x58], R6 ;  /* 0x0000580601007387 */ /* 0x000fe80000100800 */
[----:B------:R-:W0:Y:S04]  /*188d0*/  LDSM.16.M88.4 R4, [R28+UR6+0x8300] ;  /* 0x008300061c04783b */ /* 0x000e280008000200 */
[----:B------:R-:W-:Y:S04]  /*188e0*/  STL [R1+0x1fe4], R0 ;  /* 0x001fe40001007387 */ /* 0x000fe80000100800 */
[----:B0-----:R-:W-:Y:S04]  /*188f0*/  STL.64 [R1+0x40], R4 ;  /* 0x0000400401007387 */ /* 0x001fe80000100a00 */
[----:B------:R0:W-:Y:S04]  /*18900*/  STL.64 [R1+0x48], R6 ;  /* 0x0000480601007387 */ /* 0x0001e80000100a00 */
[----:B0-----:R-:W2:Y:S04]  /*18910*/  LDL.LU.64 R6, [R1+0x2030] ;  /* 0x0020300001067983 */ /* 0x001ea80000300a00 */
[----:B------:R-:W2:Y:S04]  /*18920*/  LDL.LU.64 R4, [R1+0x2028] ;  /* 0x0020280001047983 */ /* 0x000ea80000300a00 */
[----:B------:R-:W-:Y:S01]  /*18930*/  STL [R1+0x1fb8], R28 ;  /* 0x001fb81c01007387 */ /* 0x000fe20000100800 */
[C---:B--2---:R-:W-:Y:S08]  /*18940*/  HMMA.16816.F32 R16, R4.reuse, R16, R24 ;  /* 0x000000100410723c */ /* 0x044ff00000001818 */
[----:B------:R-:W-:Y:S01]  /*18950*/  HMMA.16816.F32 R24, R4, R12, R8 ;  /* 0x0000000c0418723c */ /* 0x000fe20000001808 */
[----:B------:R-:W0:Y:S04]  /*18960*/  LDSM.16.MT88.4 R8, [R29+UR6+0x16800] ;  /* 0x016800061d08783b */ /* 0x000e280008004200 */
[----:B------:R-:W2:Y:S04]  /*18970*/  LDL.LU R6, [R1+0x38] ;  /* 0x0000380001067983 */ /* 0x000ea80000300800 */
[----:B0-----:R-:W-:Y:S01]  /*18980*/  STL [R1+0x10], R8 ;  /* 0x0000100801007387 */ /* 0x001fe20000100800 */
[----:B------:R-:W-:-:S03]  /*18990*/  IMAD.MOV.U32 R0, RZ, RZ, R9 ;  /* 0x000000ffff007224 */ /* 0x000fc600078e0009 */
[----:B------:R0:W-:Y:S04]  /*189a0*/  STL.64 [R1+0x18], R10 ;  /* 0x0000180a01007387 */ /* 0x0001e80000100a00 */
[----:B0-----:R-:W2:Y:S04]  /*189b0*/  LDL.LU.64 R10, [R1+0x2020] ;  /* 0x00202000010a7983 */ /* 0x001ea80000300a00 */
[----:B------:R-:W2:Y:S01]  /*189c0*/  LDL.LU.64 R8, [R1+0x2018] ;  /* 0x0020180001087983 */ /* 0x000ea20000300a00 */
[----:B---3--:R-:W-:-:S07]  /*189d0*/  MOV R7, R2 ;  /* 0x0000000200077202 */ /* 0x008fce0000000f00 */
[----:B--2---:R-:W-:-:S15]  /*189e0*/  HMMA.16816.F32 R20, R8, R6, R20 ;  /* 0x000000060814723c */ /* 0x004fde0000001814 */
[----:B------:R-:W-:-:S04]  /*189f0*/  NOP ;  /* 0x0000000000007918 */ /* 0x000fc80000000000 */
[----:B------:R-:W-:Y:S04]  /*18a00*/  STL.64 [R1+0x20], R20 ;  /* 0x0000201401007387 */ /* 0x000fe80000100a00 */
[----:B------:R0:W-:Y:S04]  /*18a10*/  STL.64 [R1+0x28], R22 ;  /* 0x0000281601007387 */ /* 0x0001e80000100a00 */
[----:B0-----:R-:W2:Y:S04]  /*18a20*/  LDL.LU.64 R22, [R1+0x2010] ;  /* 0x0020100001167983 */ /* 0x001ea80000300a00 */
[----:B------:R-:W2:Y:S01]  /*18a30*/  LDL.LU.64 R20, [R1+0x2008] ;  /* 0x0020080001147983 */ /* 0x000ea20000300a00 */
[----:B------:R-:W-:Y:S01]  /*18a40*/  MOV R4, R14 ;  /* 0x0000000e00047202 */ /* 0x000fe20000000f00 */
[----:B------:R-:W-:Y:S01]  /*18a50*/  IMAD.MOV.U32 R2, RZ, RZ, R15 ;  /* 0x000000ffff027224 */ /* 0x000fe200078e000f */
[----:B--2---:R-:W-:Y:S01]  /*18a60*/  HMMA.16816.F32 R20, R8, R14, R20 ;  /* 0x0000000e0814723c */ /* 0x004fe20000001814 */
[----:B------:R-:W2:Y:S04]  /*18a70*/  LDL.LU.64 R14, [R1+0x2000] ;  /* 0x00200000010e7983 */ /* 0x000ea80000300a00 */
[----:B------:R-:W2:Y:S01]  /*18a80*/  LDL.LU.64 R12, [R1+0x1ff8] ;  /* 0x001ff800010c7983 */ /* 0x000ea20000300a00 */
[----:B------:R-:W-:Y:S01]  /*18a90*/  MOV R10, R4 ;  /* 0x00000004000a7202 */ /* 0x000fe20000000f00 */
[----:B------:R-:W-:Y:S01]  /*18aa0*/  IMAD.MOV.U32 R11, RZ, RZ, R2 ;  /* 0x000000ffff0b7224 */ /* 0x000fe200078e0002 */
[----:B--2---:R-:W-:Y:S01]  /*18ab0*/  HMMA.16816.F32 R4, R12, R6, R16 ;  /* 0x000000060c04723c */ /* 0x004fe20000001810 */
[----:B------:R-:W2:Y:S04]  /*18ac0*/  LDL.LU.64 R18, [R1+0x1ff0] ;  /* 0x001ff00001127983 */ /* 0x000ea80000300a00 */
[----:B------:R-:W2:-:S14]  /*18ad0*/  LDL.LU.64 R16, [R1+0x1fe8] ;  /* 0x001fe80001107983 */ /* 0x000e9c0000300a00 */
[----:B------:R-:W-:Y:S01]  /*18ae0*/  MOV R28, R6 ;  /* 0x00000006001c7202 */ /* 0x000fe20000000f00 */
[----:B------:R-:W-:Y:S01]  /*18af0*/  STL.64 [R1], R4 ;  /* 0x0000000401007387 */ /* 0x000fe20000100a00 */
[----:B------:R-:W-:-:S03]  /*18b00*/  IMAD.MOV.U32 R2, RZ, RZ, R7 ;  /* 0x000000ffff027224 */ /* 0x000fc600078e0007 */
[----:B------:R-:W0:Y:S01]  /*18b10*/  LDSM.16.MT88.4 R4, [R3+UR6+0x16c00] ;  /* 0x016c00060304783b */ /* 0x000e220008004200 */
[----:B------:R-:W-:Y:S03]  /*18b20*/  HMMA.16816.F32 R24, R12, R10, R24 ;  /* 0x0000000a0c18723c */ /* 0x000fe60000001818 */
[----:B------:R-:W1:Y:S04]  /*18b30*/  LDSM.16.MT88.4 R8, [R29+UR6+0x16c00] ;  /* 0x016c00061d08783b */ /* 0x000e680008004200 */
[----:B0-----:R0:W-:Y:S04]  /*18b40*/  STL.64 [R1+0x1fc8], R6 ;  /* 0x001fc80601007387 */ /* 0x0011e80000100a00 */
[----:B0-----:R-:W3:Y:S04]  /*18b50*/  LDL.LU R7, [R1+0x80] ;  /* 0x0000800001077983 */ /* 0x001ee80000300800 */
[----:B------:R-:W-:Y:S04]  /*18b60*/  STL.64 [R1+0x1fc0], R4 ;  /* 0x001fc00401007387 */ /* 0x000fe80000100a00 */
[----:B------:R-:W4:Y:S04]  /*18b70*/  LDL.LU.64 R12, [R1+0x50] ;  /* 0x00005000010c7983 */ /* 0x000f280000300a00 */
[----:B------:R-:W-:Y:S04]  /*18b80*/  STL.64 [R1+0x1fd8], R26 ;  /* 0x001fd81a01007387 */ /* 0x000fe80000100a00 */
[----:B------:R0:W-:Y:S04]  /*18b90*/  STL.64 [R1+0x1fd0], R24 ;  /* 0x001fd01801007387 */ /* 0x0001e80000100a00 */
[----:B0-----:R-:W2:Y:S04]  /*18ba0*/  LDL.LU.64 R24, [R1+0x40] ;  /* 0x0000400001187983 */ /* 0x001ea80000300a00 */
[----:B-1----:R-:W-:Y:S04]  /*18bb0*/  STL.64 [R1+0x1f90], R10 ;  /* 0x001f900a01007387 */ /* 0x002fe80000100a00 */
[----:B------:R0:W-:Y:S04]  /*18bc0*/  STL.64 [R1+0x1f88], R8 ;  /* 0x001f880801007387 */ /* 0x0001e80000100a00 */
[----:B0-----:R-:W4:Y:S04]  /*18bd0*/  LDL.LU R8, [R1+0x20] ;  /* 0x0000200001087983 */ /* 0x001f280000300800 */
[----:B------:R-:W4:Y:S04]  /*18be0*/  LDL.LU R9, [R1+0x24] ;  /* 0x0000240001097983 */ /* 0x000f280000300800 */
[----:B------:R-:W4:Y:S04]  /*18bf0*/  LDL.LU R10, [R1+0x28] ;  /* 0x00002800010a7983 */ /* 0x000f280000300800 */
[----:B------:R-:W4:Y:S01]  /*18c00*/  LDL.LU R11, [R1+0x2c] ;  /* 0x00002c00010b7983 */ /* 0x000f220000300800 */
[----:B--2---:R-:W-:-:S15]  /*18c10*/  HMMA.16816.F32 R20, R16, R24, R20 ;  /* 0x000000181014723c */ /* 0x004fde0000001814 */
[----:B------:R-:W-:-:S04]  /*18c20*/  NOP ;  /* 0x0000000000007918 */ /* 0x000fc80000000000 */
[----:B------:R-:W-:Y:S04]  /*18c30*/  STL.64 [R1+0x1fb0], R22 ;  /* 0x001fb01601007387 */ /* 0x000fe80000100a00 */
[----:B------:R0:W-:Y:S04]  /*18c40*/  STL.64 [R1+0x1fa8], R20 ;  /* 0x001fa81401007387 */ /* 0x0001e80000100a00 */
[----:B0-----:R-:W2:Y:S01]  /*18c50*/  LDL.LU R20, [R1+0x10] ;  /* 0x0000100001147983 */ /* 0x001ea20000300800 */
[----:B------:R-:W-:-:S03]  /*18c60*/  MOV R21, R0 ;  /* 0x0000000000157202 */ /* 0x000fc60000000f00 */
[----:B------:R-:W2:Y:S01]  /*18c70*/  LDL.LU R0, [R1+0x1fe4] ;  /* 0x001fe40001007983 */ /* 0x000ea20000300800 */
[----:B----4-:R-:W-:Y:S01]  /*18c80*/  HMMA.16816.F32 R8, R16, R12, R8 ;  /* 0x0000000c1008723c */ /* 0x010fe20000001808 */
[----:B------:R-:W-:Y:S02]  /*18c90*/  MOV R5, R12 ;  /* 0x0000000c00057202 */ /* 0x000fe40000000f00 */
[----:B------:R-:W-:Y:S01]  /*18ca0*/  MOV R12, R24 ;  /* 0x00000018000c7202 */ /* 0x000fe20000000f00 */
[----:B------:R-:W-:Y:S01]  /*18cb0*/  IMAD.MOV.U32 R4, RZ, RZ, R13 ;  /* 0x000000ffff047224 */ /* 0x000fe200078e000d */
[----:B------:R-:W4:Y:S02]  /*18cc0*/  LDL.LU R22, [R1+0x18] ;  /* 0x0000180001167983 */ /* 0x000f240000300800 */
[----:B------:R-:W-:Y:S02]  /*18cd0*/  MOV R16, R12 ;  /* 0x0000000c00107202 */ /* 0x000fe40000000f00 */
[----:B------:R-:W0:Y:S01]  /*18ce0*/  LDSM.16.MT88.4 R12, [R3+UR6+0x17000] ;  /* 0x01700006030c783b */ /* 0x000e220008004200 */
[----:B------:R-:W-:-:S03]  /*18cf0*/  IMAD.MOV.U32 R6, RZ, RZ, R25 ;  /* 0x000000ffff067224 */ /* 0x000fc600078e0019 */
[----:B---3--:R-:W1:Y:S04]  /*18d00*/  LDSM.16.M88.4 R24, [R7+UR6+0x380] ;  /* 0x000380060718783b */ /* 0x008e680008000200 */
[----:B------:R-:W4:Y:S04]  /*18d10*/  LDL.LU R23, [R1+0x1c] ;  /* 0x00001c0001177983 */ /* 0x000f280000300800 */
[----:B0-----:R0:W-:Y:S04]  /*18d20*/  STL.64 [R1+0x1f78], R14 ;  /* 0x001f780e01007387 */ /* 0x0011e80000100a00 */
[----:B------:R-:W-:Y:S04]  /*18d30*/  STL.64 [R1+0x1f70], R12 ;  /* 0x001f700c01007387 */ /* 0x000fe80000100a00 */
[----:B0-----:R-:W3:Y:S01]  /*18d40*/  LDL.LU R14, [R1+0x58] ;  /* 0x00005800010e7983 */ /* 0x001ee20000300800 */
[----:B--2---:R-:W-:-:S03]  /*18d50*/  IMAD.MOV.U32 R15, RZ, RZ, R0 ;  /* 0x000000ffff0f7224 */ /* 0x004fc600078e0000 */
[----:B------:R-:W2:Y:S04]  /*18d60*/  LDL.LU R0, [R1+0x1fe0] ;  /* 0x001fe00001007983 */ /* 0x000ea80000300800 */
[----:B-1----:R-:W-:Y:S04]  /*18d70*/  STL.64 [R1+0x70], R24 ;  /* 0x0000701801007387 */ /* 0x002fe80000100a00 */
[----:B------:R0:W-:Y:S04]  /*18d80*/  STL.64 [R1+0x78], R26 ;  /* 0x0000781a01007387 */ /* 0x0001e80000100a00 */
[----:B0-----:R-:W4:Y:S04]  /*18d90*/  LDL.LU.64 R26, [R1+0x1fd8] ;  /* 0x001fd800011a7983 */ /* 0x001f280000300a00 */
[----:B------:R-:W4:Y:S01]  /*18da0*/  LDL.LU.64 R24, [R1+0x1fd0] ;  /* 0x001fd00001187983 */ /* 0x000f220000300a00 */
[----:B------:R-:W-:Y:S01]  /*18db0*/  IMAD.MOV.U32 R17, RZ, RZ, R6 ;  /* 0x000000ffff117224 */ /* 0x000fe200078e0006 */
[----:B------:R-:W-:Y:S01]  /*18dc0*/  MOV R13, R4 ;  /* 0x00000004000d7202 */ /* 0x000fe20000000f00 */
[----:B------:R-:W-:-:S02]  /*18dd0*/  IMAD.MOV.U32 R12, RZ, RZ, R5 ;  /* 0x000000ffff0c7224 */ /* 0x000fc400078e0005 */
[----:B------:R-:W0:Y:S04]  /*18de0*/  LDSM.16.M88.4 R4, [R7+UR6+0x8380] ;  /* 0x008380060704783b */ /* 0x000e280008000200 */
[----:B0-----:R-:W-:Y:S04]  /*18df0*/  STL.64 [R1+0x60], R4 ;  /* 0x0000600401007387 */ /* 0x001fe80000100a00 */
[----:B------:R0:W-:Y:S04]  /*18e00*/  STL.64 [R1+0x68], R6 ;  /* 0x0000680601007387 */ /* 0x0001e80000100a00 */
[----:B0-----:R-:W3:Y:S04]  /*18e10*/  LDL.LU.64 R6, [R1+0x1fc8] ;  /* 0x001fc80001067983 */ /* 0x001ee80000300a00 */
[----:B------:R-:W3:Y:S01]  /*18e20*/  LDL.LU.64 R4, [R1+0x1fc0] ;  /* 0x001fc00001047983 */ /* 0x000ee20000300a00 */
[----:B----4-:R-:W-:Y:S03]  /*18e30*/  HMMA.16816.F32 R16, R20, R16, R24 ;  /* 0x000000101410723c */ /* 0x010fe60000001818 */
[----:B------:R-:W0:Y:S04]  /*18e40*/  LDSM.16.MT88.4 R24, [R29+UR6+0x17000] ;  /* 0x017000061d18783b */ /* 0x000e280008004200 */
[----:B--2---:R-:W-:-:S12]  /*18e50*/  STL [R1+0x1f00], R0 ;  /* 0x001f000001007387 */ /* 0x004fd80000100800 */
[----:B------:R1:W-:Y:S04]  /*18e60*/  STL.64 [R1+0x1fa0], R18 ;  /* 0x001fa01201007387 */ /* 0x0003e80000100a00 */
[----:B------:R-:W-:Y:S04]  /*18e70*/  STL.64 [R1+0x1f98], R16 ;  /* 0x001f981001007387 */ /* 0x000fe80000100a00 */
[----:B-1----:R-:W2:Y:S04]  /*18e80*/  LDL.LU.64 R18, [R1+0x48] ;  /* 0x0000480001127983 */ /* 0x002ea80000300a00 */
[----:B0-----:R-:W-:Y:S04]  /*18e90*/  STL.64 [R1+0x1f48], R26 ;  /* 0x001f481a01007387 */ /* 0x001fe80000100a00 */
[----:B------:R0:W-:Y:S04]  /*18ea0*/  STL.64 [R1+0x1f40], R24 ;  /* 0x001f401801007387 */ /* 0x0001e80000100a00 */
[----:B0-----:R-:W4:Y:S04]  /*18eb0*/  LDL R24, [R1+0x70] ;  /* 0x0000700001187983 */ /* 0x001f280000100800 */
[----:B------:R-:W4:Y:S01]  /*18ec0*/  LDL R25, [R1+0x74] ;  /* 0x0000740001197983 */ /* 0x000f220000100800 */
[----:B------:R-:W-:Y:S01]  /*18ed0*/  MOV R26, R28 ;  /* 0x0000001c001a7202 */ /* 0x000fe20000000f00 */
[----:B------:R-:W-:-:S02]  /*18ee0*/  IMAD.MOV.U32 R27, RZ, RZ, R2 ;  /* 0x000000ffff1b7224 */ /* 0x000fc400078e0002 */
[----:B----4-:R0:W-:Y:S04]  /*18ef0*/  STL.64 [R1+0x1f80], R24 ;  /* 0x001f801801007387 */ /* 0x0101e80000100a00 */
[----:B0-----:R-:W4:Y:S04]  /*18f00*/  LDL.LU R24, [R1] ;  /* 0x0000000001187983 */ /* 0x001f280000300800 */
[----:B------:R-:W4:Y:S04]  /*18f10*/  LDL.LU R25, [R1+0x4] ;  /* 0x0000040001197983 */ /* 0x000f280000300800 */
[----:B------:R-:W2:Y:S01]  /*18f20*/  LDL.LU R28, [R1+0x1fb8] ;  /* 0x001fb800011c7983 */ /* 0x000ea20000300800 */
[----:B----4-:R-:W-:Y:S08]  /*18f30*/  HMMA.16816.F32 R24, R20, R12, R24 ;  /* 0x0000000c1418723c */ /* 0x010ff00000001818 */
        /* <DEDUP_REMOVED lines=8> */
[----:B--2---:R-:W-:Y:S01]  /*18fc0*/  MOV R11, R18 ;  /* 0x00000012000b7202 */ /* 0x004fe20000000f00 */
[----:B------:R-:W-:Y:S01]  /*18fd0*/  IMAD.MOV.U32 R10, RZ, RZ, R19 ;  /* 0x000000ffff0a7224 */ /* 0x000fe200078e0013 */
[----:B---3--:R-:W-:Y:S01]  /*18fe0*/  HMMA.16816.F32 R20, R4, R18, R20 ;  /* 0x000000120414723c */ /* 0x008fe20000001814 */
[----:B------:R-:W2:Y:S01]  /*18ff0*/  LDL.LU.64 R18, [R1+0x1fa0] ;  /* 0x001fa00001127983 */ /* 0x000ea20000300a00 */
[----:B------:R-:W-:-:S03]  /*19000*/  MOV R6, R11 ;  /* 0x0000000b00067202 */ /* 0x000fc60000000f00 */
[----:B------:R-:W2:Y:S01]  /*19010*/  LDL.LU.64 R16, [R1+0x1f98] ;  /* 0x001f980001107983 */ /* 0x000ea20000300a00 */
[----:B------:R-:W-:-:S13]  /*19020*/  IMAD.MOV.U32 R7, RZ, RZ, R10 ;  /* 0x000000ffff077224 */ /* 0x000fda00078e000a */
[----:B------:R-:W-:Y:S04]  /*19030*/  STL.64 [R1+0x1f68], R22 ;  /* 0x001f681601007387 */ /* 0x000fe80000100a00 */
[----:B------:R0:W-:Y:S02]  /*19040*/  STL.64 [R1+0x1f60], R20 ;  /* 0x001f601401007387 */ /* 0x0001e40000100a00 */
[----:B0-----:R-:W-:Y:S01]  /*19050*/  MOV R20, R9 ;  /* 0x0000000900147202 */ /* 0x001fe20000000f00 */
[----:B------:R-:W-:Y:S02]  /*19060*/  IMAD.MOV.U32 R21, RZ, RZ, R8 ;  /* 0x000000ffff157224 */ /* 0x000fe400078e0008 */
[----:B------:R-:W0:Y:S01]  /*19070*/  LDSM.16.MT88.4 R8, [R3+UR6+0x17400] ;  /* 0x017400060308783b */ /* 0x000e220008004200 */
[----:B------:R-:W-:-:S03]  /*19080*/  MOV R22, R2 ;  /* 0x0000000200167202 */ /* 0x000fc60000000f00 */
[----:B0-----:R-:W-:Y:S01]  /*19090*/  STL.64 [R1+0x30], R8 ;  /* 0x0000300801007387 */ /* 0x001fe20000100a00 */
[----:B------:R-:W-:-:S03]  /*190a0*/  MOV R2, R11 ;  /* 0x0000000b00027202 */ /* 0x000fc60000000f00 */
[----:B------:R0:W-:Y:S04]  /*190b0*/  STL [R1+0x38], R10 ;  /* 0x0000380a01007387 */ /* 0x0001e80000100800 */
[----:B0-----:R-:W2:Y:S04]  /*190c0*/  LDL.LU.64 R10, [R1+0x1f90] ;  /* 0x001f9000010a7983 */ /* 0x001ea80000300a00 */
[----:B------:R-:W2:Y:S02]  /*190d0*/  LDL.LU.64 R8, [R1+0x1f88] ;  /* 0x001f880001087983 */ /* 0x000ea40000300a00 */
[C---:B--2---:R-:W-:Y:S01]  /*190e0*/  HMMA.16816.F32 R16, R8.reuse, R6, R16 ;  /* 0x000000060810723c */ /* 0x044fe20000001810 */
[----:B------:R-:W-:Y:S01]  /*190f0*/  IMAD.MOV.U32 R23, RZ, RZ, R0 ;  /* 0x000000ffff177224 */ /* 0x000fe200078e0000 */
[----:B------:R-:W-:Y:S06]  /*19100*/  LDSM.16.MT88.4 R4, [R29+UR6+0x17400] ;  /* 0x017400061d04783b */ /* 0x000fec0008004200 */
[----:B------:R-:W-:Y:S11]  /*19110*/  HMMA.16816.F32 R8, R8, R14, R24 ;  /* 0x0000000e0808723c */ /* 0x000ff60000001818 */
[----:B------:R-:W-:Y:S04]  /*19120*/  STL.64 [R1+0x1f58], R18 ;  /* 0x001f581201007387 */ /* 0x000fe80000100a00 */
[----:B------:R0:W-:Y:S04]  /*19130*/  STL.64 [R1+0x1f50], R16 ;  /* 0x001f501001007387 */ /* 0x0001e80000100a00 */
[----:B0-----:R-:W2:Y:S04]  /*19140*/  LDL.LU.64 R16, [R1+0x60] ;  /* 0x0000600001107983 */ /* 0x001ea80000300a00 */
[----:B------:R-:W3:Y:S04]  /*19150*/  LDL.LU.64 R24, [R1+0x1f80] ;  /* 0x001f800001187983 */ /* 0x000ee80000300a00 */
[----:B------:R-:W3:Y:S04]  /*19160*/  LDL.LU.64 R14, [R1+0x1f78] ;  /* 0x001f7800010e7983 */ /* 0x000ee80000300a00 */
[----:B------:R-:W3:Y:S02]  /*19170*/  LDL.LU.64 R12, [R1+0x1f70] ;  /* 0x001f7000010c7983 */ /* 0x000ee40000300a00 */
[----:B---3--:R-:W-:Y:S02]  /*19180*/  HMMA.16816.F32 R24, R12, R24, R20 ;  /* 0x000000180c18723c */ /* 0x008fe40000001814 */
[----:B------:R-:W3:Y:S04]  /*19190*/  LDL.LU.64 R22, [R1+0x1f68] ;  /* 0x001f680001167983 */ /* 0x000ee80000300a00 */
[----:B------:R-:W3:-:S13]  /*191a0*/  LDL.LU.64 R20, [R1+0x1f60] ;  /* 0x001f600001147983 */ /* 0x000eda0000300a00 */
[----:B------:R0:W-:Y:S04]  /*191b0*/  STL.64 [R1+0x10], R24 ;  /* 0x0000101801007387 */ /* 0x0001e80000100a00 */
[----:B------:R-:W-:Y:S01]  /*191c0*/  STL.64 [R1+0x18], R26 ;  /* 0x0000181a01007387 */ /* 0x000fe20000100a00 */
[----:B--2---:R-:W-:-:S03]  /*191d0*/  MOV R0, R17 ;  /* 0x0000001100007202 */ /* 0x004fc60000000f00 */
[----:B------:R-:W2:Y:S01]  /*191e0*/  LDL.LU.64 R18, [R1+0x1f58] ;  /* 0x001f580001127983 */ /* 0x000ea20000300a00 */
[----:B0-----:R-:W-:Y:S01]  /*191f0*/  IMAD.MOV.U32 R24, RZ, RZ, R16 ;  /* 0x000000ffff187224 */ /* 0x001fe200078e0010 */
[----:B---3--:R-:W-:Y:S03]  /*19200*/  HMMA.16816.F32 R20, R12, R16, R20 ;  /* 0x000000100c14723c */ /* 0x008fe60000001814 */
[----:B------:R-:W-:Y:S01]  /*19210*/  IMAD.MOV.U32 R12, RZ, RZ, R24 ;  /* 0x000000ffff0c7224 */ /* 0x000fe200078e0018 */
[----:B------:R-:W2:Y:S04]  /*19220*/  LDL.LU.64 R16, [R1+0x1f50] ;  /* 0x001f500001107983 */ /* 0x000ea80000300a00 */
[----:B------:R-:W0:Y:S01]  /*19230*/  LDSM.16.MT88.4 R24, [R3+UR6+0x17800] ;  /* 0x017800060318783b */ /* 0x000e220008004200 */
[----:B------:R-:W-:-:S03]  /*19240*/  MOV R13, R0 ;  /* 0x00000000000d7202 */ /* 0x000fc60000000f00 */
[----:B0-----:R-:W-:Y:S01]  /*19250*/  STL.64 [R1], R24 ;  /* 0x0000001801007387 */ /* 0x001fe20000100a00 */
[----:B------:R-:W-:-:S03]  /*19260*/  IMAD.MOV.U32 R0, RZ, RZ, R27 ;  /* 0x000000ffff007224 */ /* 0x000fc600078e001b */
[----:B------:R-:W-:Y:S04]  /*19270*/  STL [R1+0x8], R26 ;  /* 0x0000081a01007387 */ /* 0x000fe80000100800 */
[----:B------:R-:W0:Y:S04]  /*19280*/  LDSM.16.M88.4 R24, [R28+UR6+0x8380] ;  /* 0x008380061c18783b */ /* 0x000e280008000200 */
[----:B0-----:R-:W-:Y:S04]  /*19290*/  STL.64 [R1+0x50], R24 ;  /* 0x0000501801007387 */ /* 0x001fe80000100a00 */
[----:B------:R0:W-:Y:S04]  /*192a0*/  STL.64 [R1+0x58], R26 ;  /* 0x0000581a01007387 */ /* 0x0001e80000100a00 */
[----:B0-----:R-:W2:Y:S04]  /*192b0*/  LDL.LU.64 R26, [R1+0x1f48] ;  /* 0x001f4800011a7983 */ /* 0x001ea80000300a00 */
[----:B------:R-:W2:Y:S02]  /*192c0*/  LDL.LU.64 R24, [R1+0x1f40] ;  /* 0x001f400001187983 */ /* 0x000ea40000300a00 */
[C---:B--2---:R-:W-:Y:S02]  /*192d0*/  HMMA.16816.F32 R16, R24.reuse, R12, R16 ;  /* 0x0000000c1810723c */ /* 0x044fe40000001810 */
[----:B------:R-:W0:Y:S04]  /*192e0*/  LDSM.16.MT88.4 R12, [R29+UR6+0x17800] ;  /* 0x017800061d0c783b */ /* 0x000e280008004200 */
[----:B0-----:R-:W-:Y:S04]  /*192f0*/  STL.64 [R1+0x1f10], R14 ;  /* 0x001f100e01007387 */ /* 0x001fe80000100a00 */
[----:B------:R0:W-:Y:S04]  /*19300*/  STL.64 [R1+0x1f08], R12 ;  /* 0x001f080c01007387 */ /* 0x0001e80000100a00 */
[----:B0-----:R-:W2:Y:S04]  /*19310*/  LDL.LU R12, [R1+0x70] ;  /* 0x00007000010c7983 */ /* 0x001ea80000300800 */
[----:B------:R-:W2:Y:S04]  /*19320*/  LDL.LU R13, [R1+0x74] ;  /* 0x00007400010d7983 */ /* 0x000ea80000300800 */
[----:B------:R-:W3:Y:S04]  /*19330*/  LDL.LU R14, [R1+0x78] ;  /* 0x00007800010e7983 */ /* 0x000ee80000300800 */
[----:B------:R-:W3:Y:S01]  /*19340*/  LDL.LU R15, [R1+0x7c] ;  /* 0x00007c00010f7983 */ /* 0x000ee20000300800 */
[----:B--2---:R-:W-:Y:S03]  /*19350*/  HMMA.16816.F32 R24, R24, R12, R8 ;  /* 0x0000000c1818723c */ /* 0x004fe60000001808 */
[----:B------:R-:W0:Y:S04]  /*19360*/  LDSM.16.M88.4 R8, [R28+UR6+0x380] ;  /* 0x000380061c08783b */ /* 0x000e280008000200 */
[----:B---3--:R1:W-:Y:S04]  /*19370*/  STL.64 [R1+0x1f38], R14 ;  /* 0x001f380e01007387 */ /* 0x0083e80000100a00 */
[----:B-1----:R-:W2:Y:S04]  /*19380*/  LDL.LU R14, [R1+0x68] ;  /* 0x00006800010e7983 */ /* 0x002ea80000300800 */
[----:B------:R-:W2:Y:S04]  /*19390*/  LDL.LU R15, [R1+0x6c] ;  /* 0x00006c00010f7983 */ /* 0x000ea80000300800 */
[----:B------:R-:W-:Y:S04]  /*193a0*/  STL.64 [R1+0x1f20], R26 ;  /* 0x001f201a01007387 */ /* 0x000fe80000100a00 */
[----:B------:R1:W-:Y:S04]  /*193b0*/  STL.64 [R1+0x1f18], R24 ;  /* 0x001f181801007387 */ /* 0x0003e80000100a00 */
[----:B-1----:R-:W2:Y:S04]  /*193c0*/  LDL.LU R24, [R1+0x30] ;  /* 0x0000300001187983 */ /* 0x002ea80000300800 */
[----:B------:R-:W2:Y:S04]  /*193d0*/  LDL.LU R25, [R1+0x34] ;  /* 0x0000340001197983 */ /* 0x000ea80000300800 */
[----:B------:R-:W2:Y:S01]  /*193e0*/  LDL.LU R26, [R1+0x38] ;  /* 0x00003800011a7983 */ /* 0x000ea20000300800 */
[----:B------:R-:W-:Y:S01]  /*193f0*/  MOV R27, R2 ;  /* 0x00000002001b7202 */ /* 0x000fe20000000f00 */
[----:B0-----:R-:W-:Y:S01]  /*19400*/  IMAD.MOV.U32 R13, RZ, RZ, R8 ;  /* 0x000000ffff0d7224 */ /* 0x001fe200078e0008 */
[----:B------:R-:W-:Y:S01]  /*19410*/  MOV R12, R9 ;  /* 0x00000009000c7202 */ /* 0x000fe20000000f00 */
[----:B------:R-:W-:Y:S01]  /*19420*/  STL [R1+0x28], R10 ;  /* 0x0000280a01007387 */ /* 0x000fe20000100800 */
[----:B------:R-:W-:-:S03]  /*19430*/  IMAD.MOV.U32 R2, RZ, RZ, R11 ;  /* 0x000000ffff027224 */ /* 0x000fc600078e000b */
[----:B------:R-:W0:Y:S01]  /*19440*/  LDSM.16.MT88.4 R8, [R3+UR6+0x17c00] ;  /* 0x017c00060308783b */ /* 0x000e220008004200 */
[----:B--2---:R-:W-:-:S15]  /*19450*/  HMMA.16816.F32 R20, R24, R14, R20 ;  /* 0x0000000e1814723c */ /* 0x004fde0000001814 */
[----:B------:R-:W-:-:S04]  /*19460*/  NOP ;  /* 0x0000000000007918 */ /* 0x000fc80000000000 */
[----:B------:R-:W-:Y:S04]  /*19470*/  STL.64 [R1+0x1f30], R22 ;  /* 0x001f301601007387 */ /* 0x000fe80000100a00 */
[----:B------:R1:W-:Y:S04]  /*19480*/  STL.64 [R1+0x1f28], R20 ;  /* 0x001f281401007387 */ /* 0x0003e80000100a00 */
[----:B-1----:R-:W2:Y:S04]  /*19490*/  LDL.LU R20, [R1+0x10] ;  /* 0x0000100001147983 */ /* 0x002ea80000300800 */
[----:B------:R-:W2:Y:S04]  /*194a0*/  LDL.LU R21, [R1+0x14] ;  /* 0x0000140001157983 */ /* 0x000ea80000300800 */
[----:B------:R-:W2:Y:S04]  /*194b0*/  LDL.LU R22, [R1+0x18] ;  /* 0x0000180001167983 */ /* 0x000ea80000300800 */
[----:B------:R-:W2:Y:S04]  /*194c0*/  LDL.LU R23, [R1+0x1c] ;  /* 0x00001c0001177983 */ /* 0x000ea80000300800 */
[----:B0-----:R-:W-:Y:S04]  /*194d0*/  STL.64 [R1+0x1ed0], R10 ;  /* 0x001ed00a01007387 */ /* 0x001fe80000100a00 */
[----:B------:R0:W-:Y:S01]  /*194e0*/  STL.64 [R1+0x1ec8], R8 ;  /* 0x001ec80801007387 */ /* 0x0001e20000100a00 */
[----:B------:R-:W-:Y:S01]  /*194f0*/  HMMA.16816.F32 R16, R4, R14, R16 ;  /* 0x0000000e0410723c */ /* 0x000fe20000001810 */
[----:B0-----:R-:W-:Y:S01]  /*19500*/  MOV R8, R13 ;  /* 0x0000000d00087202 */ /* 0x001fe20000000f00 */
[----:B------:R-:W-:-:S05]  /*19510*/  IMAD.MOV.U32 R9, RZ, RZ, R12 ;  /* 0x000000ffff097224 */ /* 0x000fca00078e000c */
[----:B------:R0:W-:Y:S04]  /*19520*/  STL.64 [R1+0x1ef8], R8 ;  /* 0x001ef80801007387 */ /* 0x0001e80000100a00 */
[----:B0-----:R-:W3:Y:S04]  /*19530*/  LDL.LU R8, [R1+0x50] ;  /* 0x0000500001087983 */ /* 0x001ee80000300800 */
[----:B------:R-:W3:Y:S04]  /*19540*/  LDL.LU R9, [R1+0x54] ;  /* 0x0000540001097983 */ /* 0x000ee80000300800 */
[----:B------:R-:W2:Y:S01]  /*19550*/  LDL.LU.64 R14, [R1+0x1f38] ;  /* 0x001f3800010e7983 */ /* 0x000ea20000300a00 */
[----:B------:R-:W-:Y:S01]  /*19560*/  MOV R12, R4 ;  /* 0x00000004000c7202 */ /* 0x000fe20000000f00 */
[----:B------:R-:W-:Y:S01]  /*19570*/  IMAD.MOV.U32 R11, RZ, RZ, R5 ;  /* 0x000000ffff0b7224 */ /* 0x000fe200078e0005 */
[----:B------:R-:W-:Y:S01]  /*19580*/  MOV R10, R6 ;  /* 0x00000006000a7202 */ /* 0x000fe20000000f00 */
[----:B------:R-:W-:-:S02]  /*19590*/  IMAD.MOV.U32 R3, RZ, RZ, R7 ;  /* 0x000000ffff037224 */ /* 0x000fc400078e0007 */
[----:B------:R-:W0:Y:S04]  /*195a0*/  LDSM.16.MT88.4 R4, [R29+UR6+0x17c00] ;  /* 0x017c00061d04783b */ /* 0x000e280008004200 */
[----:B0-----:R0:W-:Y:S04]  /*195b0*/  STL.64 [R1+0x1ee0], R6 ;  /* 0x001ee00601007387 */ /* 0x0011e80000100a00 */
[----:B------:R1:W-:Y:S01]  /*195c0*/  STL.64 [R1+0x1ed8], R4 ;  /* 0x001ed80401007387 */ /* 0x0003e20000100a00 */
[----:B0-----:R-:W-:Y:S01]  /*195d0*/  MOV R6, R10 ;  /* 0x0000000a00067202 */ /* 0x001fe20000000f00 */
[----:B------:R-:W-:-:S02]  /*195e0*/  IMAD.MOV.U32 R7, RZ, RZ, R3 ;  /* 0x000000ffff077224 */ /* 0x000fc400078e0003 */
[----:B-1----:R-:W-:Y:S01]  /*195f0*/  IMAD.MOV.U32 R5, RZ, RZ, R11 ;  /* 0x000000ffff057224 */ /* 0x002fe200078e000b */
[----:B--2---:R-:W-:Y:S01]  /*19600*/  HMMA.16816.F32 R24, R24, R14, R20 ;  /* 0x0000000e1818723c */ /* 0x004fe20000001814 */
[----:B------:R-:W2:Y:S04]  /*19610*/  LDL.LU.64 R22, [R1+0x1f30] ;  /* 0x001f300001167983 */ /* 0x000ea80000300a00 */
[----:B------:R-:W2:-:S14]  /*19620*/  LDL.LU.64 R20, [R1+0x1f28] ;  /* 0x001f280001147983 */ /* 0x000e9c0000300a00 */
[----:B------:R-:W-:Y:S01]  /*19630*/  MOV R10, R26 ;  /* 0x0000001a000a7202 */ /* 0x000fe20000000f00 */
[----:B------:R-:W-:Y:S01]  /*19640*/  IMAD.MOV.U32 R3, RZ, RZ, R27 ;  /* 0x000000ffff037224 */ /* 0x000fe200078e001b */
[----:B------:R-:W-:Y:S01]  /*19650*/  MOV R28, R24 ;  /* 0x00000018001c7202 */ /* 0x000fe20000000f00 */
[----:B------:R-:W-:Y:S01]  /*19660*/  IMAD.MOV.U32 R11, RZ, RZ, R25 ;  /* 0x000000ffff0b7224 */ /* 0x000fe200078e0019 */
[----:B------:R-:W4:Y:S04]  /*19670*/  LDL.LU.64 R26, [R1+0x1f20] ;  /* 0x001f2000011a7983 */ /* 0x000f280000300a00 */
[----:B------:R-:W4:Y:S01]  /*19680*/  LDL.LU.64 R24, [R1+0x1f18] ;  /* 0x001f180001187983 */ /* 0x000f220000300a00 */
[----:B------:R-:W-:Y:S01]  /*19690*/  MOV R4, R12 ;  /* 0x0000000c00047202 */ /* 0x000fe20000000f00 */
[----:B------:R-:W-:Y:S06]  /*196a0*/  BAR.SYNC.DEFER_BLOCKING 0x0 ;  /* 0x0000000000007b1d */ /* 0x000fec0000010000 */
[----:B----4-:R-:W-:Y:S01]  /*196b0*/  HMMA.16816.F32 R4, R4, R14, R24 ;  /* 0x0000000e0404723c */ /* 0x010fe20000001818 */
[----:B------:R-:W3:Y:S04]  /*196c0*/  LDL.LU.64 R14, [R1+0x1f10] ;  /* 0x001f1000010e7983 */ /* 0x000ee80000300a00 */
[----:B------:R-:W3:-:S14]  /*196d0*/  LDL.LU.64 R12, [R1+0x1f08] ;  /* 0x001f0800010c7983 */ /* 0x000edc0000300a00 */
[----:B------:R-:W-:Y:S04]  /*196e0*/  STL.64 [R1+0x1ef0], R6 ;  /* 0x001ef00601007387 */ /* 0x000fe80000100a00 */
[----:B------:R0:W-:Y:S04]  /*196f0*/  STL.64 [R1+0x1ee8], R4 ;  /* 0x001ee80401007387 */ /* 0x0001e80000100a00 */
[----:B------:R-:W2:Y:S04]  /*19700*/  LDL.LU R24, [R1] ;  /* 0x0000000001187983 */ /* 0x000ea80000300800 */
[----:B------:R-:W2:Y:S04]  /*19710*/  LDL.LU R25, [R1+0x4] ;  /* 0x0000040001197983 */ /* 0x000ea80000300800 */
[----:B------:R-:W2:Y:S01]  /*19720*/  LDL.LU R26, [R1+0x8] ;  /* 0x00000800011a7983 */ /* 0x000ea20000300800 */
[----:B------:R-:W-:-:S03]  /*19730*/  MOV R27, R0 ;  /* 0x00000000001b7202 */ /* 0x000fc60000000f00 */
[----:B------:R-:W4:Y:S01]  /*19740*/  LDL.LU R0, [R1+0x1f00] ;  /* 0x001f000001007983 */ /* 0x000f220000300800 */
[-C--:B---3--:R-:W-:Y:S08]  /*19750*/  HMMA.16816.F32 R16, R12, R8.reuse, R16 ;  /* 0x000000080c10723c */ /* 0x088ff00000001810 */
[----:B--2---:R-:W-:Y:S01]  /*19760*/  HMMA.16816.F32 R20, R24, R8, R20 ;  /* 0x000000081814723c */ /* 0x004fe20000001814 */
[----:B------:R-:W2:Y:S01]  /*19770*/  LDL.LU.64 R8, [R1+0x1ef8] ;  /* 0x001ef80001087983 */ /* 0x000ea20000300a00 */
[----:B0-----:R-:W-:Y:S01]  /*19780*/  MOV R4, R28 ;  /* 0x0000001c00047202 */ /* 0x001fe20000000f00 */
[----:B------:R-:W-:Y:S01]  /*19790*/  IMAD.MOV.U32 R5, RZ, RZ, R11 ;  /* 0x000000ffff057224 */ /* 0x000fe200078e000b */
[----:B------:R-:W-:Y:S01]  /*197a0*/  MOV R6, R10 ;  /* 0x0000000a00067202 */ /* 0x000fe20000000f00 */
[----:B------:R-:W-:-:S07]  /*197b0*/  IMAD.MOV.U32 R7, RZ, RZ, R3 ;  /* 0x000000ffff077224 */ /* 0x000fce00078e0003 */
[----:B--2---:R-:W-:Y:S01]  /*197c0*/  HMMA.16816.F32 R24, R24, R8, R4 ;  /* 0x000000081818723c */ /* 0x004fe20000001804 */
[----:B------:R-:W2:Y:S04]  /*197d0*/  LDL.LU.64 R6, [R1+0x1ef0] ;  /* 0x001ef00001067983 */ /* 0x000ea80000300a00 */
[----:B------:R-:W2:-:S14]  /*197e0*/  LDL.LU.64 R4, [R1+0x1ee8] ;  /* 0x001ee80001047983 */ /* 0x000e9c0000300a00 */
[----:B------:R0:W-:Y:S04]  /*197f0*/  STL.64 [R1+0x1ec0], R26 ;  /* 0x001ec01a01007387 */ /* 0x0001e80000100a00 */
[----:B------:R1:W-:Y:S04]  /*19800*/  STL.64 [R1+0x1eb8], R24 ;  /* 0x001eb81801007387 */ /* 0x0003e80000100a00 */
[----:B0-----:R-:W3:Y:S04]  /*19810*/  LDL.LU R26, [R1+0x58] ;  /* 0x00005800011a7983 */ /* 0x001ee80000300800 */
[----:B------:R-:W3:Y:S01]  /*19820*/  LDL.LU R27, [R1+0x5c] ;  /* 0x00005c00011b7983 */ /* 0x000ee20000300800 */
[----:B--2---:R-:W-:Y:S03]  /*19830*/  HMMA.16816.F32 R12, R12, R8, R4 ;  /* 0x000000080c0c723c */ /* 0x004fe60000001804 */
[----:B------:R-:W3:Y:S04]  /*19840*/  LDL.LU.64 R6, [R1+0x1ee0] ;  /* 0x001ee00001067983 */ /* 0x000ee80000300a00 */
[----:B------:R-:W3:Y:S04]  /*19850*/  LDL.LU.64 R4, [R1+0x1ed8] ;  /* 0x001ed80001047983 */ /* 0x000ee80000300a00 */
[----:B------:R-:W2:Y:S04]  /*19860*/  LDL.LU.64 R10, [R1+0x1ed0] ;  /* 0x001ed000010a7983 */ /* 0x000ea80000300a00 */
[----:B------:R-:W2:Y:S01]  /*19870*/  LDL.LU.64 R8, [R1+0x1ec8] ;  /* 0x001ec80001087983 */ /* 0x000ea20000300a00 */
[-C--:B---3--:R-:W-:Y:S08]  /*19880*/  HMMA.16816.F32 R16, R4, R26.reuse, R16 ;  /* 0x0000001a0410723c */ /* 0x088ff00000001810 */
[----:B--2---:R-:W-:Y:S01]  /*19890*/  HMMA.16816.F32 R20, R8, R26, R20 ;  /* 0x0000001a0814723c */ /* 0x004fe20000001814 */
[----:B------:R-:W2:Y:S04]  /*198a0*/  LDL.LU.64 R26, [R1+0x1ec0] ;  /* 0x001ec000011a7983 */ /* 0x000ea80000300a00 */
[----:B-1----:R-:W2:Y:S06]  /*198b0*/  LDL.LU.64 R24, [R1+0x1eb8] ;  /* 0x001eb80001187983 */ /* 0x002eac0000300a00 */
[----:B------:R0:W-:Y:S04]  /*198c0*/  STL.64 [R1+0x1ea8], R18 ;  /* 0x001ea81201007387 */ /* 0x0001e80000100a00 */
[----:B------:R1:W-:Y:S04]  /*198d0*/  STL.64 [R1+0x1ea0], R16 ;  /* 0x001ea01001007387 */ /* 0x0003e80000100a00 */
[----:B0-----:R-:W2:Y:S01]  /*198e0*/  LDL.LU R18, [R1+0x28] ;  /* 0x0000280001127983 */ /* 0x001ea20000300800 */
[----:B-1----:R-:W0:Y:S01]  /*198f0*/  S2R R16, SR_TID.X ;  /* 0x0000000000107919 */ /* 0x002e220000002100 */
[----:B------:R-:W1:Y:S01]  /*19900*/  S2R R17, SR_CTAID.X ;  /* 0x0000000000117919 */ /* 0x000e620000002500 */
[----:B----4-:R-:W-:Y:S01]  /*19910*/  IMAD.SHL.U32 R3, R0, 0x2, RZ ;  /* 0x0000000200037824 */ /* 0x010fe200078e00ff */
[----:B------:R-:W-:-:S02]  /*19920*/  MOV R19, R2 ;  /* 0x0000000200137202 */ /* 0x000fc40000000f00 */
[----:B------:R-:W-:Y:S01]  /*19930*/  LOP3.LUT R28, R0, 0x60, RZ, 0xc0, !PT ;  /* 0x00000060001c7812 */ /* 0x000fe200078ec0ff */
[----:B------:R-:W3:Y:S01]  /*19940*/  LDL.LU R2, [R1+0x1eb0] ;  /* 0x001eb00001027983 */ /* 0x000ee20000300800 */
[----:B------:R-:W-:-:S04]  /*19950*/  LOP3.LUT R3, R3, 0x6, RZ, 0xc0, !PT ;  /* 0x0000000603037812 */ /* 0x000fc800078ec0ff */
[----:B------:R-:W-:Y:S02]  /*19960*/  LEA.HI R3, R28, R3, RZ, 0x1e ;  /* 0x000000031c037211 */ /* 0x000fe400078ff0ff */
[--C-:B0-----:R-:W-:Y:S02]  /*19970*/  SHF.R.U32.HI R29, RZ, 0x2, R16.reuse ;  /* 0x00000002ff1d7819 */ /* 0x101fe40000011610 */
[----:B------:R-:W-:Y:S01]  /*19980*/  SHF.R.U32.HI R28, RZ, 0x2, R16 ;  /* 0x00000002ff1c7819 */ /* 0x000fe20000011610 */
[----:B-1----:R-:W-:Y:S01]  /*19990*/  IMAD.SHL.U32 R17, R17, 0x20, RZ ;  /* 0x0000002011117824 */ /* 0x002fe200078e00ff */
[----:B------:R-:W-:Y:S02]  /*199a0*/  SGXT.U32 R29, R29, 0x3 ;  /* 0x000000031d1d781a */ /* 0x000fe40000000000 */
[----:B------:R-:W-:Y:S02]  /*199b0*/  SGXT.U32 R28, R28, 0x3 ;  /* 0x000000031c1c781a */ /* 0x000fe40000000000 */
[----:B------:R-:W-:-:S02]  /*199c0*/  LOP3.LUT R29, R17, 0x18, R29, 0xfe, !PT ;  /* 0x00000018111d7812 */ /* 0x000fc400078efe1d */
[----:B------:R-:W-:Y:S01]  /*199d0*/  LOP3.LUT R28, R17, 0x10, R28, 0xfe, !PT ;  /* 0x00000010111c7812 */ /* 0x000fe200078efe1c */
[-C--:B--2---:R-:W-:Y:S01]  /*199e0*/  HMMA.16816.F32 R8, R8, R18.reuse, R24 ;  /* 0x000000120808723c */ /* 0x084fe20000001818 */
[--C-:B------:R-:W-:Y:S02]  /*199f0*/  SHF.R.U32.HI R27, RZ, 0x2, R16.reuse ;  /* 0x00000002ff1b7819 */ /* 0x100fe40000011610 */
[----:B------:R-:W-:Y:S02]  /*19a00*/  SHF.R.U32.HI R26, RZ, 0x2, R16 ;  /* 0x00000002ff1a7819 */ /* 0x000fe40000011610 */
[----:B------:R-:W-:Y:S02]  /*19a10*/  SGXT.U32 R27, R27, 0x3 ;  /* 0x000000031b1b781a */ /* 0x000fe40000000000 */
[----:B------:R-:W-:Y:S01]  /*19a20*/  SGXT.U32 R26, R26, 0x3 ;  /* 0x000000031a1a781a */ /* 0x000fe20000000000 */
[----:B------:R-:W-:Y:S01]  /*19a30*/  HMMA.16816.F32 R12, R4, R18, R12 ;  /* 0x00000012040c723c */ /* 0x000fe2000000180c */
[----:B------:R-:W-:Y:S01]  /*19a40*/  LOP3.LUT R27, R17, 0x8, R27, 0xfe, !PT ;  /* 0x00000008111b7812 */ /* 0x000fe200078efe1b */
[----:B------:R-:W2:Y:S01]  /*19a50*/  LDL.LU.64 R18, [R1+0x1ea8] ;  /* 0x001ea80001127983 */ /* 0x000ea20000300a00 */
[----:B------:R-:W-:-:S03]  /*19a60*/  LOP3.LUT R26, R26, R17, RZ, 0xfc, !PT ;  /* 0x000000111a1a7212 */ /* 0x000fc600078efcff */
[----:B------:R-:W4:Y:S01]  /*19a70*/  LDL.LU.64 R16, [R1+0x1ea0] ;  /* 0x001ea00001107983 */ /* 0x000f220000300a00 */
[----:B------:R-:W-:Y:S02]  /*19a80*/  VIADD R3, R3, UR4 ;  /* 0x0000000403037c36 */ /* 0x000fe40008000000 */
[----:B------:R-:W-:-:S03]  /*19a90*/  FMUL R20, R20, UR9 ;  /* 0x0000000914147c20 */ /* 0x000fc60008400000 */
[----:B------:R-:W-:Y:S01]  /*19aa0*/  IADD3 R24, PT, PT, R3, 0x20, RZ ;  /* 0x0000002003187810 */ /* 0x000fe20007ffe0ff */
[----:B------:R-:W-:Y:S01]  /*19ab0*/  FMUL R4, R9, UR9 ;  /* 0x0000000909047c20 */ /* 0x000fe20008400000 */
[CC--:B------:R-:W-:Y:S02]  /*19ac0*/  ISETP.GE.AND P6, PT, R26.reuse, R3.reuse, PT ;  /* 0x000000031a00720c */ /* 0x0c0fe40003fc6270 */
[CC--:B------:R-:W-:Y:S02]  /*19ad0*/  ISETP.GE.AND P2, PT, R26.reuse, R24.reuse, PT ;  /* 0x000000181a00720c */ /* 0x0c0fe40003f46270 */
[----:B------:R-:W-:Y:S01]  /*19ae0*/  ISETP.GT.AND P1, PT, R26, R3, PT ;  /* 0x000000031a00720c */ /* 0x000fe20003f24270 */
[----:B------:R-:W-:Y:S01]  /*19af0*/  FMUL R6, R22, UR9 ;  /* 0x0000000916067c20 */ /* 0x000fe20008400000 */
[-C--:B------:R-:W-:Y:S02]  /*19b00*/  ISETP.GE.AND P4, PT, R28, R24.reuse, PT ;  /* 0x000000181c00720c */ /* 0x080fe40003f86270 */
[----:B------:R-:W-:-:S02]  /*19b10*/  ISETP.GE.AND P3, PT, R27, R24, PT ;  /* 0x000000181b00720c */ /* 0x000fc40003f66270 */
[----:B------:R-:W-:Y:S02]  /*19b20*/  ISETP.GE.AND P5, PT, R29, R24, PT ;  /* 0x000000181d00720c */ /* 0x000fe40003fa6270 */
[----:B------:R-:W-:Y:S02]  /*19b30*/  FSEL R5, R20, -INF , P2 ;  /* 0xff80000014057808 */ /* 0x000fe40001000000 */
[CC--:B------:R-:W-:Y:S02]  /*19b40*/  ISETP.GE.AND P2, PT, R27.reuse, R3.reuse, PT ;  /* 0x000000031b00720c */ /* 0x0c0fe40003f46270 */
[----:B------:R-:W-:Y:S02]  /*19b50*/  FSEL R6, R6, -INF , P3 ;  /* 0xff80000006067808 */ /* 0x000fe40001800000 */
[----:B------:R-:W-:Y:S01]  /*19b60*/  ISETP.GT.AND P3, PT, R27, R3, PT ;  /* 0x000000031b00720c */ /* 0x000fe20003f64270 */
[----:B------:R-:W-:Y:S01]  /*19b70*/  FMUL R15, R15, UR9 ;  /* 0x000000090f0f7c20 */ /* 0x000fe20008400000 */
[----:B------:R-:W-:Y:S01]  /*19b80*/  FMUL R13, R13, UR9 ;  /* 0x000000090d0d7c20 */ /* 0x000fe20008400000 */
[----:B------:R-:W-:Y:S01]  /*19b90*/  FMUL R22, R23, UR9 ;  /* 0x0000000917167c20 */ /* 0x000fe20008400000 */
[----:B----4-:R-:W-:Y:S01]  /*19ba0*/  FMUL R7, R16, UR9 ;  /* 0x0000000910077c20 */ /* 0x010fe20008400000 */
[----:B------:R-:W-:Y:S01]  /*19bb0*/  FMUL R16, R8, UR9 ;  /* 0x0000000908107c20 */ /* 0x000fe20008400000 */
[----:B--2---:R-:W-:-:S04]  /*19bc0*/  FMUL R18, R18, UR9 ;  /* 0x0000000912127c20 */ /* 0x004fc80008400000 */
[----:B------:R-:W-:Y:S01]  /*19bd0*/  FSEL R9, R16, -INF , P6 ;  /* 0xff80000010097808 */ /* 0x000fe20003000000 */
[----:B------:R-:W-:Y:S01]  /*19be0*/  FMUL R16, R10, UR9 ;  /* 0x000000090a107c20 */ /* 0x000fe20008400000 */
[----:B------:R-:W-:Y:S01]  /*19bf0*/  FSEL R10, R4, -INF , P1 ;  /* 0xff800000040a7808 */ /* 0x000fe20000800000 */
[----:B------:R-:W-:Y:S01]  /*19c00*/  FMUL R4, R12, UR9 ;  /* 0x000000090c047c20 */ /* 0x000fe20008400000 */
[----:B------:R-:W-:Y:S02]  /*19c10*/  FSEL R7, R7, -INF , P4 ;  /* 0xff80000007077808 */ /* 0x000fe40002000000 */
[-C--:B------:R-:W-:Y:S02]  /*19c20*/  ISETP.GE.AND P4, PT, R28, R3.reuse, PT ;  /* 0x000000031c00720c */ /* 0x080fe40003f86270 */
[----:B------:R-:W-:Y:S01]  /*19c30*/  FSEL R8, R18, -INF , P5 ;  /* 0xff80000012087808 */ /* 0x000fe20002800000 */
[----:B------:R-:W-:Y:S01]  /*19c40*/  FMUL R18, R11, UR9 ;  /* 0x000000090b127c20 */ /* 0x000fe20008400000 */
[----:B------:R-:W-:-:S02]  /*19c50*/  ISETP.GT.AND P5, PT, R28, R3, PT ;  /* 0x000000031c00720c */ /* 0x000fc40003fa4270 */
[CC--:B------:R-:W-:Y:S02]  /*19c60*/  ISETP.GE.AND P6, PT, R29.reuse, R3.reuse, PT ;  /* 0x000000031d00720c */ /* 0x0c0fe40003fc6270 */
[----:B------:R-:W-:Y:S02]  /*19c70*/  ISETP.GT.AND P1, PT, R29, R3, PT ;  /* 0x000000031d00720c */ /* 0x000fe40003f24270 */
[----:B------:R-:W-:Y:S02]  /*19c80*/  IADD3 R3, PT, PT, R3, 0x21, RZ ;  /* 0x0000002103037810 */ /* 0x000fe40007ffe0ff */
[----:B------:R-:W-:Y:S02]  /*19c90*/  FSEL R11, R16, -INF , P2 ;  /* 0xff800000100b7808 */ /* 0x000fe40001000000 */
[----:B------:R-:W-:Y:S01]  /*19ca0*/  FSEL R16, R4, -INF , P4 ;  /* 0xff80000004107808 */ /* 0x000fe20002000000 */
[----:B------:R-:W-:Y:S01]  /*19cb0*/  FMUL R4, R14, UR9 ;  /* 0x000000090e047c20 */ /* 0x000fe20008400000 */
[----:B------:R-:W-:Y:S01]  /*19cc0*/  FMUL R14, R21, UR9 ;  /* 0x00000009150e7c20 */ /* 0x000fe20008400000 */
[----:B------:R-:W-:Y:S01]  /*19cd0*/  ISETP.GE.AND P2, PT, R26, R3, PT ;  /* 0x000000031a00720c */ /* 0x000fe20003f46270 */
[----:B------:R-:W-:Y:S01]  /*19ce0*/  FMUL R20, R17, UR9 ;  /* 0x0000000911147c20 */ /* 0x000fe20008400000 */
[----:B------:R-:W-:-:S02]  /*19cf0*/  FSEL R24, R15, -INF , P1 ;  /* 0xff8000000f187808 */ /* 0x000fc40000800000 */
[----:B------:R-:W-:Y:S02]  /*19d00*/  FSEL R17, R14, -INF , P2 ;  /* 0xff8000000e117808 */ /* 0x000fe40001000000 */
[----:B------:R-:W-:-:S04]  /*19d10*/  FMNMX3 R15, R9, R10, R5, !PT ;  /* 0x0000000a090f7276 */ /* 0x000fc80007800005 */
[----:B------:R-:W-:-:S05]  /*19d20*/  FMNMX R21, R17, R15, !PT ;  /* 0x0000000f11157209 */ /* 0x000fca0007800000 */
[----:B------:R-:W0:Y:S01]  /*19d30*/  SHFL.BFLY PT, R26, R21, 0x2, 0x1f ;  /* 0x0c401f00151a7f89 */ /* 0x000e2200000e0000 */
[----:B------:R-:W-:Y:S02]  /*19d40*/  FSEL R12, R18, -INF , P3 ;  /* 0xff800000120c7808 */ /* 0x000fe40001800000 */
[-C--:B------:R-:W-:Y:S02]  /*19d50*/  ISETP.GE.AND P3, PT, R27, R3.reuse, PT ;  /* 0x000000031b00720c */ /* 0x080fe40003f66270 */
[----:B------:R-:W-:Y:S02]  /*19d60*/  ISETP.GE.AND P4, PT, R28, R3, PT ;  /* 0x000000031c00720c */ /* 0x000fe40003f86270 */
[----:B------:R-:W-:Y:S02]  /*19d70*/  FSEL R13, R13, -INF , P5 ;  /* 0xff8000000d0d7808 */ /* 0x000fe40002800000 */
[----:B------:R-:W-:Y:S02]  /*19d80*/  FSEL R18, R4, -INF , P6 ;  /* 0xff80000004127808 */ /* 0x000fe40003000000 */
[----:B------:R-:W-:-:S02]  /*19d90*/  FSEL R22, R22, -INF , P3 ;  /* 0xff80000016167808 */ /* 0x000fc40001800000 */
[----:B------:R-:W-:Y:S02]  /*19da0*/  FMNMX3 R14, R11, R12, R6, !PT ;  /* 0x0000000c0b0e7276 */ /* 0x000fe40007800006 */
[----:B------:R-:W-:Y:S02]  /*19db0*/  FSEL R25, R20, -INF , P4 ;  /* 0xff80000014197808 */ /* 0x000fe40002000000 */
[----:B------:R-:W-:Y:S02]  /*19dc0*/  FMNMX3 R4, R16, R13, R7, !PT ;  /* 0x0000000d10047276 */ /* 0x000fe40007800007 */
[----:B------:R-:W-:Y:S01]  /*19dd0*/  ISETP.GE.AND P5, PT, R29, R3, PT ;  /* 0x000000031d00720c */ /* 0x000fe20003fa6270 */
[----:B------:R-:W-:Y:S01]  /*19de0*/  FMUL R3, R19, UR9 ;  /* 0x0000000913037c20 */ /* 0x000fe20008400000 */
[----:B------:R-:W-:Y:S02]  /*19df0*/  FMNMX R19, R22, R14, !PT ;  /* 0x0000000e16137209 */ /* 0x000fe40007800000 */
[----:B------:R-:W-:-:S02]  /*19e00*/  FMNMX R14, R25, R4, !PT ;  /* 0x00000004190e7209 */ /* 0x000fc40007800000 */
[----:B0-----:R-:W-:Y:S02]  /*19e10*/  FMNMX R21, R21, R26, !PT ;  /* 0x0000001a15157209 */ /* 0x001fe40007800000 */
[----:B------:R-:W-:Y:S01]  /*19e20*/  FSEL R23, R3, -INF , P5 ;  /* 0xff80000003177808 */ /* 0x000fe20002800000 */
[----:B------:R-:W0:Y:S01]  /*19e30*/  SHFL.BFLY PT, R15, R14, 0x2, 0x1f ;  /* 0x0c401f000e0f7f89 */ /* 0x000e2200000e0000 */
[----:B------:R-:W-:-:S03]  /*19e40*/  FMNMX3 R3, R18, R24, R8, !PT ;  /* 0x0000001812037276 */ /* 0x000fc60007800008 */
[----:B------:R-:W1:Y:S01]  /*19e50*/  SHFL.BFLY PT, R26, R21, 0x1, 0x1f ;  /* 0x0c201f00151a7f89 */ /* 0x000e6200000e0000 */
[----:B------:R-:W-:-:S03]  /*19e60*/  FMNMX R3, R23, R3, !PT ;  /* 0x0000000317037209 */ /* 0x000fc60007800000 */
[----:B------:R-:W2:Y:S04]  /*19e70*/  SHFL.BFLY PT, R20, R19, 0x2, 0x1f ;  /* 0x0c401f0013147f89 */ /* 0x000ea800000e0000 */
[----:B------:R-:W4:Y:S01]  /*19e80*/  SHFL.BFLY PT, R4, R3, 0x2, 0x1f ;  /* 0x0c401f0003047f89 */ /* 0x000f2200000e0000 */
[----:B0-----:R-:W-:Y:S02]  /*19e90*/  FMNMX R14, R14, R15, !PT ;  /* 0x0000000f0e0e7209 */ /* 0x001fe40007800000 */
[----:B-1----:R-:W-:Y:S02]  /*19ea0*/  FMNMX R29, R21, R26, !PT ;  /* 0x0000001a151d7209 */ /* 0x002fe40007800000 */
[----:B------:R-:W0:Y:S01]  /*19eb0*/  S2R R26, SR_TID.X ;  /* 0x00000000001a7919 */ /* 0x000e220000002100 */
[----:B--2---:R-:W-:Y:S01]  /*19ec0*/  FMNMX R19, R19, R20, !PT ;  /* 0x0000001413137209 */ /* 0x004fe20007800000 */
[----:B------:R-:W1:Y:S04]  /*19ed0*/  SHFL.BFLY PT, R15, R14, 0x1, 0x1f ;  /* 0x0c201f000e0f7f89 */ /* 0x000e6800000e0000 */
[----:B------:R-:W2:Y:S01]  /*19ee0*/  SHFL.BFLY PT, R20, R19, 0x1, 0x1f ;  /* 0x0c201f0013147f89 */ /* 0x000ea200000e0000 */
[----:B----4-:R-:W-:-:S05]  /*19ef0*/  FMNMX R3, R3, R4, !PT ;  /* 0x0000000403037209 */ /* 0x010fca0007800000 */
[----:B------:R-:W4:Y:S01]  /*19f00*/  SHFL.BFLY PT, R4, R3, 0x1, 0x1f ;  /* 0x0c201f0003047f89 */ /* 0x000f2200000e0000 */
[----:B-1----:R-:W-:Y:S02]  /*19f10*/  FMNMX R27, R14, R15, !PT ;  /* 0x0000000f0e1b7209 */ /* 0x002fe40007800000 */
[----:B------:R-:W-:Y:S02]  /*19f20*/  LOP3.LUT R15, R0, 0x1c, RZ, 0xc0, !PT ;  /* 0x0000001c000f7812 */ /* 0x000fe400078ec0ff */
[----:B--2---:R-:W-:Y:S02]  /*19f30*/  FMNMX R28, R19, R20, !PT ;  /* 0x00000014131c7209 */ /* 0x004fe40007800000 */
[----:B------:R-:W-:Y:S02]  /*19f40*/  SHF.R.U32.HI R19, RZ, 0x2, R0 ;  /* 0x00000002ff137819 */ /* 0x000fe40000011600 */
[----:B0-----:R-:W-:Y:S01]  /*19f50*/  LOP3.LUT R20, R26, 0x7f, RZ, 0xc0, !PT ;  /* 0x0000007f1a147812 */ /* 0x001fe200078ec0ff */
[----:B------:R-:W-:Y:S01]  /*19f60*/  IMAD.SHL.U32 R21, R15, 0x4, RZ ;  /* 0x000000040f157824 */ /* 0x000fe200078e00ff */
[----:B------:R-:W-:-:S02]  /*19f70*/  SGXT.U32 R14, R19, 0x3 ;  /* 0x00000003130e781a */ /* 0x000fc40000000000 */
[----:B------:R-:W-:Y:S02]  /*19f80*/  SHF.R.U32.HI R20, RZ, 0x3, R20 ;  /* 0x00000003ff147819 */ /* 0x000fe40000011614 */
[----:B----4-:R-:W-:Y:S02]  /*19f90*/  FMNMX R26, R3, R4, !PT ;  /* 0x00000004031a7209 */ /* 0x010fe40007800000 */
[C---:B------:R-:W-:Y:S02]  /*19fa0*/  LOP3.LUT R15, R14.reuse, 0x8, RZ, 0xfc, !PT ;  /* 0x000000080e0f7812 */ /* 0x040fe400078efcff */
[C---:B------:R-:W-:Y:S02]  /*19fb0*/  LOP3.LUT R4, R14.reuse, 0x10, RZ, 0xfc, !PT ;  /* 0x000000100e047812 */ /* 0x040fe400078efcff */
[----:B------:R-:W-:Y:S02]  /*19fc0*/  LOP3.LUT R3, R14, 0x18, RZ, 0xfc, !PT ;  /* 0x000000180e037812 */ /* 0x000fe400078efcff */
[----:B------:R-:W-:-:S02]  /*19fd0*/  IADD3 R19, PT, PT, R21, UR6, RZ ;  /* 0x0000000615137c10 */ /* 0x000fc4000fffe0ff */
[----:B------:R-:W-:-:S05]  /*19fe0*/  LOP3.LUT R14, R20, 0xc, RZ, 0xc0, !PT ;  /* 0x0000000c140e7812 */ /* 0x000fca00078ec0ff */
[----:B------:R-:W-:-:S05]  /*19ff0*/  IMAD.IADD R19, R19, 0x1, R14 ;  /* 0x0000000113137824 */ /* 0x000fca00078e020e */
[----:B------:R-:W-:Y:S04]  /*1a000*/  @!P0 STS [R19], R29 ;  /* 0x0000001d13008388 */ /* 0x000fe80000000800 */
[----:B------:R0:W-:Y:S04]  /*1a010*/  STL [R1+0x1e88], R19 ;  /* 0x001e881301007387 */ /* 0x0001e80000100800 */
[----:B0-----:R-:W2:Y:S01]  /*1a020*/  LDL R19, [R1+0x638] ;  /* 0x0006380001137983 */ /* 0x001ea20000100800 */
[----:B------:R-:W-:Y:S02]  /*1a030*/  LEA R15, R15, UR6, 0x4 ;  /* 0x000000060f0f7c11 */ /* 0x000fe4000f8e20ff */
[----:B------:R-:W-:-:S02]  /*1a040*/  LEA R4, R4, UR6, 0x4 ;  /* 0x0000000604047c11 */ /* 0x000fc4000f8e20ff */
[----:B------:R-:W-:Y:S02]  /*1a050*/  LEA R3, R3, UR6, 0x4 ;  /* 0x0000000603037c11 */ /* 0x000fe4000f8e20ff */
[C---:B------:R-:W-:Y:S01]  /*1a060*/  IADD3 R20, PT, PT, R14.reuse, R15, RZ ;  /* 0x0000000f0e147210 */ /* 0x040fe20007ffe0ff */
[C---:B------:R-:W-:Y:S01]  /*1a070*/  IMAD.IADD R21, R14.reuse, 0x1, R4 ;  /* 0x000000010e157824 */ /* 0x040fe200078e0204 */
[----:B------:R-:W-:-:S03]  /*1a080*/  IADD3 R14, PT, PT, R14, R3, RZ ;  /* 0x000000030e0e7210 */ /* 0x000fc60007ffe0ff */
[----:B------:R0:W-:Y:S04]  /*1a090*/  @!P0 STS [R20], R28 ;  /* 0x0000001c14008388 */ /* 0x0001e80000000800 */
[----:B------:R-:W-:Y:S04]  /*1a0a0*/  @!P0 STS [R21], R27 ;  /* 0x0000001b15008388 */ /* 0x000fe80000000800 */
[----:B------:R-:W-:Y:S01]  /*1a0b0*/  @!P0 STS [R14], R26 ;  /* 0x0000001a0e008388 */ /* 0x000fe20000000800 */
[----:B---3--:R-:W-:Y:S01]  /*1a0c0*/  LEA R29, R2, UR6, 0x2 ;  /* 0x00000006021d7c11 */ /* 0x008fe2000f8e10ff */
[----:B------:R-:W-:Y:S01]  /*1a0d0*/  BAR.SYNC.DEFER_BLOCKING 0x0 ;  /* 0x0000000000007b1d */ /* 0x000fe20000010000 */
[----:B0-----:R-:W-:-:S05]  /*1a0e0*/  LOP3.LUT R28, R0, 0x1c, RZ, 0xc0, !PT ;  /* 0x0000001c001c7812 */ /* 0x001fca00078ec0ff */
[----:B------:R-:W3:Y:S04]  /*1a0f0*/  LDL R2, [R1+0x63c] ;  /* 0x00063c0001027983 */ /* 0x000ee80000100800 */
[----:B------:R-:W0:Y:S04]  /*1a100*/  LDS R26, [R29] ;  /* 0x000000001d1a7984 */ /* 0x000e280000000800 */
[----:B0-----:R-:W0:Y:S02]  /*1a110*/  SHFL.BFLY PT, R27, R26, 0x2, 0x1f ;  /* 0x0c401f001a1b7f89 */ /* 0x001e2400000e0000 */
[----:B0-----:R-:W-:-:S05]  /*1a120*/  FMNMX R27, R26, R27, !PT ;  /* 0x0000001b1a1b7209 */ /* 0x001fca0007800000 */
[----:B------:R-:W0:Y:S02]  /*1a130*/  SHFL.BFLY PT, R26, R27, 0x1, 0x1f ;  /* 0x0c201f001b1a7f89 */ /* 0x000e2400000e0000 */
[----:B0-----:R-:W-:-:S05]  /*1a140*/  FMNMX R26, R27, R26, !PT ;  /* 0x0000001a1b1a7209 */ /* 0x001fca0007800000 */
[----:B------:R-:W-:Y:S01]  /*1a150*/  @!P0 STS [R29], R26 ;  /* 0x0000001a1d008388 */ /* 0x000fe20000000800 */
[----:B------:R-:W-:Y:S01]  /*1a160*/  BAR.SYNC.DEFER_BLOCKING 0x0 ;  /* 0x0000000000007b1d */ /* 0x000fe20000010000 */
[----:B------:R-:W-:-:S05]  /*1a170*/  IMAD.SHL.U32 R28, R28, 0x4, RZ ;  /* 0x000000041c1c7824 */ /* 0x000fca00078e00ff */
[----:B------:R-:W2:Y:S04]  /*1a180*/  LDS R27, [R28+UR6] ;  /* 0x000000061c1b7984 */ /* 0x000ea80008000800 */
[----:B------:R-:W-:Y:S04]  /*1a190*/  STL [R1+0x1e8c], R20 ;  /* 0x001e8c1401007387 */ /* 0x000fe80000100800 */
[----:B------:R-:W-:Y:S04]  /*1a1a0*/  STL [R1+0x1e90], R21 ;  /* 0x001e901501007387 */ /* 0x000fe80000100800 */
[----:B------:R0:W-:Y:S04]  /*1a1b0*/  STL [R1+0x1e94], R14 ;  /* 0x001e940e01007387 */ /* 0x0001e80000100800 */
[----:B------:R1:W-:Y:S04]  /*1a1c0*/  STL [R1+0x1e98], R0 ;  /* 0x001e980001007387 */ /* 0x0003e80000100800 */
[----:B------:R-:W-:Y:S04]  /*1a1d0*/  STL [R1+0x1e7c], R4 ;  /* 0x001e7c0401007387 */ /* 0x000fe80000100800 */
[----:B------:R-:W3:Y:S01]  /*1a1e0*/  LDS R26, [R15] ;  /* 0x000000000f1a7984 */ /* 0x000ee20000000800 */
[----:B--2---:R-:W-:-:S03]  /*1a1f0*/  FMNMX R19, R27, R19, !PT ;  /* 0x000000131b137209 */ /* 0x004fc60007800000 */
[----:B------:R-:W2:Y:S02]  /*1a200*/  LDS R27, [R4] ;  /* 0x00000000041b7984 */ /* 0x000ea40000000800 */
[--C-:B------:R-:W-:Y:S01]  /*1a210*/  FADD R9, R9, -R19.reuse ;  /* 0x8000001309097221 */ /* 0x100fe20000000000 */
[----:B------:R-:W-:-:S03]  /*1a220*/  FADD R10, R10, -R19 ;  /* 0x800000130a0a7221 */ /* 0x000fc60000000000 */
[----:B------:R-:W-:Y:S01]  /*1a230*/  FMUL R9, R9, 1.4426950216293334961 ;  /* 0x3fb8aa3b09097820 */ /* 0x000fe20000400000 */
[----:B------:R-:W-:-:S03]  /*1a240*/  FMUL R10, R10, 1.4426950216293334961 ;  /* 0x3fb8aa3b0a0a7820 */ /* 0x000fc60000400000 */
[----:B0-----:R0:W4:Y:S08]  /*1a250*/  MUFU.EX2 R14, R9 ;  /* 0x00000009000e7308 */ /* 0x0011300000000800 */
[----:B-1----:R-:W1:Y:S01]  /*1a260*/  MUFU.EX2 R0, R10 ;  /* 0x0000000a00007308 */ /* 0x002e620000000800 */
[----:B------:R-:W-:Y:S04]  /*1a270*/  STL [R1+0x464], R19 ;  /* 0x0004641301007387 */ /* 0x000fe80000100800 */
[----:B0-----:R-:W0:Y:S04]  /*1a280*/  LDS R9, [R3] ;  /* 0x0000000003097984 */ /* 0x001e280000000800 */
[----:B----4-:R-:W-:Y:S04]  /*1a290*/  STL [R1+0x27c], R14 ;  /* 0x00027c0e01007387 */ /* 0x010fe80000100800 */
[----:B------:R4:W-:Y:S04]  /*1a2a0*/  STL [R1+0x1e80], R3 ;  /* 0x001e800301007387 */ /* 0x0009e80000100800 */
[----:B-1----:R-:W-:Y:S04]  /*1a2b0*/  STL [R1+0x278], R0 ;  /* 0x0002780001007387 */ /* 0x002fe80000100800 */
[----:B----4-:R-:W4:Y:S01]  /*1a2c0*/  LDL R3, [R1+0x464] ;  /* 0x0004640001037983 */ /* 0x010f220000100800 */
[----:B------:R-:W-:Y:S01]  /*1a2d0*/  FADD R5, R5, -R19 ;  /* 0x8000001305057221 */ /* 0x000fe20000000000 */
[----:B---3--:R-:W-:-:S02]  /*1a2e0*/  FMNMX R4, R26, R2, !PT ;  /* 0x000000021a047209 */ /* 0x008fc40007800000 */
[----:B------:R-:W2:Y:S01]  /*1a2f0*/  LDL R19, [R1+0x658] ;  /* 0x0006580001137983 */ /* 0x000ea20000100800 */
[----:B------:R-:W-:-:S04]  /*1a300*/  FMUL R5, R5, 1.4426950216293334961 ;  /* 0x3fb8aa3b05057820 */ /* 0x000fc80000400000 */
[----:B------:R-:W1:Y:S01]  /*1a310*/  MUFU.EX2 R2, R5 ;  /* 0x0000000500027308 */ /* 0x000e620000000800 */
[----:B------:R-:W-:Y:S04]  /*1a320*/  STL [R1+0x460], R4 ;  /* 0x0004600401007387 */ /* 0x000fe80000100800 */
[----:B-1----:R-:W-:Y:S01]  /*1a330*/  STL [R1+0x274], R2 ;  /* 0x0002740201007387 */ /* 0x002fe20000100800 */
[----:B------:R-:W-:Y:S01]  /*1a340*/  BAR.SYNC.DEFER_BLOCKING 0x0 ;  /* 0x0000000000007b1d */ /* 0x000fe20000010000 */
[----:B----4-:R-:W-:-:S04]  /*1a350*/  FADD R10, R17, -R3 ;  /* 0x80000003110a7221 */ /* 0x010fc80000000000 */
[----:B------:R-:W-:Y:S01]  /*1a360*/  FMUL R5, R10, 1.4426950216293334961 ;  /* 0x3fb8aa3b0a057820 */ /* 0x000fe20000400000 */
[--C-:B------:R-:W-:Y:S02]  /*1a370*/  FADD R10, R12, -R4.reuse ;  /* 0x800000040c0a7221 */ /* 0x100fe40000000000 */
[----:B------:R-:W0:Y:S01]  /*1a380*/  LDL R12, [R1+0x65c] ;  /* 0x00065c00010c7983 */ /* 0x000e220000100800 */
[----:B------:R-:W-:Y:S01]  /*1a390*/  FADD R11, R11, -R4 ;  /* 0x800000040b0b7221 */ /* 0x000fe20000000000 */
[----:B------:R1:W3:Y:S03]  /*1a3a0*/  MUFU.EX2 R26, R5 ;  /* 0x00000005001a7308 */ /* 0x0002e60000000800 */
[----:B-1----:R-:W-:-:S05]  /*1a3b0*/  FMUL R5, R11, 1.4426950216293334961 ;  /* 0x3fb8aa3b0b057820 */ /* 0x002fca0000400000 */
[----:B------:R1:W4:Y:S01]  /*1a3c0*/  MUFU.EX2 R20, R5 ;  /* 0x0000000500147308 */ /* 0x0003220000000800 */
[----:B------:R-:W-:Y:S01]  /*1a3d0*/  FADD R6, R6, -R4 ;  /* 0x8000000406067221 */ /* 0x000fe20000000000 */
[----:B-1----:R-:W-:-:S06]  /*1a3e0*/  FMUL R5, R10, 1.4426950216293334961 ;  /* 0x3fb8aa3b0a057820 */ /* 0x002fcc0000400000 */
[----:B------:R1:W3:Y:S01]  /*1a3f0*/  MUFU.EX2 R21, R5 ;  /* 0x0000000500157308 */ /* 0x0002e20000000800 */
[----:B--2---:R-:W-:Y:S01]  /*1a400*/  FMNMX R11, R27, R19, !PT ;  /* 0x000000131b0b7209 */ /* 0x004fe20007800000 */
[----:B------:R-:W-:Y:S01]  /*1a410*/  FMUL R6, R6, 1.4426950216293334961 ;  /* 0x3fb8aa3b06067820 */ /* 0x000fe20000400000 */
[----:B-1----:R-:W-:-:S04]  /*1a420*/  FADD R5, R22, -R4 ;  /* 0x8000000416057221 */ /* 0x002fc80000000000 */
[----:B------:R-:W-:Y:S01]  /*1a430*/  FMUL R5, R5, 1.4426950216293334961 ;  /* 0x3fb8aa3b05057820 */ /* 0x000fe20000400000 */
[----:B------:R1:W2:Y:S08]  /*1a440*/  MUFU.EX2 R27, R6 ;  /* 0x00000006001b7308 */ /* 0x0002b00000000800 */
[----:B------:R2:W3:Y:S01]  /*1a450*/  MUFU.EX2 R17, R5 ;  /* 0x0000000500117308 */ /* 0x0004e20000000800 */
[--C-:B-1----:R-:W-:Y:S01]  /*1a460*/  FADD R6, R16, -R11.reuse ;  /* 0x8000000b10067221 */ /* 0x102fe20000000000 */
[----:B--2---:R-:W-:-:S03]  /*1a470*/  FADD R5, R13, -R11 ;  /* 0x8000000b0d057221 */ /* 0x004fc60000000000 */
[----:B------:R-:W-:Y:S01]  /*1a480*/  FMUL R6, R6, 1.4426950216293334961 ;  /* 0x3fb8aa3b06067820 */ /* 0x000fe20000400000 */
[----:B------:R-:W-:-:S03]  /*1a490*/  FMUL R5, R5, 1.4426950216293334961 ;  /* 0x3fb8aa3b05057820 */ /* 0x000fc60000400000 */
[----:B------:R-:W1:Y:S01]  /*1a4a0*/  MUFU.EX2 R22, R6 ;  /* 0x0000000600167308 */ /* 0x000e620000000800 */
[----:B------:R-:W-:-:S07]  /*1a4b0*/  FADD R7, R7, -R11 ;  /* 0x8000000b07077221 */ /* 0x000fce0000000000 */
[----:B------:R2:W1:Y:S02]  /*1a4c0*/  MUFU.EX2 R19, R5 ;  /* 0x0000000500137308 */ /* 0x0004640000000800 */
[----:B--2---:R-:W-:-:S04]  /*1a4d0*/  FADD R5, R25, -R11 ;  /* 0x8000000b19057221 */ /* 0x004fc80000000000 */
[----:B------:R-:W-:Y:S01]  /*1a4e0*/  FMUL R5, R5, 1.4426950216293334961 ;  /* 0x3fb8aa3b05057820 */ /* 0x000fe20000400000 */
[----:B------:R-:W-:Y:S01]  /*1a4f0*/  FMUL R7, R7, 1.4426950216293334961 ;  /* 0x3fb8aa3b07077820 */ /* 0x000fe20000400000 */
[----:B---3--:R-:W-:Y:S04]  /*1a500*/  STL [R1+0x268], R26 ;  /* 0x0002681a01007387 */ /* 0x008fe80000100800 */
[----:B----4-:R-:W-:Y:S04]  /*1a510*/  STL [R1+0x260], R20 ;  /* 0x0002601401007387 */ /* 0x010fe80000100800 */
[----:B------:R-:W-:Y:S04]  /*1a520*/  STL [R1+0x258], R21 ;  /* 0x0002581501007387 */ /* 0x000fe80000100800 */
[----:B------:R2:W-:Y:S04]  /*1a530*/  STL [R1+0x45c], R11 ;  /* 0x00045c0b01007387 */ /* 0x0005e80000100800 */
[----:B------:R-:W-:Y:S04]  /*1a540*/  STL [R1+0x254], R27 ;  /* 0x0002541b01007387 */ /* 0x000fe80000100800 */
[----:B------:R-:W-:Y:S04]  /*1a550*/  STL [R1+0x248], R17 ;  /* 0x0002481101007387 */ /* 0x000fe80000100800 */
[----:B-1----:R-:W-:Y:S04]  /*1a560*/  STL [R1+0x244], R22 ;  /* 0x0002441601007387 */ /* 0x002fe80000100800 */
[----:B------:R-:W-:Y:S01]  /*1a570*/  STL [R1+0x238], R19 ;  /* 0x0002381301007387 */ /* 0x000fe20000100800 */
[----:B--2---:R-:W-:Y:S01]  /*1a580*/  FADD R11, R14, R0 ;  /* 0x000000000e0b7221 */ /* 0x004fe20000000000 */
[----:B0-----:R-:W-:-:S05]  /*1a590*/  FMNMX R10, R9, R12, !PT ;  /* 0x0000000c090a7209 */ /* 0x001fca0007800000 */
[--C-:B------:R-:W-:Y:S01]  /*1a5a0*/  FADD R6, R18, -R10.reuse ;  /* 0x8000000a12067221 */ /* 0x100fe20000000000 */
[----:B------:R0:W-:Y:S03]  /*1a5b0*/  MUFU.EX2 R12, R5 ;  /* 0x00000005000c7308 */ /* 0x0001e60000000800 */
[----:B------:R-:W-:Y:S01]  /*1a5c0*/  FMUL R6, R6, 1.4426950216293334961 ;  /* 0x3fb8aa3b06067820 */ /* 0x000fe20000400000 */
[----:B0-----:R-:W-:-:S04]  /*1a5d0*/  FADD R5, R24, -R10 ;  /* 0x8000000a18057221 */ /* 0x001fc80000000000 */
[----:B------:R0:W-:Y:S01]  /*1a5e0*/  MUFU.EX2 R13, R6 ;  /* 0x00000006000d7308 */ /* 0x0001e20000000800 */
[----:B------:R-:W-:Y:S01]  /*1a5f0*/  FMUL R5, R5, 1.4426950216293334961 ;  /* 0x3fb8aa3b05057820 */ /* 0x000fe20000400000 */
[----:B0-----:R-:W-:-:S06]  /*1a600*/  FADD R6, R8, -R10 ;  /* 0x8000000a08067221 */ /* 0x001fcc0000000000 */
[----:B------:R-:W0:Y:S01]  /*1a610*/  MUFU.EX2 R9, R7 ;  /* 0x0000000700097308 */ /* 0x000e220000000800 */
[----:B------:R-:W-:-:S07]  /*1a620*/  FMUL R6, R6, 1.4426950216293334961 ;  /* 0x3fb8aa3b06067820 */ /* 0x000fce0000400000 */
[----:B------:R1:W2:Y:S08]  /*1a630*/  MUFU.EX2 R16, R5 ;  /* 0x0000000500107308 */ /* 0x0002b00000000800 */
[----:B------:R3:W4:Y:S01]  /*1a640*/  MUFU.EX2 R8, R6 ;  /* 0x0000000600087308 */ /* 0x0007220000000800 */
[----:B------:R2:W-:Y:S01]  /*1a650*/  STL [R1+0x458], R10 ;  /* 0x0004580a01007387 */ /* 0x0005e20000100800 */
[----:B-1----:R-:W-:-:S03]  /*1a660*/  FADD R5, R23, -R10 ;  /* 0x8000000a17057221 */ /* 0x002fc60000000000 */
[----:B0-----:R0:W-:Y:S01]  /*1a670*/  STL [R1+0x228], R9 ;  /* 0x0002280901007387 */ /* 0x0011e20000100800 */
[----:B------:R-:W-:-:S03]  /*1a680*/  FMUL R5, R5, 1.4426950216293334961 ;  /* 0x3fb8aa3b05057820 */ /* 0x000fc60000400000 */
[----:B------:R-:W-:Y:S04]  /*1a690*/  STL [R1+0x21c], R12 ;  /* 0x00021c0c01007387 */ /* 0x000fe80000100800 */
[----:B------:R-:W-:Y:S01]  /*1a6a0*/  STL [R1+0x220], R13 ;  /* 0x0002200d01007387 */ /* 0x000fe20000100800 */
[----:B---3--:R-:W-:-:S03]  /*1a6b0*/  FADD R6, R20, R21 ;  /* 0x0000001514067221 */ /* 0x008fc60000000000 */
[----:B--2---:R-:W-:Y:S01]  /*1a6c0*/  STL [R1+0x20c], R16 ;  /* 0x00020c1001007387 */ /* 0x004fe20000100800 */
[----:B------:R1:W2:Y:S03]  /*1a6d0*/  MUFU.EX2 R10, R5 ;  /* 0x00000005000a7308 */ /* 0x0002a60000000800 */
[----:B------:R-:W3:Y:S04]  /*1a6e0*/  LDL.LU R0, [R1+0x1e98] ;  /* 0x001e980001007983 */ /* 0x000ee80000300800 */
[----:B------:R-:W3:Y:S01]  /*1a6f0*/  LDL.LU R14, [R1+0x1e94] ;  /* 0x001e9400010e7983 */ /* 0x000ee20000300800 */
[----:B-1----:R-:W-:-:S03]  /*1a700*/  FADD R5, R22, R19 ;  /* 0x0000001316057221 */ /* 0x002fc60000000000 */
[----:B----4-:R1:W-:Y:S04]  /*1a710*/  STL [R1+0x218], R8 ;  /* 0x0002180801007387 */ /* 0x0103e80000100800 */
[----:B------:R-:W4:Y:S04]  /*1a720*/  LDL.LU R21, [R1+0x1e90] ;  /* 0x001e900001157983 */ /* 0x000f280000300800 */
[----:B------:R-:W3:Y:S04]  /*1a730*/  LDL.LU R20, [R1+0x1e8c] ;  /* 0x001e8c0001147983 */ /* 0x000ee80000300800 */
[----:B------:R-:W3:Y:S01]  /*1a740*/  LDL.LU R19, [R1+0x1e88] ;  /* 0x001e880001137983 */ /* 0x000ee20000300800 */
[----:B------:R-:W-:Y:S01]  /*1a750*/  FADD R7, R13, R16 ;  /* 0x000000100d077221 */ /* 0x000fe20000000000 */
[----:B------:R-:W-:Y:S01]  /*1a760*/  FADD R11, R2, R11 ;  /* 0x0000000b020b7221 */ /* 0x000fe20000000000 */
[----:B------:R-:W-:Y:S01]  /*1a770*/  FADD R6, R27, R6 ;  /* 0x000000061b067221 */ /* 0x000fe20000000000 */
[----:B------:R-:W-:Y:S01]  /*1a780*/  FADD R5, R9, R5 ;  /* 0x0000000509057221 */ /* 0x000fe20000000000 */
[----:B------:R-:W-:Y:S01]  /*1a790*/  FADD R7, R8, R7 ;  /* 0x0000000708077221 */ /* 0x000fe20000000000 */
[----:B------:R-:W-:Y:S01]  /*1a7a0*/  FADD R11, R26, R11 ;  /* 0x0000000b1a0b7221 */ /* 0x000fe20000000000 */
[----:B0-----:R-:W-:Y:S01]  /*1a7b0*/  FADD R9, R17, R6 ;  /* 0x0000000611097221 */ /* 0x001fe20000000000 */
[----:B-1----:R-:W-:Y:S01]  /*1a7c0*/  FADD R8, R12, R5 ;  /* 0x000000050c087221 */ /* 0x002fe20000000000 */
[----:B--2---:R-:W-:Y:S01]  /*1a7d0*/  FADD R7, R10, R7 ;  /* 0x000000070a077221 */ /* 0x004fe20000000000 */
[----:B------:R-:W-:Y:S04]  /*1a7e0*/  STL [R1+0x214], R10 ;  /* 0x0002140a01007387 */ /* 0x000fe80000100800 */
[----:B------:R-:W0:Y:S04]  /*1a7f0*/  SHFL.BFLY PT, R12, R11, 0x2, 0x1f ;  /* 0x0c401f000b0c7f89 */ /* 0x000e2800000e0000 */
[----:B------:R-:W1:Y:S04]  /*1a800*/  SHFL.BFLY PT, R10, R9, 0x2, 0x1f ;  /* 0x0c401f00090a7f89 */ /* 0x000e6800000e0000 */
[----:B------:R-:W2:Y:S04]  /*1a810*/  SHFL.BFLY PT, R5, R7, 0x2, 0x1f ;  /* 0x0c401f0007057f89 */ /* 0x000ea800000e0000 */
[----:B------:R-:W2:Y:S04]  /*1a820*/  SHFL.BFLY PT, R6, R8, 0x2, 0x1f ;  /* 0x0c401f0008067f89 */ /* 0x000ea800000e0000 */
[----:B------:R-:W4:Y:S04]  /*1a830*/  LDL.LU R2, [R1+0x1e84] ;  /* 0x001e840001027983 */ /* 0x000f280000300800 */
[----:B------:R-:W4:Y:S01]  /*1a840*/  LDL.64 R22, [R1+0x1508] ;  /* 0x0015080001167983 */ /* 0x000f220000100a00 */
[----:B0-----:R-:W-:-:S03]  /*1a850*/  FADD R11, R11, R12 ;  /* 0x0000000c0b0b7221 */ /* 0x001fc60000000000 */
[----:B------:R-:W4:Y:S01]  /*1a860*/  LDL.64 R24, [R1+0x1500] ;  /* 0x0015000001187983 */ /* 0x000f220000100a00 */
[----:B-1----:R-:W-:-:S03]  /*1a870*/  FADD R10, R9, R10 ;  /* 0x0000000a090a7221 */ /* 0x002fc60000000000 */
[----:B------:R-:W4:Y:S01]  /*1a880*/  LDL.64 R26, [R1+0x14e8] ;  /* 0x0014e800011a7983 */ /* 0x000f220000100a00 */
[----:B--2---:R-:W-:-:S03]  /*1a890*/  FADD R5, R7, R5 ;  /* 0x0000000507057221 */ /* 0x004fc60000000000 */
[----:B------:R-:W2:Y:S01]  /*1a8a0*/  LDL.64 R16, [R1+0x14e0] ;  /* 0x0014e00001107983 */ /* 0x000ea20000100a00 */
[----:B------:R-:W-:-:S03]  /*1a8b0*/  FADD R6, R8, R6 ;  /* 0x0000000608067221 */ /* 0x000fc60000000000 */
[----:B------:R-:W0:Y:S04]  /*1a8c0*/  SHFL.BFLY PT, R7, R11, 0x1, 0x1f ;  /* 0x0c201f000b077f89 */ /* 0x000e2800000e0000 */
[----:B------:R-:W1:Y:S04]  /*1a8d0*/  SHFL.BFLY PT, R8, R10, 0x1, 0x1f ;  /* 0x0c201f000a087f89 */ /* 0x000e6800000e0000 */
[----:B------:R-:W1:Y:S04]  /*1a8e0*/  SHFL.BFLY PT, R9, R6, 0x1, 0x1f ;  /* 0x0c201f0006097f89 */ /* 0x000e6800000e0000 */
[----:B------:R-:W1:Y:S01]  /*1a8f0*/  SHFL.BFLY PT, R12, R5, 0x1, 0x1f ;  /* 0x0c201f00050c7f89 */ /* 0x000e6200000e0000 */
[----:B0-----:R-:W-:Y:S01]  /*1a900*/  FADD R7, R11, R7 ;  /* 0x000000070b077221 */ /* 0x001fe20000000000 */
[----:B-1----:R-:W-:-:S02]  /*1a910*/  FADD R8, R10, R8 ;  /* 0x000000080a087221 */ /* 0x002fc40000000000 */
[----:B------:R-:W2:Y:S01]  /*1a920*/  LDL.64 R10, [R1+0x1510] ;  /* 0x00151000010a7983 */ /* 0x000ea20000100a00 */
[----:B------:R-:W-:Y:S01]  /*1a930*/  FADD R6, R6, R9 ;  /* 0x0000000906067221 */ /* 0x000fe20000000000 */
[----:B------:R-:W-:Y:S02]  /*1a940*/  FADD R5, R5, R12 ;  /* 0x0000000c05057221 */ /* 0x000fe40000000000 */
[----:B------:R-:W2:Y:S04]  /*1a950*/  LDL.64 R12, [R1+0x1518] ;  /* 0x00151800010c7983 */ /* 0x000ea80000100a00 */
[----:B---3--:R0:W-:Y:S04]  /*1a960*/  @!P0 STS [R19], R7 ;  /* 0x0000000713008388 */ /* 0x0081e80000000800 */
[----:B------:R1:W-:Y:S04]  /*1a970*/  @!P0 STS [R20], R8 ;  /* 0x0000000814008388 */ /* 0x0003e80000000800 */
[----:B0-----:R-:W3:Y:S04]  /*1a980*/  LDL.64 R18, [R1+0x14f0] ;  /* 0x0014f00001127983 */ /* 0x001ee80000100a00 */
[----:B-1----:R-:W3:Y:S04]  /*1a990*/  LDL.64 R8, [R1+0x1520] ;  /* 0x0015200001087983 */ /* 0x002ee80000100a00 */
[----:B----4-:R-:W-:Y:S04]  /*1a9a0*/  @!P0 STS [R21], R6 ;  /* 0x0000000615008388 */ /* 0x010fe80000000800 */
[----:B------:R-:W-:Y:S01]  /*1a9b0*/  @!P0 STS [R14], R5 ;  /* 0x000000050e008388 */ /* 0x000fe20000000800 */
[----:B------:R-:W-:Y:S06]  /*1a9c0*/  BAR.SYNC.DEFER_BLOCKING 0x0 ;  /* 0x0000000000007b1d */ /* 0x000fec0000010000 */
[----:B------:R-:W0:Y:S04]  /*1a9d0*/  LDS R5, [R29] ;  /* 0x000000001d057984 */ /* 0x000e280000000800 */
[----:B0-----:R-:W0:Y:S02]  /*1a9e0*/  SHFL.BFLY PT, R6, R5, 0x2, 0x1f ;  /* 0x0c401f0005067f89 */ /* 0x001e2400000e0000 */
[----:B0-----:R-:W-:-:S05]  /*1a9f0*/  FADD R6, R5, R6 ;  /* 0x0000000605067221 */ /* 0x001fca0000000000 */
[----:B------:R-:W0:Y:S02]  /*1aa00*/  SHFL.BFLY PT, R5, R6, 0x1, 0x1f ;  /* 0x0c201f0006057f89 */ /* 0x000e2400000e0000 */
[----:B0-----:R-:W-:-:S05]  /*1aa10*/  FADD R5, R6, R5 ;  /* 0x0000000506057221 */ /* 0x001fca0000000000 */
[----:B------:R0:W-:Y:S01]  /*1aa20*/  @!P0 STS [R29], R5 ;  /* 0x000000051d008388 */ /* 0x0001e20000000800 */
[C---:B--2---:R-:W-:Y:S01]  /*1aa30*/  IMAD.WIDE R10, R2.reuse, 0x2, R10 ;  /* 0x00000002020a7825 */ /* 0x044fe200078e020a */
[----:B------:R-:W-:Y:S06]  /*1aa40*/  BAR.SYNC.DEFER_BLOCKING 0x0 ;  /* 0x0000000000007b1d */ /* 0x000fec0000010000 */
[----:B0-----:R-:W2:Y:S01]  /*1aa50*/  LDG.E.U16 R29, desc[UR10][R10.64] ;  /* 0x0000000a0a1d7981 */ /* 0x001ea2000c1e1500 */
[----:B---3--:R-:W-:-:S04]  /*1aa60*/  IMAD.WIDE R6, R2, 0x2, R8 ;  /* 0x0000000202067825 */ /* 0x008fc800078e0208 */
[C---:B------:R-:W-:Y:S01]  /*1aa70*/  IMAD.WIDE R8, R2.reuse, 0x2, R12 ;  /* 0x0000000202087825 */ /* 0x040fe200078e020c */
[----:B------:R0:W3:Y:S04]  /*1aa80*/  LDG.E.U16 R21, desc[UR10][R6.64] ;  /* 0x0000000a06157981 */ /* 0x0000e8000c1e1500 */
[----:B------:R-:W4:Y:S04]  /*1aa90*/  LDG.E.U16 R14, desc[UR10][R8.64] ;  /* 0x0000000a080e7981 */ /* 0x000f28000c1e1500 */
[----:B------:R-:W2:Y:S01]  /*1aaa0*/  LDL.64 R8, [R1+0x14f8] ;  /* 0x0014f80001087983 */ /* 0x000ea20000100a00 */
[----:B------:R-:W-:-:S03]  /*1aab0*/  IMAD.WIDE R12, R2, 0x2, R22 ;  /* 0x00000002020c7825 */ /* 0x000fc600078e0216 */
[----:B------:R-:W4:Y:S01]  /*1aac0*/  LDL.64 R22, [R1+0x14d8] ;  /* 0x0014d80001167983 */ /* 0x000f220000100a00 */
[----:B0-----:R-:W-:-:S03]  /*1aad0*/  IMAD.WIDE R6, R2, 0x2, R24 ;  /* 0x0000000202067825 */ /* 0x001fc600078e0218 */
[----:B------:R0:W4:Y:S01]  /*1aae0*/  LDG.E.U16 R5, desc[UR10][R12.64] ;  /* 0x0000000a0c057981 */ /* 0x000122000c1e1500 */
[----:B------:R-:W-:-:S03]  /*1aaf0*/  IMAD.WIDE R10, R2, 0x2, R18 ;  /* 0x00000002020a7825 */ /* 0x000fc600078e0212 */
[----:B------:R-:W4:Y:S01]  /*1ab00*/  LDL.64 R24, [R1+0x14c0] ;  /* 0x0014c00001187983 */ /* 0x000f220000100a00 */
[----:B0-----:R-:W-:-:S03]  /*1ab10*/  IMAD.WIDE R12, R2, 0x2, R26 ;  /* 0x00000002020c7825 */ /* 0x001fc600078e021a */
[----:B------:R0:W4:Y:S04]  /*1ab20*/  LDG.E.U16 R26, desc[UR10][R6.64] ;  /* 0x0000000a061a7981 */ /* 0x000128000c1e1500 */
[----:B---3--:R1:W-:Y:S04]  /*1ab30*/  STL [R1+0x420], R21 ;  /* 0x0004201501007387 */ /* 0x0083e80000100800 */
[----:B-1----:R-:W3:Y:S01]  /*1ab40*/  LDL.64 R20, [R1+0x14b8] ;  /* 0x0014b80001147983 */ /* 0x002ee20000100a00 */
[----:B--2---:R-:W-:-:S05]  /*1ab50*/  IMAD.WIDE R8, R2, 0x2, R8 ;  /* 0x0000000202087825 */ /* 0x004fca00078e0208 */
[----:B------:R-:W2:Y:S04]  /*1ab60*/  LDG.E.U16 R27, desc[UR10][R8.64] ;  /* 0x0000000a081b7981 */ /* 0x000ea8000c1e1500 */
[----:B------:R-:W3:Y:S04]  /*1ab70*/  LDL.64 R8, [R1+0x14d0] ;  /* 0x0014d00001087983 */ /* 0x000ee80000100a00 */
[----:B----4-:R1:W-:Y:S04]  /*1ab80*/  STL [R1+0x628], R14 ;  /* 0x0006280e01007387 */ /* 0x0103e80000100800 */
[----:B-1----:R-:W4:Y:S04]  /*1ab90*/  LDG.E.U16 R14, desc[UR10][R10.64] ;  /* 0x0000000a0a0e7981 */ /* 0x002f28000c1e1500 */
[----:B------:R-:W4:Y:S04]  /*1aba0*/  LDL.64 R10, [R1+0x14c8] ;  /* 0x0014c800010a7983 */ /* 0x000f280000100a00 */
[----:B------:R1:W-:Y:S01]  /*1abb0*/  STL [R1+0x62c], R29 ;  /* 0x00062c1d01007387 */ /* 0x0003e20000100800 */
[----:B------:R-:W-:-:S03]  /*1abc0*/  IMAD.WIDE R16, R2, 0x2, R16 ;  /* 0x0000000202107825 */ /* 0x000fc600078e0210 */
[----:B------:R-:W4:Y:S04]  /*1abd0*/  LDL.64 R18, [R1+0x14b0] ;  /* 0x0014b00001127983 */ /* 0x000f280000100a00 */
[----:B-1----:R1:W4:Y:S01]  /*1abe0*/  LDG.E.U16 R29, desc[UR10][R12.64] ;  /* 0x0000000a0c1d7981 */ /* 0x002322000c1e1500 */
[----:B0-----:R-:W-:-:S03]  /*1abf0*/  IMAD.WIDE R6, R2, 0x2, R22 ;  /* 0x0000000202067825 */ /* 0x001fc600078e0216 */
[----:B------:R0:W-:Y:S01]  /*1ac00*/  STL [R1+0x624], R5 ;  /* 0x0006240501007387 */ /* 0x0001e20000100800 */
[----:B-1----:R-:W-:-:S03]  /*1ac10*/  IMAD.WIDE R12, R2, 0x2, R24 ;  /* 0x00000002020c7825 */ /* 0x002fc600078e0218 */
[----:B------:R-:W4:Y:S04]  /*1ac20*/  LDG.E.U16 R24, desc[UR10][R6.64] ;  /* 0x0000000a06187981 */ /* 0x000f28000c1e1500 */
[----:B0-----:R0:W4:Y:S04]  /*1ac30*/  LDG.E.U16 R5, desc[UR10][R16.64] ;  /* 0x0000000a10057981 */ /* 0x001128000c1e1500 */
[----:B--2---:R-:W-:Y:S04]  /*1ac40*/  STL [R1+0x618], R27 ;  /* 0x0006181b01007387 */ /* 0x004fe80000100800 */
[----:B------:R1:W-:Y:S04]  /*1ac50*/  STL [R1+0x620], R26 ;  /* 0x0006201a01007387 */ /* 0x0003e80000100800 */
[----:B------:R-:W2:Y:S01]  /*1ac60*/  LDL.64 R22, [R1+0x1490] ;  /* 0x0014900001167983 */ /* 0x000ea20000100a00 */
[----:B---3--:R-:W-:-:S03]  /*1ac70*/  IMAD.WIDE R8, R2, 0x2, R8 ;  /* 0x0000000202087825 */ /* 0x008fc600078e0208 */
[----:B-1----:R-:W3:Y:S04]  /*1ac80*/  LDL.64 R26, [R1+0x1498] ;  /* 0x00149800011a7983 */ /* 0x002ee80000100a00 */
[----:B------:R-:W2:Y:S04]  /*1ac90*/  LDG.E.U16 R25, desc[UR10][R8.64] ;  /* 0x0000000a08197981 */ /* 0x000ea8000c1e1500 */
[----:B------:R-:W2:Y:S01]  /*1aca0*/  LDL.64 R8, [R1+0x14a8] ;  /* 0x0014a80001087983 */ /* 0x000ea20000100a00 */
[----:B----4-:R-:W-:-:S03]  /*1acb0*/  IMAD.WIDE R10, R2, 0x2, R10 ;  /* 0x00000002020a7825 */ /* 0x010fc600078e020a */
[----:B------:R1:W-:Y:S04]  /*1acc0*/  STL [R1+0x61c], R14 ;  /* 0x00061c0e01007387 */ /* 0x0003e80000100800 */
[----:B-1----:R-:W4:Y:S04]  /*1acd0*/  LDG.E.U16 R14, desc[UR10][R10.64] ;  /* 0x0000000a0a0e7981 */ /* 0x002f28000c1e1500 */
[----:B------:R-:W4:Y:S04]  /*1ace0*/  LDL.64 R10, [R1+0x14a0] ;  /* 0x0014a000010a7983 */ /* 0x000f280000100a00 */
[----:B------:R1:W-:Y:S04]  /*1acf0*/  STL [R1+0x614], R29 ;  /* 0x0006141d01007387 */ /* 0x0003e80000100800 */
[----:B-1----:R3:W4:Y:S01]  /*1ad00*/  LDG.E.U16 R29, desc[UR10][R12.64] ;  /* 0x0000000a0c1d7981 */ /* 0x002722000c1e1500 */
[----:B0-----:R-:W-:-:S03]  /*1ad10*/  IMAD.WIDE R16, R2, 0x2, R20 ;  /* 0x0000000202107825 */ /* 0x001fc600078e0214 */
[----:B------:R-:W4:Y:S01]  /*1ad20*/  LDL.64 R20, [R1+0x1488] ;  /* 0x0014880001147983 */ /* 0x000f220000100a00 */
[----:B------:R-:W-:-:S03]  /*1ad30*/  IMAD.WIDE R6, R2, 0x2, R18 ;  /* 0x0000000202067825 */ /* 0x000fc600078e0212 */
[----:B------:R0:W-:Y:S04]  /*1ad40*/  STL [R1+0x610], R5 ;  /* 0x0006100501007387 */ /* 0x0001e80000100800 */
[----:B0-----:R0:W4:Y:S01]  /*1ad50*/  LDG.E.U16 R5, desc[UR10][R16.64] ;  /* 0x0000000a10057981 */ /* 0x001122000c1e1500 */
[----:B---3--:R-:W-:-:S03]  /*1ad60*/  IMAD.WIDE R12, R2, 0x2, R26 ;  /* 0x00000002020c7825 */ /* 0x008fc600078e021a */
[----:B------:R1:W3:Y:S04]  /*1ad70*/  LDG.E.U16 R26, desc[UR10][R6.64] ;  /* 0x0000000a061a7981 */ /* 0x0002e8000c1e1500 */
[----:B--2---:R-:W-:Y:S01]  /*1ad80*/  STL [R1+0x60c], R25 ;  /* 0x00060c1901007387 */ /* 0x004fe20000100800 */
[----:B------:R-:W-:-:S03]  /*1ad90*/  IMAD.WIDE R8, R2, 0x2, R8 ;  /* 0x0000000202087825 */ /* 0x000fc600078e0208 */
[----:B------:R2:W-:Y:S04]  /*1ada0*/  STL [R1+0x608], R24 ;  /* 0x0006081801007387 */ /* 0x0005e80000100800 */
[----:B------:R-:W3:Y:S04]  /*1adb0*/  LDG.E.U16 R27, desc[UR10][R8.64] ;  /* 0x0000000a081b7981 */ /* 0x000ee8000c1e1500 */
[----:B------:R-:W3:Y:S04]  /*1adc0*/  LDL.64 R18, [R1+0x1468] ;  /* 0x0014680001127983 */ /* 0x000ee80000100a00 */
[----:B--2---:R-:W2:Y:S04]  /*1add0*/  LDL.64 R24, [R1+0x1470] ;  /* 0x0014700001187983 */ /* 0x004ea80000100a00 */
[----:B------:R-:W2:Y:S04]  /*1ade0*/  LDL.64 R8, [R1+0x1480] ;  /* 0x0014800001087983 */ /* 0x000ea80000100a00 */
[----:B----4-:R4:W-:Y:S01]  /*1adf0*/  STL [R1+0x604], R14 ;  /* 0x0006040e01007387 */ /* 0x0109e20000100800 */
[----:B------:R-:W-:-:S05]  /*1ae00*/  IMAD.WIDE R10, R2, 0x2, R10 ;  /* 0x00000002020a7825 */ /* 0x000fca00078e020a */
[----:B----4-:R-:W4:Y:S04]  /*1ae10*/  LDG.E.U16 R14, desc[UR10][R10.64] ;  /* 0x0000000a0a0e7981 */ /* 0x010f28000c1e1500 */
[----:B------:R-:W4:Y:S04]  /*1ae20*/  LDL.64 R10, [R1+0x1478] ;  /* 0x00147800010a7983 */ /* 0x000f280000100a00 */
[----:B------:R0:W-:Y:S04]  /*1ae30*/  STL [R1+0x600], R29 ;  /* 0x0006001d01007387 */ /* 0x0001e80000100800 */
[----:B0-----:R2:W4:Y:S01]  /*1ae40*/  LDG.E.U16 R29, desc[UR10][R12.64] ;  /* 0x0000000a0c1d7981 */ /* 0x001522000c1e1500 */
[----:B------:R-:W-:-:S03]  /*1ae50*/  IMAD.WIDE R16, R2, 0x2, R22 ;  /* 0x0000000202107825 */ /* 0x000fc600078e0216 */
[----:B------:R-:W4:Y:S01]  /*1ae60*/  LDL.64 R22, [R1+0x1460] ;  /* 0x0014600001167983 */ /* 0x000f220000100a00 */
[----:B-1----:R-:W-:-:S03]  /*1ae70*/  IMAD.WIDE R6, R2, 0x2, R20 ;  /* 0x0000000202067825 */ /* 0x002fc600078e0214 */
[----:B------:R0:W-:Y:S04]  /*1ae80*/  STL [R1+0x5f8], R5 ;  /* 0x0005f80501007387 */ /* 0x0001e80000100800 */
[----:B0-----:R0:W4:Y:S04]  /*1ae90*/  LDG.E.U16 R5, desc[UR10][R16.64] ;  /* 0x0000000a10057981 */ /* 0x001128000c1e1500 */
[----:B---3--:R-:W-:Y:S04]  /*1aea0*/  STL [R1+0x5f4], R27 ;  /* 0x0005f41b01007387 */ /* 0x008fe80000100800 */
[----:B------:R1:W-:Y:S01]  /*1aeb0*/  STL [R1+0x5fc], R26 ;  /* 0x0005fc1a01007387 */ /* 0x0003e20000100800 */
[----:B--2---:R-:W-:-:S03]  /*1aec0*/  IMAD.WIDE R12, R2, 0x2, R24 ;  /* 0x00000002020c7825 */ /* 0x004fc600078e0218 */
[----:B------:R-:W2:Y:S01]  /*1aed0*/  LDL.64 R20, [R1+0x1440] ;  /* 0x0014400001147983 */ /* 0x000ea20000100a00 */
[----:B------:R-:W-:-:S03]  /*1aee0*/  IMAD.WIDE R8, R2, 0x2, R8 ;  /* 0x0000000202087825 */ /* 0x000fc600078e0208 */
[----:B------:R3:W2:Y:S04]  /*1aef0*/  LDG.E.U16 R24, desc[UR10][R6.64] ;  /* 0x0000000a06187981 */ /* 0x0006a8000c1e1500 */
[----:B------:R-:W2:Y:S04]  /*1af00*/  LDG.E.U16 R25, desc[UR10][R8.64] ;  /* 0x0000000a08197981 */ /* 0x000ea8000c1e1500 */
[----:B-1----:R-:W2:Y:S04]  /*1af10*/  LDL.64 R26, [R1+0x1448] ;  /* 0x00144800011a7983 */ /* 0x002ea80000100a00 */
[----:B------:R-:W2:Y:S04]  /*1af20*/  LDL.64 R8, [R1+0x1458] ;  /* 0x0014580001087983 */ /* 0x000ea80000100a00 */
[----:B----4-:R1:W-:Y:S01]  /*1af30*/  STL [R1+0x5f0], R14 ;  /* 0x0005f00e01007387 */ /* 0x0103e20000100800 */
[----:B------:R-:W-:-:S05]  /*1af40*/  IMAD.WIDE R10, R2, 0x2, R10 ;  /* 0x00000002020a7825 */ /* 0x000fca00078e020a */
[----:B-1----:R-:W4:Y:S04]  /*1af50*/  LDG.E.U16 R14, desc[UR10][R10.64] ;  /* 0x0000000a0a0e7981 */ /* 0x002f28000c1e1500 */
[----:B------:R-:W4:Y:S04]  /*1af60*/  LDL.64 R10, [R1+0x1450] ;  /* 0x00145000010a7983 */ /* 0x000f280000100a00 */
[----:B------:R1:W-:Y:S04]  /*1af70*/  STL [R1+0x5e8], R29 ;  /* 0x0005e81d01007387 */ /* 0x0003e80000100800 */
[----:B-1----:R1:W4:Y:S01]  /*1af80*/  LDG.E.U16 R29, desc[UR10][R12.64] ;  /* 0x0000000a0c1d7981 */ /* 0x002322000c1e1500 */
[----:B0-----:R-:W-:-:S03]  /*1af90*/  IMAD.WIDE R16, R2, 0x2, R18 ;  /* 0x0000000202107825 */ /* 0x001fc600078e0212 */
[----:B------:R-:W4:Y:S01]  /*1afa0*/  LDL.64 R18, [R1+0x1438] ;  /* 0x0014380001127983 */ /* 0x000f220000100a00 */
[----:B---3--:R-:W-:-:S03]  /*1afb0*/  IMAD.WIDE R6, R2, 0x2, R22 ;  /* 0x0000000202067825 */ /* 0x008fc600078e0216 */
[----:B------:R0:W-:Y:S04]  /*1afc0*/  STL [R1+0x5ec], R5 ;  /* 0x0005ec0501007387 */ /* 0x0001e80000100800 */
[----:B0-----:R0:W3:Y:S04]  /*1afd0*/  LDG.E.U16 R5, desc[UR10][R16.64] ;  /* 0x0000000a10057981 */ /* 0x0010e8000c1e1500 */
[----:B--2---:R-:W-:Y:S01]  /*1afe0*/  STL [R1+0x5e0], R25 ;  /* 0x0005e01901007387 */ /* 0x004fe20000100800 */
[----:B-1----:R-:W-:-:S03]  /*1aff0*/  IMAD.WIDE R12, R2, 0x2, R26 ;  /* 0x00000002020c7825 */ /* 0x002fc600078e021a */
[----:B------:R1:W-:Y:S04]  /*1b000*/  STL [R1+0x5e4], R24 ;  /* 0x0005e41801007387 */ /* 0x0003e80000100800 */
        /* <DEDUP_REMOVED lines=14> */
[----:B------:R-:W-:-:S03]  /*1b0f0*/  IMAD.WIDE R6, R2, 0x2, R18 ;  /* 0x0000000202067825 */ /* 0x000fc600078e0212 */
[----:B---3--:R0:W-:Y:S04]  /*1b100*/  STL [R1+0x5d4], R5 ;  /* 0x0005d40501007387 */ /* 0x0081e80000100800 */
        /* <DEDUP_REMOVED lines=344> */
[----:B------:R-:W2:Y:S01]  /*1c690*/  LDG.E.U16 R26, desc[UR10][R6.64] ;  /* 0x0000000a061a7981 */ /* 0x000ea2000c1e1500 */
[----:B------:R-:W-:-:S03]  /*1c6a0*/  IMAD.WIDE R8, R2, 0x2, R8 ;  /* 0x0000000202087825 */ /* 0x000fc600078e0208 */
[----:B------:R-:W2:Y:S04]  /*1c6b0*/  LDL.64 R22, [R1+0xb38] ;  /* 0x000b380001167983 */ /* 0x000ea80000100a00 */
[----:B------:R-:W2:Y:S04]  /*1c6c0*/  LDG.E.U16 R27, desc[UR10][R8.64] ;  /* 0x0000000a081b7981 */ /* 0x000ea8000c1e1500 */
[----:B------:R-:W2:Y:S04]  /*1c6d0*/  LDL.64 R6, [R1+0xca0] ;  /* 0x000ca00001067983 */ /* 0x000ea80000100a00 */
[----:B-1----:R-:W2:Y:S04]  /*1c6e0*/  LDL.64 R24, [R1+0xc98] ;  /* 0x000c980001187983 */ /* 0x002ea80000100a00 */
[----:B------:R-:W2:Y:S01]  /*1c6f0*/  LDL.64 R8, [R1+0xca8] ;  /* 0x000ca80001087983 */ /* 0x000ea20000100a00 */
[----:B----4-:R-:W-:-:S03]  /*1c700*/  IMAD.WIDE R10, R2, 0x2, R10 ;  /* 0x00000002020a7825 */ /* 0x010fc600078e020a */
[----:B------:R1:W-:Y:S04]  /*1c710*/  STL [R1+0x1f0], R14 ;  /* 0x0001f00e01007387 */ /* 0x0003e80000100800 */
[----:B-1----:R-:W4:Y:S04]  /*1c720*/  LDG.E.U16 R14, desc[UR10][R10.64] ;  /* 0x0000000a0a0e7981 */ /* 0x002f28000c1e1500 */
[----:B------:R1:W-:Y:S04]  /*1c730*/  STL [R1+0x1e8], R29 ;  /* 0x0001e81d01007387 */ /* 0x0003e80000100800 */
[----:B-1----:R1:W4:Y:S01]  /*1c740*/  LDG.E.U16 R29, desc[UR10][R12.64] ;  /* 0x0000000a0c1d7981 */ /* 0x002322000c1e1500 */
[----:B0-----:R-:W-:-:S03]  /*1c750*/  IMAD.WIDE R16, R2, 0x2, R20 ;  /* 0x0000000202107825 */ /* 0x001fc600078e0214 */
[----:B------:R-:W4:Y:S04]  /*1c760*/  LDL.64 R20, [R1+0xb28] ;  /* 0x000b280001147983 */ /* 0x000f280000100a00 */
[----:B---3--:R0:W-:Y:S01]  /*1c770*/  STL [R1+0x1ec], R5 ;  /* 0x0001ec0501007387 */ /* 0x0081e20000100800 */
[----:B-1----:R-:W-:-:S03]  /*1c780*/  IMAD.WIDE R12, R2, 0x2, R18 ;  /* 0x00000002020c7825 */ /* 0x002fc600078e0212 */
[----:B0-----:R0:W3:Y:S04]  /*1c790*/  LDG.E.U16 R5, desc[UR10][R16.64] ;  /* 0x0000000a10057981 */ /* 0x0010e8000c1e1500 */
[----:B--2---:R-:W-:Y:S01]  /*1c7a0*/  STL [R1+0x1e0], R27 ;  /* 0x0001e01b01007387 */ /* 0x004fe20000100800 */
[----:B------:R-:W-:-:S03]  /*1c7b0*/  IMAD.WIDE R10, R2, 0x2, R6 ;  /* 0x00000002020a7825 */ /* 0x000fc600078e0206 */
[----:B------:R1:W-:Y:S01]  /*1c7c0*/  STL [R1+0x1e4], R26 ;  /* 0x0001e41a01007387 */ /* 0x0003e20000100800 */
[----:B------:R-:W-:-:S03]  /*1c7d0*/  IMAD.WIDE R6, R2, 0x2, R22 ;  /* 0x0000000202067825 */ /* 0x000fc600078e0216 */
[----:B------:R-:W2:Y:S01]  /*1c7e0*/  LDL.64 R18, [R1+0xa58] ;  /* 0x000a580001127983 */ /* 0x000ea20000100a00 */
[----:B0-----:R-:W-:-:S03]  /*1c7f0*/  IMAD.WIDE R16, R2, 0x2, R8 ;  /* 0x0000000202107825 */ /* 0x001fc600078e0208 */
[----:B------:R-:W2:Y:S04]  /*1c800*/  LDG.E.U16 R22, desc[UR10][R12.64] ;  /* 0x0000000a0c167981 */ /* 0x000ea8000c1e1500 */
[----:B-1----:R-:W2:Y:S04]  /*1c810*/  LDL.64 R26, [R1+0xa60] ;  /* 0x000a6000011a7983 */ /* 0x002ea80000100a00 */
[----:B------:R0:W2:Y:S04]  /*1c820*/  LDG.E.U16 R23, desc[UR10][R16.64] ;  /* 0x0000000a10177981 */ /* 0x0000a8000c1e1500 */
[----:B------:R-:W2:Y:S04]  /*1c830*/  LDL.64 R12, [R1+0xb18] ;  /* 0x000b1800010c7983 */ /* 0x000ea80000100a00 */
[----:B----4-:R1:W-:Y:S04]  /*1c840*/  STL [R1+0x1d8], R14 ;  /* 0x0001d80e01007387 */ /* 0x0103e80000100800 */
[----:B-1----:R-:W4:Y:S04]  /*1c850*/  LDG.E.U16 R14, desc[UR10][R10.64] ;  /* 0x0000000a0a0e7981 */ /* 0x002f28000c1e1500 */
[----:B------:R-:W4:Y:S01]  /*1c860*/  LDL.64 R10, [R1+0xa68] ;  /* 0x000a6800010a7983 */ /* 0x000f220000100a00 */
[----:B------:R-:W-:-:S03]  /*1c870*/  IMAD.WIDE R8, R2, 0x2, R24 ;  /* 0x0000000202087825 */ /* 0x000fc600078e0218 */
[----:B------:R1:W-:Y:S01]  /*1c880*/  STL [R1+0x1dc], R29 ;  /* 0x0001dc1d01007387 */ /* 0x0003e20000100800 */
[----:B0-----:R-:W-:-:S03]  /*1c890*/  IMAD.WIDE R16, R2, 0x2, R20 ;  /* 0x0000000202107825 */ /* 0x001fc600078e0214 */
[----:B------:R-:W4:Y:S04]  /*1c8a0*/  LDL.64 R24, [R1+0xa50] ;  /* 0x000a500001187983 */ /* 0x000f280000100a00 */
[----:B-1----:R2:W4:Y:S04]  /*1c8b0*/  LDG.E.U16 R29, desc[UR10][R8.64] ;  /* 0x0000000a081d7981 */ /* 0x002528000c1e1500 */
[----:B---3--:R0:W-:Y:S04]  /*1c8c0*/  STL [R1+0x1d4], R5 ;  /* 0x0001d40501007387 */ /* 0x0081e80000100800 */
[----:B0-----:R0:W3:Y:S01]  /*1c8d0*/  LDG.E.U16 R5, desc[UR10][R6.64] ;  /* 0x0000000a06057981 */ /* 0x0010e2000c1e1500 */
[----:B--2---:R-:W-:-:S03]  /*1c8e0*/  IMAD.WIDE R8, R2, 0x2, R26 ;  /* 0x0000000202087825 */ /* 0x004fc600078e021a */
[----:B------:R-:W2:Y:S04]  /*1c8f0*/  LDG.E.U16 R26, desc[UR10][R16.64] ;  /* 0x0000000a101a7981 */ /* 0x000ea8000c1e1500 */
[----:B------:R-:W-:Y:S01]  /*1c900*/  STL [R1+0x1c0], R23 ;  /* 0x0001c01701007387 */ /* 0x000fe20000100800 */
[----:B------:R-:W-:-:S03]  /*1c910*/  IMAD.WIDE R12, R2, 0x2, R12 ;  /* 0x00000002020c7825 */ /* 0x000fc600078e020c */
[----:B------:R1:W-:Y:S04]  /*1c920*/  STL [R1+0x1d0], R22 ;  /* 0x0001d01601007387 */ /* 0x0003e80000100800 */
[----:B------:R-:W2:Y:S04]  /*1c930*/  LDL.64 R16, [R1+0xa48] ;  /* 0x000a480001107983 */ /* 0x000ea80000100a00 */
[----:B------:R-:W2:Y:S04]  /*1c940*/  LDL.64 R20, [R1+0xa30] ;  /* 0x000a300001147983 */ /* 0x000ea80000100a00 */
[----:B-1----:R-:W2:Y:S04]  /*1c950*/  LDL.64 R22, [R1+0xa38] ;  /* 0x000a380001167983 */ /* 0x002ea80000100a00 */
[----:B----4-:R1:W-:Y:S04]  /*1c960*/  STL [R1+0x1c4], R14 ;  /* 0x0001c40e01007387 */ /* 0x0103e80000100800 */
[----:B------:R4:W2:Y:S01]  /*1c970*/  LDG.E.U16 R27, desc[UR10][R12.64] ;  /* 0x0000000a0c1b7981 */ /* 0x0008a2000c1e1500 */
[----:B------:R-:W-:-:S05]  /*1c980*/  IMAD.WIDE R10, R2, 0x2, R10 ;  /* 0x00000002020a7825 */ /* 0x000fca00078e020a */
[----:B-1----:R-:W2:Y:S04]  /*1c990*/  LDG.E.U16 R14, desc[UR10][R10.64] ;  /* 0x0000000a0a0e7981 */ /* 0x002ea8000c1e1500 */
[----:B------:R-:W2:Y:S04]  /*1c9a0*/  LDL.64 R10, [R1+0xa40] ;  /* 0x000a4000010a7983 */ /* 0x000ea80000100a00 */
[----:B------:R1:W-:Y:S04]  /*1c9b0*/  STL [R1+0x1c8], R29 ;  /* 0x0001c81d01007387 */ /* 0x0003e80000100800 */
[----:B-1----:R-:W2:Y:S01]  /*1c9c0*/  LDG.E.U16 R29, desc[UR10][R8.64] ;  /* 0x0000000a081d7981 */ /* 0x002ea2000c1e1500 */
[----:B0-----:R-:W-:-:S03]  /*1c9d0*/  IMAD.WIDE R6, R2, 0x2, R18 ;  /* 0x0000000202067825 */ /* 0x001fc600078e0212 */
[----:B------:R-:W2:Y:S01]  /*1c9e0*/  LDL.64 R18, [R1+0xa28] ;  /* 0x000a280001127983 */ /* 0x000ea20000100a00 */
[----:B----4-:R-:W-:-:S03]  /*1c9f0*/  IMAD.WIDE R12, R2, 0x2, R24 ;  /* 0x00000002020c7825 */ /* 0x010fc600078e0218 */
[----:B---3--:R0:W-:Y:S04]  /*1ca00*/  STL [R1+0x1cc], R5 ;  /* 0x0001cc0501007387 */ /* 0x0081e80000100800 */
[----:B0-----:R0:W3:Y:S01]  /*1ca10*/  LDG.E.U16 R5, desc[UR10][R6.64] ;  /* 0x0000000a06057981 */ /* 0x0010e2000c1e1500 */
[----:B--2---:R-:W-:-:S04]  /*1ca20*/  IMAD.WIDE R16, R2, 0x2, R16 ;  /* 0x0000000202107825 */ /* 0x004fc800078e0210 */
[C---:B0-----:R-:W-:Y:S02]  /*1ca30*/  IMAD.WIDE R6, R2.reuse, 0x2, R20 ;  /* 0x0000000202067825 */ /* 0x041fe400078e0214 */
[----:B------:R-:W2:Y:S04]  /*1ca40*/  LDG.E.U16 R21, desc[UR10][R16.64] ;  /* 0x0000000a10157981 */ /* 0x000ea8000c1e1500 */
[----:B------:R-:W4:Y:S04]  /*1ca50*/  LDG.E.U16 R20, desc[UR10][R12.64] ;  /* 0x0000000a0c147981 */ /* 0x000f28000c1e1500 */
[----:B------:R-:W-:Y:S04]  /*1ca60*/  STL [R1+0x1b4], R27 ;  /* 0x0001b41b01007387 */ /* 0x000fe80000100800 */
[----:B------:R0:W-:Y:S04]  /*1ca70*/  STL [R1+0x1ac], R26 ;  /* 0x0001ac1a01007387 */ /* 0x0001e80000100800 */
[----:B------:R-:W4:Y:S04]  /*1ca80*/  LDL.64 R16, [R1+0xa18] ;  /* 0x000a180001107983 */ /* 0x000f280000100a00 */
[----:B------:R-:W4:Y:S04]  /*1ca90*/  LDL.64 R24, [R1+0xa08] ;  /* 0x000a080001187983 */ /* 0x000f280000100a00 */
[----:B0-----:R-:W4:Y:S01]  /*1caa0*/  LDL.64 R26, [R1+0xa10] ;  /* 0x000a1000011a7983 */ /* 0x001f220000100a00 */
[----:B------:R-:W-:-:S03]  /*1cab0*/  IMAD.WIDE R10, R2, 0x2, R10 ;  /* 0x00000002020a7825 */ /* 0x000fc600078e020a */
[----:B------:R-:W4:Y:S04]  /*1cac0*/  LDL.64 R12, [R1+0xa20] ;  /* 0x000a2000010c7983 */ /* 0x000f280000100a00 */
[----:B------:R0:W-:Y:S01]  /*1cad0*/  STL [R1+0x1b8], R14 ;  /* 0x0001b80e01007387 */ /* 0x0001e20000100800 */
[----:B------:R-:W-:-:S03]  /*1cae0*/  IMAD.WIDE R8, R2, 0x2, R22 ;  /* 0x0000000202087825 */ /* 0x000fc600078e0216 */
[----:B0-----:R0:W4:Y:S04]  /*1caf0*/  LDG.E.U16 R14, desc[UR10][R10.64] ;  /* 0x0000000a0a0e7981 */ /* 0x001128000c1e1500 */
[----:B------:R1:W-:Y:S04]  /*1cb00*/  STL [R1+0x1bc], R29 ;  /* 0x0001bc1d01007387 */ /* 0x0003e80000100800 */
[----:B------:R-:W4:Y:S04]  /*1cb10*/  LDL.64 R22, [R1+0xa00] ;  /* 0x000a000001167983 */ /* 0x000f280000100a00 */
[----:B-1----:R1:W4:Y:S01]  /*1cb20*/  LDG.E.U16 R29, desc[UR10][R8.64] ;  /* 0x0000000a081d7981 */ /* 0x002322000c1e1500 */
[----:B0-----:R-:W-:-:S03]  /*1cb30*/  IMAD.WIDE R10, R2, 0x2, R18 ;  /* 0x00000002020a7825 */ /* 0x001fc600078e0212 */
[----:B---3--:R0:W-:Y:S04]  /*1cb40*/  STL [R1+0x1a8], R5 ;  /* 0x0001a80501007387 */ /* 0x0081e80000100800 */
[----:B0-----:R0:W3:Y:S04]  /*1cb50*/  LDG.E.U16 R5, desc[UR10][R6.64] ;  /* 0x0000000a06057981 */ /* 0x0010e8000c1e1500 */
[----:B--2---:R-:W-:Y:S04]  /*1cb60*/  STL [R1+0x1a0], R21 ;  /* 0x0001a01501007387 */ /* 0x004fe80000100800 */
[----:B----4-:R2:W-:Y:S04]  /*1cb70*/  STL [R1+0x1b0], R20 ;  /* 0x0001b01401007387 */ /* 0x0105e80000100800 */
[----:B------:R-:W4:Y:S04]  /*1cb80*/  LDL.64 R18, [R1+0x9e0] ;  /* 0x0009e00001127983 */ /* 0x000f280000100a00 */
[----:B--2---:R-:W2:Y:S01]  /*1cb90*/  LDL.64 R20, [R1+0x9e8] ;  /* 0x0009e80001147983 */ /* 0x004ea20000100a00 */
[----:B------:R-:W-:-:S04]  /*1cba0*/  IMAD.WIDE R16, R2, 0x2, R16 ;  /* 0x0000000202107825 */ /* 0x000fc800078e0210 */
[C---:B-1----:R-:W-:Y:S02]  /*1cbb0*/  IMAD.WIDE R8, R2.reuse, 0x2, R26 ;  /* 0x0000000202087825 */ /* 0x042fe400078e021a */
[----:B------:R-:W2:Y:S02]  /*1cbc0*/  LDG.E.U16 R26, desc[UR10][R10.64] ;  /* 0x0000000a0a1a7981 */ /* 0x000ea4000c1e1500 */
[----:B------:R-:W-:-:S05]  /*1cbd0*/  IMAD.WIDE R12, R2, 0x2, R12 ;  /* 0x00000002020c7825 */ /* 0x000fca00078e020c */
[----:B------:R1:W2:Y:S04]  /*1cbe0*/  LDG.E.U16 R27, desc[UR10][R12.64] ;  /* 0x0000000a0c1b7981 */ /* 0x0002a8000c1e1500 */
[----:B------:R-:W4:Y:S04]  /*1cbf0*/  LDL.64 R10, [R1+0x9f0] ;  /* 0x0009f000010a7983 */ /* 0x000f280000100a00 */
[----:B------:R0:W-:Y:S04]  /*1cc00*/  STL [R1+0x1a4], R14 ;  /* 0x0001a40e01007387 */ /* 0x0001e80000100800 */
[----:B0-----:R-:W4:Y:S04]  /*1cc10*/  LDG.E.U16 R14, desc[UR10][R16.64] ;  /* 0x0000000a100e7981 */ /* 0x001f28000c1e1500 */
[----:B------:R-:W4:Y:S04]  /*1cc20*/  LDL.64 R16, [R1+0x9f8] ;  /* 0x0009f80001107983 */ /* 0x000f280000100a00 */
[----:B------:R0:W-:Y:S04]  /*1cc30*/  STL [R1+0x190], R29 ;  /* 0x0001901d01007387 */ /* 0x0001e80000100800 */
[----:B0-----:R-:W4:Y:S01]  /*1cc40*/  LDG.E.U16 R29, desc[UR10][R8.64] ;  /* 0x0000000a081d7981 */ /* 0x001f22000c1e1500 */
[----:B------:R-:W-:-:S03]  /*1cc50*/  IMAD.WIDE R6, R2, 0x2, R24 ;  /* 0x0000000202067825 */ /* 0x000fc600078e0218 */
[----:B---3--:R0:W-:Y:S01]  /*1cc60*/  STL [R1+0x19c], R5 ;  /* 0x00019c0501007387 */ /* 0x0081e20000100800 */
[----:B-1----:R-:W-:-:S03]  /*1cc70*/  IMAD.WIDE R12, R2, 0x2, R22 ;  /* 0x00000002020c7825 */ /* 0x002fc600078e0216 */
[----:B------:R-:W3:Y:S04]  /*1cc80*/  LDL.64 R24, [R1+0x9d0] ;  /* 0x0009d00001187983 */ /* 0x000ee80000100a00 */
[----:B0-----:R0:W3:Y:S04]  /*1cc90*/  LDG.E.U16 R5, desc[UR10][R6.64] ;  /* 0x0000000a06057981 */ /* 0x0010e8000c1e1500 */
[----:B--2---:R-:W-:Y:S04]  /*1cca0*/  STL [R1+0x194], R27 ;  /* 0x0001941b01007387 */ /* 0x004fe80000100800 */
[----:B------:R1:W-:Y:S01]  /*1ccb0*/  STL [R1+0x198], R26 ;  /* 0x0001981a01007387 */ /* 0x0003e20000100800 */
[----:B----4-:R-:W-:-:S03]  /*1ccc0*/  IMAD.WIDE R10, R2, 0x2, R10 ;  /* 0x00000002020a7825 */ /* 0x010fc600078e020a */
[----:B------:R-:W2:Y:S04]  /*1ccd0*/  LDL.64 R22, [R1+0x9b8] ;  /* 0x0009b80001167983 */ /* 0x000ea80000100a00 */
[----:B-1----:R-:W4:Y:S04]  /*1cce0*/  LDL.64 R26, [R1+0x9c0] ;  /* 0x0009c000011a7983 */ /* 0x002f280000100a00 */
[----:B------:R1:W-:Y:S01]  /*1ccf0*/  STL [R1+0x180], R14 ;  /* 0x0001800e01007387 */ /* 0x0003e20000100800 */
[----:B------:R-:W-:-:S03]  /*1cd00*/  IMAD.WIDE R16, R2, 0x2, R16 ;  /* 0x0000000202107825 */ /* 0x000fc600078e0210 */
[----:B-1----:R-:W2:Y:S04]  /*1cd10*/  LDG.E.U16 R14, desc[UR10][R12.64] ;  /* 0x0000000a0c0e7981 */ /* 0x002ea8000c1e1500 */
[----:B------:R-:W2:Y:S04]  /*1cd20*/  LDG.E.U16 R17, desc[UR10][R16.64] ;  /* 0x0000000a10117981 */ /* 0x000ea8000c1e1500 */
[----:B------:R-:W2:Y:S04]  /*1cd30*/  LDL.64 R12, [R1+0x9d8] ;  /* 0x0009d800010c7983 */ /* 0x000ea80000100a00 */
[----:B------:R1:W-:Y:S04]  /*1cd40*/  STL [R1+0x188], R29 ;  /* 0x0001881d01007387 */ /* 0x0003e80000100800 */
[----:B-1----:R-:W2:Y:S04]  /*1cd50*/  LDG.E.U16 R29, desc[UR10][R10.64] ;  /* 0x0000000a0a1d7981 */ /* 0x002ea8000c1e1500 */
[----:B------:R-:W2:Y:S01]  /*1cd60*/  LDL.64 R10, [R1+0x9c8] ;  /* 0x0009c800010a7983 */ /* 0x000ea20000100a00 */
[----:B------:R-:W-:-:S03]  /*1cd70*/  IMAD.WIDE R8, R2, 0x2, R20 ;  /* 0x0000000202087825 */ /* 0x000fc600078e0214 */
[----:B------:R-:W2:Y:S01]  /*1cd80*/  LDL.64 R20, [R1+0x9b0] ;  /* 0x0009b00001147983 */ /* 0x000ea20000100a00 */
[----:B0-----:R-:W-:-:S03]  /*1cd90*/  IMAD.WIDE R6, R2, 0x2, R18 ;  /* 0x0000000202067825 */ /* 0x001fc600078e0212 */
[----:B---3--:R0:W-:Y:S04]  /*1cda0*/  STL [R1+0x18c], R5 ;  /* 0x00018c0501007387 */ /* 0x0081e80000100800 */
[----:B------:R-:W3:Y:S04]  /*1cdb0*/  LDL.64 R18, [R1+0x9a8] ;  /* 0x0009a80001127983 */ /* 0x000ee80000100a00 */
[----:B0-----:R4:W3:Y:S02]  /*1cdc0*/  LDG.E.U16 R5, desc[UR10][R8.64] ;  /* 0x0000000a08057981 */ /* 0x0018e4000c1e1500 */
[----:B----4-:R-:W-:-:S02]  /*1cdd0*/  IMAD.WIDE R8, R2, 0x2, R26 ;  /* 0x0000000202087825 */ /* 0x010fc400078e021a */
[----:B--2---:R0:W-:Y:S04]  /*1cde0*/  STL [R1+0x184], R14 ;  /* 0x0001840e01007387 */ /* 0x0041e80000100800 */
[----:B------:R1:W-:Y:S04]  /*1cdf0*/  STL [R1+0x170], R17 ;  /* 0x0001701101007387 */ /* 0x0003e80000100800 */
[----:B0-----:R0:W2:Y:S01]  /*1ce00*/  LDG.E.U16 R14, desc[UR10][R6.64] ;  /* 0x0000000a060e7981 */ /* 0x0010a2000c1e1500 */
[----:B-1----:R-:W-:-:S04]  /*1ce10*/  IMAD.WIDE R16, R2, 0x2, R12 ;  /* 0x0000000202107825 */ /* 0x002fc800078e020c */
[C---:B------:R-:W-:Y:S01]  /*1ce20*/  IMAD.WIDE R12, R2.reuse, 0x2, R24 ;  /* 0x00000002020c7825 */ /* 0x040fe200078e0218 */
[----:B------:R-:W4:Y:S04]  /*1ce30*/  LDG.E.U16 R26, desc[UR10][R16.64] ;  /* 0x0000000a101a7981 */ /* 0x000f28000c1e1500 */
[----:B------:R1:W4:Y:S04]  /*1ce40*/  LDG.E.U16 R27, desc[UR10][R12.64] ;  /* 0x0000000a0c1b7981 */ /* 0x000328000c1e1500 */
[----:B------:R-:W4:Y:S01]  /*1ce50*/  LDL.64 R24, [R1+0x990] ;  /* 0x0009900001187983 */ /* 0x000f220000100a00 */
[----:B------:R-:W-:-:S03]  /*1ce60*/  IMAD.WIDE R10, R2, 0x2, R10 ;  /* 0x00000002020a7825 */ /* 0x000fc600078e020a */
[----:B------:R0:W-:Y:S04]  /*1ce70*/  STL [R1+0x174], R29 ;  /* 0x0001741d01007387 */ /* 0x0001e80000100800 */
[----:B0-----:R-:W4:Y:S01]  /*1ce80*/  LDG.E.U16 R29, desc[UR10][R10.64] ;  /* 0x0000000a0a1d7981 */ /* 0x001f22000c1e1500 */
[----:B------:R-:W-:-:S04]  /*1ce90*/  IMAD.WIDE R6, R2, 0x2, R22 ;  /* 0x0000000202067825 */ /* 0x000fc800078e0216 */
[C---:B-1----:R-:W-:Y:S01]  /*1cea0*/  IMAD.WIDE R12, R2.reuse, 0x2, R20 ;  /* 0x00000002020c7825 */ /* 0x042fe200078e0214 */
[----:B------:R-:W4:Y:S04]  /*1ceb0*/  LDL.64 R10, [R1+0x9a0] ;  /* 0x0009a000010a7983 */ /* 0x000f280000100a00 */
[----:B---3--:R0:W-:Y:S01]  /*1cec0*/  STL [R1+0x178], R5 ;  /* 0x0001780501007387 */ /* 0x0081e20000100800 */
[----:B------:R-:W-:-:S06]  /*1ced0*/  IMAD.WIDE R16, R2, 0x2, R18 ;  /* 0x0000000202107825 */ /* 0x000fcc00078e0212 */
[----:B------:R-:W3:Y:S04]  /*1cee0*/  LDG.E.U16 R17, desc[UR10][R16.64] ;  /* 0x0000000a10117981 */ /* 0x000ee8000c1e1500 */
[----:B0-----:R-:W3:Y:S04]  /*1cef0*/  LDG.E.U16 R5, desc[UR10][R8.64] ;  /* 0x0000000a08057981 */ /* 0x001ee8000c1e1500 */
[----:B------:R-:W3:Y:S04]  /*1cf00*/  LDL.64 R8, [R1+0x998] ;  /* 0x0009980001087983 */ /* 0x000ee80000100a00 */
[----:B--2---:R0:W-:Y:S04]  /*1cf10*/  STL [R1+0x17c], R14 ;  /* 0x00017c0e01007387 */ /* 0x0041e80000100800 */
[----:B------:R-:W2:Y:S04]  /*1cf20*/  LDL.64 R22, [R1+0x988] ;  /* 0x0009880001167983 */ /* 0x000ea80000100a00 */
[----:B------:R-:W2:Y:S04]  /*1cf30*/  LDL.64 R20, [R1+0x978] ;  /* 0x0009780001147983 */ /* 0x000ea80000100a00 */
[----:B0-----:R0:W2:Y:S04]  /*1cf40*/  LDG.E.U16 R14, desc[UR10][R6.64] ;  /* 0x0000000a060e7981 */ /* 0x0010a8000c1e1500 */
[----:B----4-:R-:W-:Y:S04]  /*1cf50*/  STL [R1+0x164], R27 ;  /* 0x0001641b01007387 */ /* 0x010fe80000100800 */
[----:B------:R1:W-:Y:S04]  /*1cf60*/  STL [R1+0x15c], R26 ;  /* 0x00015c1a01007387 */ /* 0x0003e80000100800 */
[----:B-1----:R-:W4:Y:S04]  /*1cf70*/  LDL.64 R26, [R1+0x968] ;  /* 0x00096800011a7983 */ /* 0x002f280000100a00 */
[----:B------:R-:W4:Y:S04]  /*1cf80*/  LDL.LU R19, [R1+0x638] ;  /* 0x0006380001137983 */ /* 0x000f280000300800 */
[----:B------:R1:W-:Y:S04]  /*1cf90*/  STL [R1+0x168], R29 ;  /* 0x0001681d01007387 */ /* 0x0003e80000100800 */
[----:B-1----:R-:W4:Y:S04]  /*1cfa0*/  LDG.E.U16 R29, desc[UR10][R12.64] ;  /* 0x0000000a0c1d7981 */ /* 0x002f28000c1e1500 */
[----:B------:R-:W4:Y:S01]  /*1cfb0*/  LDL.64 R12, [R1+0x980] ;  /* 0x00098000010c7983 */ /* 0x000f220000100a00 */
[----:B------:R-:W-:-:S03]  /*1cfc0*/  IMAD.WIDE R10, R2, 0x2, R10 ;  /* 0x00000002020a7825 */ /* 0x000fc600078e020a */
[----:B------:R-:W4:Y:S01]  /*1cfd0*/  LDL.LU R18, [R1+0x63c] ;  /* 0x00063c0001127983 */ /* 0x000f220000300800 */
[----:B0-----:R-:W-:-:S03]  /*1cfe0*/  IMAD.WIDE R6, R2, 0x2, R24 ;  /* 0x0000000202067825 */ /* 0x001fc600078e0218 */
[----:B---3--:R0:W-:Y:S01]  /*1cff0*/  STL [R1+0x16c], R5 ;  /* 0x00016c0501007387 */ /* 0x0081e20000100800 */
[----:B------:R-:W-:-:S03]  /*1d000*/  IMAD.WIDE R8, R2, 0x2, R8 ;  /* 0x0000000202087825 */ /* 0x000fc600078e0208 */
[----:B0-----:R2:W3:Y:S02]  /*1d010*/  LDG.E.U16 R5, desc[UR10][R10.64] ;  /* 0x0000000a0a057981 */ /* 0x0014e4000c1e1500 */
[C---:B--2---:R-:W-:Y:S02]  /*1d020*/  IMAD.WIDE R10, R2.reuse, 0x2, R22 ;  /* 0x00000002020a7825 */ /* 0x044fe400078e0216 */
[----:B------:R0:W-:Y:S04]  /*1d030*/  STL [R1+0x158], R14 ;  /* 0x0001580e01007387 */ /* 0x0001e80000100800 */
[----:B------:R-:W2:Y:S04]  /*1d040*/  LDL.64 R24, [R1+0x960] ;  /* 0x0009600001187983 */ /* 0x000ea80000100a00 */
[----:B0-----:R-:W2:Y:S04]  /*1d050*/  LDG.E.U16 R14, desc[UR10][R8.64] ;  /* 0x0000000a080e7981 */ /* 0x001ea8000c1e1500 */
[----:B------:R-:W2:Y:S04]  /*1d060*/  LDL.64 R8, [R1+0x970] ;  /* 0x0009700001087983 */ /* 0x000ea80000100a00 */
[----:B----4-:R0:W-:Y:S04]  /*1d070*/  STL [R1+0x160], R29 ;  /* 0x0001601d01007387 */ /* 0x0101e80000100800 */
[----:B------:R-:W4:Y:S01]  /*1d080*/  LDL.64 R22, [R1+0x958] ;  /* 0x0009580001167983 */ /* 0x000f220000100a00 */
[----:B------:R-:W-:-:S03]  /*1d090*/  IMAD.WIDE R12, R2, 0x2, R12 ;  /* 0x00000002020c7825 */ /* 0x000fc600078e020c */
[----:B0-----:R0:W4:Y:S04]  /*1d0a0*/  LDG.E.U16 R29, desc[UR10][R6.64] ;  /* 0x0000000a061d7981 */ /* 0x001128000c1e1500 */
[----:B------:R1:W-:Y:S04]  /*1d0b0*/  STL [R1+0x150], R17 ;  /* 0x0001501101007387 */ /* 0x0003e80000100800 */
[----:B------:R-:W4:Y:S01]  /*1d0c0*/  LDG.E.U16 R13, desc[UR10][R12.64] ;  /* 0x0000000a0c0d7981 */ /* 0x000f22000c1e1500 */
[----:B0-----:R-:W-:-:S03]  /*1d0d0*/  IMAD.WIDE R6, R2, 0x2, R26 ;  /* 0x0000000202067825 */ /* 0x001fc600078e021a */
[----:B------:R-:W4:Y:S01]  /*1d0e0*/  LDG.E.U16 R27, desc[UR10][R10.64] ;  /* 0x0000000a0a1b7981 */ /* 0x000f22000c1e1500 */
[----:B-1----:R-:W-:-:S03]  /*1d0f0*/  IMAD.WIDE R16, R2, 0x2, R20 ;  /* 0x0000000202107825 */ /* 0x002fc600078e0214 */
[----:B------:R-:W4:Y:S04]  /*1d100*/  LDL.64 R20, [R1+0x948] ;  /* 0x0009480001147983 */ /* 0x000f280000100a00 */
[----:B------:R-:W4:Y:S04]  /*1d110*/  LDL.64 R10, [R1+0x950] ;  /* 0x00095000010a7983 */ /* 0x000f280000100a00 */
[----:B---3--:R0:W-:Y:S04]  /*1d120*/  STL [R1+0x154], R5 ;  /* 0x0001540501007387 */ /* 0x0081e80000100800 */
[----:B0-----:R-:W3:Y:S04]  /*1d130*/  LDG.E.U16 R5, desc[UR10][R16.64] ;  /* 0x0000000a10057981 */ /* 0x001ee8000c1e1500 */
[----:B------:R0:W3:Y:S04]  /*1d140*/  LDG.E.U16 R17, desc[UR10][R6.64] ;  /* 0x0000000a06117981 */ /* 0x0000e8000c1e1500 */
[----:B0-----:R-:W-:Y:S04]  /*1d150*/  LDS R6, [R28+UR6] ;  /* 0x000000061c067984 */ /* 0x001fe80008000800 */
[----:B------:R-:W0:Y:S04]  /*1d160*/  LDS R7, [R15] ;  /* 0x000000000f077984 */ /* 0x000e280000000800 */
[----:B--2---:R1:W-:Y:S01]  /*1d170*/  STL [R1+0x140], R14 ;  /* 0x0001400e01007387 */ /* 0x0043e20000100800 */
[----:B------:R-:W-:-:S04]  /*1d180*/  IMAD.WIDE R8, R2, 0x2, R8 ;  /* 0x0000000202087825 */ /* 0x000fc800078e0208 */
[C---:B-1----:R-:W-:Y:S01]  /*1d190*/  IMAD.WIDE R14, R2.reuse, 0x2, R24 ;  /* 0x00000002020e7825 */ /* 0x042fe200078e0218 */
[----:B------:R1:W2:Y:S05]  /*1d1a0*/  LDG.E.U16 R16, desc[UR10][R8.64] ;  /* 0x0000000a08107981 */ /* 0x0002aa000c1e1500 */
[----:B------:R-:W2:Y:S04]  /*1d1b0*/  LDG.E.U16 R14, desc[UR10][R14.64] ;  /* 0x0000000a0e0e7981 */ /* 0x000ea8000c1e1500 */
[----:B----4-:R4:W-:Y:S04]  /*1d1c0*/  STL [R1+0x14c], R29 ;  /* 0x00014c1d01007387 */ /* 0x0109e80000100800 */
[----:B----4-:R-:W4:Y:S04]  /*1d1d0*/  LDL.64 R28, [R1+0x940] ;  /* 0x00094000011c7983 */ /* 0x010f280000100a00 */
[----:B------:R0:W-:Y:S01]  /*1d1e0*/  STL [R1+0x148], R27 ;  /* 0x0001481b01007387 */ /* 0x0001e20000100800 */
[----:B-1----:R-:W-:-:S05]  /*1d1f0*/  IMAD.WIDE R8, R2, 0x2, R20 ;  /* 0x0000000202087825 */ /* 0x002fca00078e0214 */
[----:B------:R1:W4:Y:S01]  /*1d200*/  LDG.E.U16 R21, desc[UR10][R8.64] ;  /* 0x0000000a08157981 */ /* 0x000322000c1e1500 */
[----:B------:R-:W-:-:S03]  /*1d210*/  IMAD.WIDE R10, R2, 0x2, R10 ;  /* 0x00000002020a7825 */ /* 0x000fc600078e020a */
[----:B0-----:R-:W4:Y:S04]  /*1d220*/  LDL.64 R26, [R1+0x938] ;  /* 0x00093800011a7983 */ /* 0x001f280000100a00 */
[----:B------:R0:W-:Y:S04]  /*1d230*/  STL [R1+0x144], R13 ;  /* 0x0001440d01007387 */ /* 0x0001e80000100800 */
[----:B------:R-:W4:Y:S04]  /*1d240*/  LDG.E.U16 R11, desc[UR10][R10.64] ;  /* 0x0000000a0a0b7981 */ /* 0x000f28000c1e1500 */
[----:B------:R-:W4:Y:S01]  /*1d250*/  LDL.64 R24, [R1+0x930] ;  /* 0x0009300001187983 */ /* 0x000f220000100a00 */
[----:B0-----:R-:W-:-:S03]  /*1d260*/  IMAD.WIDE R12, R2, 0x2, R22 ;  /* 0x00000002020c7825 */ /* 0x001fc600078e0216 */
[----:B------:R-:W4:Y:S04]  /*1d270*/  LDL.64 R22, [R1+0x928] ;  /* 0x0009280001167983 */ /* 0x000f280000100a00 */
[----:B------:R4:W4:Y:S04]  /*1d280*/  LDG.E.U16 R15, desc[UR10][R12.64] ;  /* 0x0000000a0c0f7981 */ /* 0x000928000c1e1500 */
[----:B---3--:R0:W-:Y:S02]  /*1d290*/  STL [R1+0x124], R5 ;  /* 0x0001240501007387 */ /* 0x0081e40000100800 */
[----:B0-----:R-:W-:-:S02]  /*1d2a0*/  FADD R5, -R3, R19 ;  /* 0x0000001303057221 */ /* 0x001fc40000000100 */
[----:B------:R-:W3:Y:S02]  /*1d2b0*/  LDL.LU R3, [R1+0x1e80] ;  /* 0x001e800001037983 */ /* 0x000ee40000300800 */
[----:B-1----:R-:W-:Y:S01]  /*1d2c0*/  FMUL R8, R5, 1.4426950216293334961 ;  /* 0x3fb8aa3b05087820 */ /* 0x002fe20000400000 */
[----:B------:R-:W-:Y:S02]  /*1d2d0*/  FADD R5, -R4, R18 ;  /* 0x0000001204057221 */ /* 0x000fe40000000100 */
[----:B------:R-:W3:Y:S04]  /*1d2e0*/  LDL.LU R4, [R1+0x1e7c] ;  /* 0x001e7c0001047983 */ /* 0x000ee80000300800 */
[----:B------:R-:W3:Y:S04]  /*1d2f0*/  LDL.64 R18, [R1+0x918] ;  /* 0x0009180001127983 */ /* 0x000ee80000100a00 */
[----:B------:R-:W-:Y:S01]  /*1d300*/  STL [R1+0x13c], R17 ;  /* 0x00013c1101007387 */ /* 0x000fe20000100800 */
[----:B------:R0:W-:Y:S01]  /*1d310*/  MUFU.EX2 R20, R8 ;  /* 0x0000000800147308 */ /* 0x0001e20000000800 */
[----:B------:R-:W-:-:S02]  /*1d320*/  FMUL R5, R5, 1.4426950216293334961 ;  /* 0x3fb8aa3b05057820 */ /* 0x000fc40000400000 */
[----:B--2---:R1:W-:Y:S04]  /*1d330*/  STL [R1+0x138], R16 ;  /* 0x0001381001007387 */ /* 0x0043e80000100800 */
[----:B-1----:R-:W2:Y:S01]  /*1d340*/  LDL.64 R16, [R1+0x910] ;  /* 0x0009100001107983 */ /* 0x002ea20000100a00 */
[----:B----4-:R-:W-:-:S04]  /*1d350*/  IMAD.WIDE R12, R2, 0x2, R28 ;  /* 0x00000002020c7825 */ /* 0x010fc800078e021c */
[C---:B0-----:R-:W-:Y:S01]  /*1d360*/  IMAD.WIDE R8, R2.reuse, 0x2, R22 ;  /* 0x0000000202087825 */ /* 0x041fe200078e0216 */
[----:B------:R-:W-:Y:S04]  /*1d370*/  STL [R1+0x120], R15 ;  /* 0x0001200f01007387 */ /* 0x000fe80000100800 */
[----:B------:R-:W-:Y:S04]  /*1d380*/  STL [R1+0x134], R14 ;  /* 0x0001340e01007387 */ /* 0x000fe80000100800 */
[----:B------:R0:W-:Y:S04]  /*1d390*/  STL [R1+0x12c], R11 ;  /* 0x00012c0b01007387 */ /* 0x0001e80000100800 */
[----:B------:R-:W4:Y:S04]  /*1d3a0*/  LDL.LU.64 R22, [R1+0x630] ;  /* 0x0006300001167983 */ /* 0x000f280000300a00 */
[----:B------:R1:W-:Y:S01]  /*1d3b0*/  STL [R1+0x130], R21 ;  /* 0x0001301501007387 */ /* 0x0003e20000100800 */
[----:B0-----:R-:W-:-:S03]  /*1d3c0*/  IMAD.WIDE R10, R2, 0x2, R24 ;  /* 0x00000002020a7825 */ /* 0x001fc600078e0218 */
[----:B------:R-:W4:Y:S01]  /*1d3d0*/  LDG.E.U16 R25, desc[UR10][R12.64] ;  /* 0x0000000a0c197981 */ /* 0x000f22000c1e1500 */
[----:B------:R-:W-:-:S03]  /*1d3e0*/  IMAD.WIDE R14, R2, 0x2, R26 ;  /* 0x00000002020e7825 */ /* 0x000fc600078e021a */
[----:B------:R-:W4:Y:S01]  /*1d3f0*/  LDL.64 R28, [R1+0x908] ;  /* 0x00090800011c7983 */ /* 0x000f220000100a00 */
[----:B-1----:R0:W1:Y:S03]  /*1d400*/  MUFU.EX2 R21, R5 ;  /* 0x0000000500157308 */ /* 0x0020660000000800 */
[----:B------:R-:W4:Y:S04]  /*1d410*/  LDL.64 R26, [R1+0x900] ;  /* 0x00090000011a7983 */ /* 0x000f280000100a00 */
[----:B------:R-:W4:Y:S04]  /*1d420*/  LDL.64 R12, [R1+0x920] ;  /* 0x00092000010c7983 */ /* 0x000f280000100a00 */
[----:B0-----:R-:W4:Y:S04]  /*1d430*/  LDG.E.U16 R5, desc[UR10][R14.64] ;  /* 0x0000000a0e057981 */ /* 0x001f28000c1e1500 */
[----:B---3--:R-:W0:Y:S04]  /*1d440*/  LDS R4, [R4] ;  /* 0x0000000004047984 */ /* 0x008e280000000800 */
[----:B------:R3:W4:Y:S04]  /*1d450*/  LDG.E.U16 R14, desc[UR10][R10.64] ;  /* 0x0000000a0a0e7981 */ /* 0x000728000c1e1500 */
[----:B------:R2:W4:Y:S01]  /*1d460*/  LDG.E.U16 R15, desc[UR10][R8.64] ;  /* 0x0000000a080f7981 */ /* 0x000522000c1e1500 */
[----:B---3--:R-:W-:-:S04]  /*1d470*/  IMAD.WIDE R10, R2, 0x2, R18 ;  /* 0x00000002020a7825 */ /* 0x008fc800078e0212 */
[C---:B--2---:R-:W-:Y:S01]  /*1d480*/  IMAD.WIDE R8, R2.reuse, 0x2, R16 ;  /* 0x0000000202087825 */ /* 0x044fe200078e0210 */
[----:B----4-:R2:W-:Y:S04]  /*1d490*/  STL [R1+0x128], R25 ;  /* 0x0001281901007387 */ /* 0x0105e80000100800 */
[----:B------:R-:W3:Y:S04]  /*1d4a0*/  LDL.64 R18, [R1+0x8f0] ;  /* 0x0008f00001127983 */ /* 0x000ee80000100a00 */
[----:B------:R-:W4:Y:S01]  /*1d4b0*/  LDL.64 R16, [R1+0x8e8] ;  /* 0x0008e80001107983 */ /* 0x000f220000100a00 */
[----:B------:R-:W-:-:S03]  /*1d4c0*/  IMAD.WIDE R12, R2, 0x2, R12 ;  /* 0x00000002020c7825 */ /* 0x000fc600078e020c */
[----:B--2---:R-:W2:Y:S04]  /*1d4d0*/  LDL.64 R24, [R1+0x8f8] ;  /* 0x0008f80001187983 */ /* 0x004ea80000100a00 */
[----:B------:R-:W4:Y:S04]  /*1d4e0*/  LDG.E.U16 R12, desc[UR10][R12.64] ;  /* 0x0000000a0c0c7981 */ /* 0x000f28000c1e1500 */
[----:B------:R0:W4:Y:S04]  /*1d4f0*/  LDG.E.U16 R13, desc[UR10][R10.64] ;  /* 0x0000000a0a0d7981 */ /* 0x000128000c1e1500 */
[----:B------:R0:W-:Y:S04]  /*1d500*/  STL [R1+0x100], R5 ;  /* 0x0001000501007387 */ /* 0x0001e80000100800 */
[----:B0-----:R0:W4:Y:S01]  /*1d510*/  LDG.E.U16 R5, desc[UR10][R8.64] ;  /* 0x0000000a08057981 */ /* 0x001122000c1e1500 */
[----:B-1----:R-:W-:-:S03]  /*1d520*/  FFMA2 R6, R22.F32x2.HI_LO, R20.F32x2.HI_LO, R6.F32x2.HI_LO ;  /* 0x0000001416067249 */ /* 0x002fc60000000006 */
[----:B------:R-:W4:Y:S01]  /*1d530*/  LDL.64 R22, [R1+0x8e0] ;  /* 0x0008e00001167983 */ /* 0x000f220000100a00 */
[----:B------:R-:W-:-:S03]  /*1d540*/  IMAD.WIDE R10, R2, 0x2, R28 ;  /* 0x00000002020a7825 */ /* 0x000fc600078e021c */
[----:B------:R-:W-:Y:S04]  /*1d550*/  STL [R1+0x1e0c], R20 ;  /* 0x001e0c1401007387 */ /* 0x000fe80000100800 */
[----:B------:R-:W-:Y:S01]  /*1d560*/  STL.64 [R1+0x450], R6 ;  /* 0x0004500601007387 */ /* 0x000fe20000100a00 */
[----:B0-----:R-:W-:-:S03]  /*1d570*/  IMAD.WIDE R8, R2, 0x2, R26 ;  /* 0x0000000202087825 */ /* 0x001fc600078e021a */
[----:B------:R0:W-:Y:S04]  /*1d580*/  STL [R1+0x1e08], R21 ;  /* 0x001e081501007387 */ /* 0x0001e80000100800 */
[----:B------:R-:W-:Y:S04]  /*1d590*/  STL [R1+0x11c], R15 ;  /* 0x00011c0f01007387 */ /* 0x000fe80000100800 */
[----:B------:R1:W-:Y:S04]  /*1d5a0*/  STL [R1+0x118], R14 ;  /* 0x0001180e01007387 */ /* 0x0003e80000100800 */
[----:B0-----:R-:W4:Y:S04]  /*1d5b0*/  LDL.64 R20, [R1+0x8d0] ;  /* 0x0008d00001147983 */ /* 0x001f280000100a00 */
[----:B------:R-:W4:Y:S04]  /*1d5c0*/  LDG.E.U16 R28, desc[UR10][R10.64] ;  /* 0x0000000a0a1c7981 */ /* 0x000f28000c1e1500 */
[----:B-1----:R-:W4:Y:S04]  /*1d5d0*/  LDL.64 R14, [R1+0x8d8] ;  /* 0x0008d800010e7983 */ /* 0x002f280000100a00 */
[----:B------:R3:W4:Y:S02]  /*1d5e0*/  LDG.E.U16 R26, desc[UR10][R8.64] ;  /* 0x0000000a081a7981 */ /* 0x000724000c1e1500 */
[----:B---3--:R-:W-:-:S04]  /*1d5f0*/  IMAD.WIDE R8, R2, 0x2, R18 ;  /* 0x0000000202087825 */ /* 0x008fc800078e0212 */
[C---:B--2---:R-:W-:Y:S01]  /*1d600*/  IMAD.WIDE R6, R2.reuse, 0x2, R24 ;  /* 0x0000000202067825 */ /* 0x044fe200078e0218 */
[----:B------:R-:W2:Y:S04]  /*1d610*/  LDG.E.U16 R29, desc[UR10][R8.64] ;  /* 0x0000000a081d7981 */ /* 0x000ea8000c1e1500 */
[----:B------:R-:W3:Y:S01]  /*1d620*/  LDL.64 R24, [R1+0x8c8] ;  /* 0x0008c80001187983 */ /* 0x000ee20000100a00 */
[----:B----4-:R-:W-:-:S03]  /*1d630*/  IMAD.WIDE R10, R2, 0x2, R16 ;  /* 0x00000002020a7825 */ /* 0x010fc600078e0210 */
[----:B------:R0:W4:Y:S04]  /*1d640*/  LDG.E.U16 R27, desc[UR10][R6.64] ;  /* 0x0000000a061b7981 */ /* 0x000128000c1e1500 */
[----:B------:R-:W-:Y:S04]  /*1d650*/  STL [R1+0xec], R13 ;  /* 0x0000ec0d01007387 */ /* 0x000fe80000100800 */
[----:B------:R1:W-:Y:S04]  /*1d660*/  STL [R1+0x114], R12 ;  /* 0x0001140c01007387 */ /* 0x0003e80000100800 */
[----:B------:R-:W2:Y:S04]  /*1d670*/  LDL.64 R18, [R1+0x898] ;  /* 0x0008980001127983 */ /* 0x000ea80000100a00 */
[----:B------:R-:W2:Y:S04]  /*1d680*/  LDL.64 R16, [R1+0x878] ;  /* 0x0008780001107983 */ /* 0x000ea80000100a00 */
[----:B-1----:R-:W2:Y:S04]  /*1d690*/  LDL.64 R12, [R1+0x8b8] ;  /* 0x0008b800010c7983 */ /* 0x002ea80000100a00 */
[----:B------:R1:W-:Y:S04]  /*1d6a0*/  STL [R1+0x110], R5 ;  /* 0x0001100501007387 */ /* 0x0003e80000100800 */
[----:B-1----:R1:W2:Y:S01]  /*1d6b0*/  LDG.E.U16 R5, desc[UR10][R10.64] ;  /* 0x0000000a0a057981 */ /* 0x0022a2000c1e1500 */
[----:B0-----:R-:W-:-:S04]  /*1d6c0*/  IMAD.WIDE R6, R2, 0x2, R22 ;  /* 0x0000000202067825 */ /* 0x001fc800078e0216 */
[C---:B------:R-:W-:Y:S01]  /*1d6d0*/  IMAD.WIDE R8, R2.reuse, 0x2, R20 ;  /* 0x0000000202087825 */ /* 0x040fe200078e0214 */
[----:B------:R0:W-:Y:S03]  /*1d6e0*/  STL [R1+0x108], R28 ;  /* 0x0001081c01007387 */ /* 0x0001e60000100800 */
[C---:B-1----:R-:W-:Y:S01]  /*1d6f0*/  IMAD.WIDE R10, R2.reuse, 0x2, R14 ;  /* 0x00000002020a7825 */ /* 0x042fe200078e020e */
[----:B------:R-:W2:Y:S04]  /*1d700*/  LDL.64 R22, [R1+0x838] ;  /* 0x0008380001167983 */ /* 0x000ea80000100a00 */
[----:B------:R-:W2:Y:S04]  /*1d710*/  LDL.64 R14, [R1+0x858] ;  /* 0x00085800010e7983 */ /* 0x000ea80000100a00 */
[----:B0-----:R3:W2:Y:S04]  /*1d720*/  LDG.E.U16 R28, desc[UR10][R6.64] ;  /* 0x0000000a061c7981 */ /* 0x0016a8000c1e1500 */
[----:B------:R-:W2:Y:S04]  /*1d730*/  LDL.64 R20, [R1+0x818] ;  /* 0x0008180001147983 */ /* 0x000ea80000100a00 */
[----:B------:R0:W-:Y:S04]  /*1d740*/  STL [R1+0x10c], R26 ;  /* 0x00010c1a01007387 */ /* 0x0001e80000100800 */
[----:B0-----:R-:W2:Y:S01]  /*1d750*/  LDG.E.U16 R26, desc[UR10][R10.64] ;  /* 0x0000000a0a1a7981 */ /* 0x001ea2000c1e1500 */
[----:B---3--:R-:W-:-:S03]  /*1d760*/  IMAD.WIDE R6, R2, 0x2, R24 ;  /* 0x0000000202067825 */ /* 0x008fc600078e0218 */
[----:B----4-:R0:W-:Y:S04]  /*1d770*/  STL [R1+0xe8], R27 ;  /* 0x0000e81b01007387 */ /* 0x0101e80000100800 */
[----:B------:R2:W3:Y:S04]  /*1d780*/  LDG.E.U16 R24, desc[UR10][R6.64] ;  /* 0x0000000a06187981 */ /* 0x0004e8000c1e1500 */
[----:B0-----:R0:W4:Y:S01]  /*1d790*/  LDG.E.U16 R27, desc[UR10][R8.64] ;  /* 0x0000000a081b7981 */ /* 0x001122000c1e1500 */
[----:B--2---:R-:W-:-:S03]  /*1d7a0*/  IMAD.WIDE R6, R2, 0x2, R16 ;  /* 0x0000000202067825 */ /* 0x004fc600078e0210 */
[----:B------:R-:W2:Y:S01]  /*1d7b0*/  LDL.64 R16, [R1+0x7b8] ;  /* 0x0007b80001107983 */ /* 0x000ea20000100a00 */
[----:B------:R-:W-:-:S03]  /*1d7c0*/  IMAD.WIDE R10, R2, 0x2, R12 ;  /* 0x00000002020a7825 */ /* 0x000fc600078e020c */
[----:B------:R-:W2:Y:S01]  /*1d7d0*/  LDL.64 R12, [R1+0x7f8] ;  /* 0x0007f800010c7983 */ /* 0x000ea20000100a00 */
[----:B0-----:R-:W-:-:S03]  /*1d7e0*/  IMAD.WIDE R8, R2, 0x2, R18 ;  /* 0x0000000202087825 */ /* 0x001fc600078e0212 */
[----:B------:R-:W3:Y:S04]  /*1d7f0*/  LDL.64 R18, [R1+0x7d8] ;  /* 0x0007d80001127983 */ /* 0x000ee80000100a00 */
[----:B------:R-:W3:Y:S04]  /*1d800*/  LDG.E.U16 R25, desc[UR10][R10.64] ;  /* 0x0000000a0a197981 */ /* 0x000ee8000c1e1500 */
[----:B------:R0:W-:Y:S04]  /*1d810*/  STL [R1+0x104], R29 ;  /* 0x0001041d01007387 */ /* 0x0001e80000100800 */
[----:B------:R1:W-:Y:S04]  /*1d820*/  STL [R1+0xf8], R5 ;  /* 0x0000f80501007387 */ /* 0x0003e80000100800 */
[----:B0-----:R0:W3:Y:S04]  /*1d830*/  LDG.E.U16 R29, desc[UR10][R8.64] ;  /* 0x0000000a081d7981 */ /* 0x0010e8000c1e1500 */
[----:B-1----:R1:W3:Y:S01]  /*1d840*/  LDG.E.U16 R5, desc[UR10][R6.64] ;  /* 0x0000000a06057981 */ /* 0x0022e2000c1e1500 */
[----:B0-----:R-:W-:-:S04]  /*1d850*/  IMAD.WIDE R8, R2, 0x2, R22 ;  /* 0x0000000202087825 */ /* 0x001fc800078e0216 */
[C---:B------:R-:W-:Y:S01]  /*1d860*/  IMAD.WIDE R10, R2.reuse, 0x2, R14 ;  /* 0x00000002020a7825 */ /* 0x040fe200078e020e */
[----:B------:R-:W3:Y:S04]  /*1d870*/  LDG.E.U16 R22, desc[UR10][R8.64] ;  /* 0x0000000a08167981 */ /* 0x000ee8000c1e1500 */
[----:B------:R-:W3:Y:S01]  /*1d880*/  LDL.64 R14, [R1+0x798] ;  /* 0x00079800010e7983 */ /* 0x000ee20000100a00 */
[----:B-1----:R-:W-:-:S03]  /*1d890*/  IMAD.WIDE R6, R2, 0x2, R20 ;  /* 0x0000000202067825 */ /* 0x002fc600078e0214 */
[----:B------:R0:W-:Y:S04]  /*1d8a0*/  STL [R1+0xfc], R28 ;  /* 0x0000fc1c01007387 */ /* 0x0001e80000100800 */
[----:B------:R-:W3:Y:S04]  /*1d8b0*/  LDG.E.U16 R23, desc[UR10][R6.64] ;  /* 0x0000000a06177981 */ /* 0x000ee8000c1e1500 */
[----:B0-----:R2:W3:Y:S04]  /*1d8c0*/  LDG.E.U16 R28, desc[UR10][R10.64] ;  /* 0x0000000a0a1c7981 */ /* 0x0014e8000c1e1500 */
[----:B----4-:R-:W-:Y:S04]  /*1d8d0*/  STL [R1+0xf0], R27 ;  /* 0x0000f01b01007387 */ /* 0x010fe80000100800 */
[----:B------:R0:W-:Y:S04]  /*1d8e0*/  STL [R1+0xe4], R26 ;  /* 0x0000e41a01007387 */ /* 0x0001e80000100800 */
[----:B0-----:R-:W4:Y:S01]  /*1d8f0*/  LDL.64 R26, [R1+0x778] ;  /* 0x00077800011a7983 */ /* 0x001f220000100a00 */
[----:B--2---:R-:W-:-:S04]  /*1d900*/  IMAD.WIDE R10, R2, 0x2, R12 ;  /* 0x00000002020a7825 */ /* 0x004fc800078e020c */
[C---:B---3--:R-:W-:Y:S01]  /*1d910*/  IMAD.WIDE R8, R2.reuse, 0x2, R18 ;  /* 0x0000000202087825 */ /* 0x048fe200078e0212 */
[----:B------:R-:W-:Y:S04]  /*1d920*/  STL [R1+0xe0], R25 ;  /* 0x0000e01901007387 */ /* 0x000fe80000100800 */
[----:B------:R0:W-:Y:S04]  /*1d930*/  STL [R1+0xf4], R24 ;  /* 0x0000f41801007387 */ /* 0x0001e80000100800 */
[----:B------:R-:W2:Y:S04]  /*1d940*/  LDL.64 R20, [R1+0x738] ;  /* 0x0007380001147983 */ /* 0x000ea80000100a00 */
[----:B------:R-:W3:Y:S04]  /*1d950*/  LDL.64 R12, [R1+0x718] ;  /* 0x00071800010c7983 */ /* 0x000ee80000100a00 */
[----:B0-----:R-:W2:Y:S04]  /*1d960*/  LDL.64 R24, [R1+0x758] ;  /* 0x0007580001187983 */ /* 0x001ea80000100a00 */
[----:B------:R-:W3:Y:S04]  /*1d970*/  LDL.64 R18, [R1+0x6f8] ;  /* 0x0006f80001127983 */ /* 0x000ee80000100a00 */
[----:B------:R0:W-:Y:S04]  /*1d980*/  STL [R1+0xdc], R29 ;  /* 0x0000dc1d01007387 */ /* 0x0001e80000100800 */
[----:B------:R1:W-:Y:S04]  /*1d990*/  STL [R1+0xd8], R5 ;  /* 0x0000d80501007387 */ /* 0x0003e80000100800 */
[----:B0-----:R0:W3:Y:S04]  /*1d9a0*/  LDG.E.U16 R29, desc[UR10][R10.64] ;  /* 0x0000000a0a1d7981 */ /* 0x0010e8000c1e1500 */
[----:B-1----:R-:W4:Y:S01]  /*1d9b0*/  LDG.E.U16 R5, desc[UR10][R8.64] ;  /* 0x0000000a08057981 */ /* 0x002f22000c1e1500 */
[----:B------:R-:W-:-:S04]  /*1d9c0*/  IMAD.WIDE R6, R2, 0x2, R16 ;  /* 0x0000000202067825 */ /* 0x000fc800078e0210 */
[C---:B0-----:R-:W-:Y:S01]  /*1d9d0*/  IMAD.WIDE R10, R2.reuse, 0x2, R14 ;  /* 0x00000002020a7825 */ /* 0x041fe200078e020e */
[----:B------:R0:W-:Y:S04]  /*1d9e0*/  STL [R1+0xd4], R28 ;  /* 0x0000d41c01007387 */ /* 0x0001e80000100800 */
[----:B------:R-:W-:Y:S04]  /*1d9f0*/  STL [R1+0xcc], R23 ;  /* 0x0000cc1701007387 */ /* 0x000fe80000100800 */
[----:B------:R1:W-:Y:S04]  /*1da00*/  STL [R1+0xd0], R22 ;  /* 0x0000d01601007387 */ /* 0x0003e80000100800 */
[----:B0-----:R2:W4:Y:S04]  /*1da10*/  LDG.E.U16 R28, desc[UR10][R6.64] ;  /* 0x0000000a061c7981 */ /* 0x001528000c1e1500 */
[----:B------:R-:W4:Y:S04]  /*1da20*/  LDL.64 R16, [R1+0x6b8] ;  /* 0x0006b80001107983 */ /* 0x000f280000100a00 */
[----:B-1----:R-:W4:Y:S04]  /*1da30*/  LDL.64 R22, [R1+0x6d8] ;  /* 0x0006d80001167983 */ /* 0x002f280000100a00 */
[----:B------:R-:W4:Y:S01]  /*1da40*/  LDL.64 R14, [R1+0x698] ;  /* 0x00069800010e7983 */ /* 0x000f220000100a00 */
[----:B--2---:R-:W-:-:S03]  /*1da50*/  IMAD.WIDE R6, R2, 0x2, R24 ;  /* 0x0000000202067825 */ /* 0x004fc600078e0218 */
[----:B------:R0:W2:Y:S02]  /*1da60*/  LDG.E.U16 R25, desc[UR10][R10.64] ;  /* 0x0000000a0a197981 */ /* 0x0000a4000c1e1500 */
[C---:B0-----:R-:W-:Y:S02]  /*1da70*/  IMAD.WIDE R10, R2.reuse, 0x2, R20 ;  /* 0x00000002020a7825 */ /* 0x041fe400078e0214 */
[----:B---3--:R0:W-:Y:S04]  /*1da80*/  STL [R1+0xc8], R29 ;  /* 0x0000c81d01007387 */ /* 0x0081e80000100800 */
[----:B----4-:R1:W-:Y:S04]  /*1da90*/  STL [R1+0xc4], R5 ;  /* 0x0000c40501007387 */ /* 0x0103e80000100800 */
[----:B------:R-:W3:Y:S01]  /*1daa0*/  LDL.64 R20, [R1+0x678] ;  /* 0x0006780001147983 */ /* 0x000ee20000100a00 */
[----:B------:R-:W-:-:S05]  /*1dab0*/  IMAD.WIDE R8, R2, 0x2, R26 ;  /* 0x0000000202087825 */ /* 0x000fca00078e021a */
[----:B0-----:R0:W4:Y:S04]  /*1dac0*/  LDG.E.U16 R29, desc[UR10][R8.64] ;  /* 0x0000000a081d7981 */ /* 0x001128000c1e1500 */
[----:B-1----:R1:W4:Y:S01]  /*1dad0*/  LDG.E.U16 R5, desc[UR10][R6.64] ;  /* 0x0000000a06057981 */ /* 0x002322000c1e1500 */
[----:B0-----:R-:W-:-:S03]  /*1dae0*/  IMAD.WIDE R8, R2, 0x2, R12 ;  /* 0x0000000202087825 */ /* 0x001fc600078e020c */
[----:B------:R-:W4:Y:S01]  /*1daf0*/  LDL.64 R12, [R1+0x8b0] ;  /* 0x0008b000010c7983 */ /* 0x000f220000100a00 */
[----:B-1----:R-:W-:-:S03]  /*1db00*/  IMAD.WIDE R6, R2, 0x2, R18 ;  /* 0x0000000202067825 */ /* 0x002fc600078e0212 */
[----:B------:R-:W4:Y:S04]  /*1db10*/  LDL.64 R18, [R1+0x8a8] ;  /* 0x0008a80001127983 */ /* 0x000f280000100a00 */
[----:B------:R0:W4:Y:S04]  /*1db20*/  LDG.E.U16 R26, desc[UR10][R8.64] ;  /* 0x0000000a081a7981 */ /* 0x000128000c1e1500 */
[----:B------:R1:W-:Y:S04]  /*1db30*/  STL [R1+0xc0], R28 ;  /* 0x0000c01c01007387 */ /* 0x0003e80000100800 */
[----:B------:R1:W4:Y:S01]  /*1db40*/  LDG.E.U16 R27, desc[UR10][R6.64] ;  /* 0x0000000a061b7981 */ /* 0x000322000c1e1500 */
[----:B0-----:R-:W-:-:S03]  /*1db50*/  IMAD.WIDE R8, R2, 0x2, R16 ;  /* 0x0000000202087825 */ /* 0x001fc600078e0210 */
[----:B------:R-:W4:Y:S04]  /*1db60*/  LDL.64 R16, [R1+0x888] ;  /* 0x0008880001107983 */ /* 0x000f280000100a00 */
[----:B-1----:R0:W4:Y:S01]  /*1db70*/  LDG.E.U16 R28, desc[UR10][R10.64] ;  /* 0x0000000a0a1c7981 */ /* 0x002122000c1e1500 */
[----:B------:R-:W-:-:S03]  /*1db80*/  IMAD.WIDE R6, R2, 0x2, R14 ;  /* 0x0000000202067825 */ /* 0x000fc600078e020e */
[----:B------:R-:W4:Y:S01]  /*1db90*/  LDL.64 R14, [R1+0x870] ;  /* 0x00087000010e7983 */ /* 0x000f220000100a00 */
[----:B0-----:R-:W-:-:S03]  /*1dba0*/  IMAD.WIDE R10, R2, 0x2, R22 ;  /* 0x00000002020a7825 */ /* 0x001fc600078e0216 */
[----:B------:R-:W4:Y:S04]  /*1dbb0*/  LDL.64 R22, [R1+0x890] ;  /* 0x0008900001167983 */ /* 0x000f280000100a00 */
[----:B------:R-:W4:Y:S04]  /*1dbc0*/  LDG.E.U16 R24, desc[UR10][R10.64] ;  /* 0x0000000a0a187981 */ /* 0x000f28000c1e1500 */
[----:B------:R-:W4:Y:S04]  /*1dbd0*/  LDG.E.U16 R10, desc[UR10][R6.64] ;  /* 0x0000000a060a7981 */ /* 0x000f28000c1e1500 */
[----:B--2---:R0:W-:Y:S04]  /*1dbe0*/  STL [R1+0xbc], R25 ;  /* 0x0000bc1901007387 */ /* 0x0041e80000100800 */
[----:B0-----:R3:W2:Y:S02]  /*1dbf0*/  LDG.E.U16 R25, desc[UR10][R8.64] ;  /* 0x0000000a08197981 */ /* 0x0016a4000c1e1500 */
[----:B---3--:R-:W-:-:S06]  /*1dc00*/  IMAD.WIDE R8, R2, 0x2, R20 ;  /* 0x0000000202087825 */ /* 0x008fcc00078e0214 */
[----:B------:R-:W3:Y:S01]  /*1dc10*/  LDG.E.U16 R9, desc[UR10][R8.64] ;  /* 0x0000000a08097981 */ /* 0x000ee2000c1e1500 */
[----:B----4-:R-:W-:-:S04]  /*1dc20*/  IMAD.WIDE R12, R2, 0x2, R12 ;  /* 0x00000002020c7825 */ /* 0x010fc800078e020c */
[C---:B------:R-:W-:Y:S01]  /*1dc30*/  IMAD.WIDE R6, R2.reuse, 0x2, R18 ;  /* 0x0000000202067825 */ /* 0x040fe200078e0212 */
[----:B------:R0:W-:Y:S04]  /*1dc40*/  STL [R1+0x1e64], R10 ;  /* 0x001e640a01007387 */ /* 0x0001e80000100800 */
[----:B------:R-:W4:Y:S04]  /*1dc50*/  LDL.64 R20, [R1+0x830] ;  /* 0x0008300001147983 */ /* 0x000f280000100a00 */
[----:B------:R-:W4:Y:S04]  /*1dc60*/  LDL.64 R18, [R1+0x810] ;  /* 0x0008100001127983 */ /* 0x000f280000100a00 */
[----:B0-----:R-:W4:Y:S04]  /*1dc70*/  LDL.64 R10, [R1+0x850] ;  /* 0x00085000010a7983 */ /* 0x001f280000100a00 */
[----:B---3--:R0:W-:Y:S04]  /*1dc80*/  STL [R1+0x1e68], R9 ;  /* 0x001e680901007387 */ /* 0x0081e80000100800 */
[----:B------:R1:W-:Y:S04]  /*1dc90*/  STL [R1+0xb8], R29 ;  /* 0x0000b81d01007387 */ /* 0x0003e80000100800 */
[----:B------:R3:W-:Y:S04]  /*1dca0*/  STL [R1+0xb4], R5 ;  /* 0x0000b40501007387 */ /* 0x0007e80000100800 */
[----:B0-----:R-:W4:Y:S04]  /*1dcb0*/  LDL.64 R8, [R1+0x7f0] ;  /* 0x0007f00001087983 */ /* 0x001f280000100a00 */
[----:B-1----:R-:W4:Y:S04]  /*1dcc0*/  LDG.E.U16 R29, desc[UR10][R12.64] ;  /* 0x0000000a0c1d7981 */ /* 0x002f28000c1e1500 */
[----:B---3--:R0:W3:Y:S04]  /*1dcd0*/  LDG.E.U16 R5, desc[UR10][R6.64] ;  /* 0x0000000a06057981 */ /* 0x0080e8000c1e1500 */
[----:B------:R1:W-:Y:S01]  /*1dce0*/  STL [R1+0xb0], R28 ;  /* 0x0000b01c01007387 */ /* 0x0003e20000100800 */
[----:B0-----:R-:W-:-:S05]  /*1dcf0*/  IMAD.WIDE R6, R2, 0x2, R22 ;  /* 0x0000000202067825 */ /* 0x001fca00078e0216 */
[----:B-1----:R-:W3:Y:S01]  /*1dd00*/  LDG.E.U16 R28, desc[UR10][R6.64] ;  /* 0x0000000a061c7981 */ /* 0x002ee2000c1e1500 */
[----:B------:R-:W-:-:S03]  /*1dd10*/  IMAD.WIDE R14, R2, 0x2, R14 ;  /* 0x00000002020e7825 */ /* 0x000fc600078e020e */
[----:B------:R-:W-:Y:S04]  /*1dd20*/  STL [R1+0xa8], R27 ;  /* 0x0000a81b01007387 */ /* 0x000fe80000100800 */
[----:B------:R0:W-:Y:S01]  /*1dd30*/  STL [R1+0xac], R26 ;  /* 0x0000ac1a01007387 */ /* 0x0001e20000100800 */
[----:B------:R-:W-:-:S03]  /*1dd40*/  IMAD.WIDE R12, R2, 0x2, R16 ;  /* 0x00000002020c7825 */ /* 0x000fc600078e0210 */
[----:B0-----:R-:W3:Y:S04]  /*1dd50*/  LDL.64 R26, [R1+0x7d0] ;  /* 0x0007d000011a7983 */ /* 0x001ee80000100a00 */
[----:B--2---:R-:W-:Y:S04]  /*1dd60*/  STL [R1+0x90], R25 ;  /* 0x0000901901007387 */ /* 0x004fe80000100800 */
[----:B------:R0:W-:Y:S04]  /*1dd70*/  STL [R1+0xa4], R24 ;  /* 0x0000a41801007387 */ /* 0x0001e80000100800 */
[----:B0-----:R-:W2:Y:S04]  /*1dd80*/  LDL.64 R24, [R1+0x7b0] ;  /* 0x0007b00001187983 */ /* 0x001ea80000100a00 */
[----:B----4-:R0:W-:Y:S04]  /*1dd90*/  STL [R1+0x9c], R29 ;  /* 0x00009c1d01007387 */ /* 0x0101e80000100800 */
[----:B---3--:R1:W-:Y:S04]  /*1dda0*/  STL [R1+0xa0], R5 ;  /* 0x0000a00501007387 */ /* 0x0083e80000100800 */
[----:B------:R-:W3:Y:S04]  /*1ddb0*/  LDL.64 R22, [R1+0x790] ;  /* 0x0007900001167983 */ /* 0x000ee80000100a00 */
[----:B0-----:R-:W4:Y:S04]  /*1ddc0*/  LDG.E.U16 R29, desc[UR10][R12.64] ;  /* 0x0000000a0c1d7981 */ /* 0x001f28000c1e1500 */
[----:B-1----:R0:W2:Y:S04]  /*1ddd0*/  LDG.E.U16 R5, desc[UR10][R14.64] ;  /* 0x0000000a0e057981 */ /* 0x0020a8000c1e1500 */
[----:B------:R-:W3:Y:S01]  /*1dde0*/  LDL.64 R16, [R1+0x770] ;  /* 0x0007700001107983 */ /* 0x000ee20000100a00 */
[----:B0-----:R-:W-:-:S03]  /*1ddf0*/  IMAD.WIDE R14, R2, 0x2, R10 ;  /* 0x00000002020e7825 */ /* 0x001fc600078e020a */
[----:B------:R-:W3:Y:S04]  /*1de00*/  LDL.64 R10, [R1+0x750] ;  /* 0x00075000010a7983 */ /* 0x000ee80000100a00 */
[----:B------:R0:W-:Y:S04]  /*1de10*/  STL [R1+0x98], R28 ;  /* 0x0000981c01007387 */ /* 0x0001e80000100800 */
[----:B0-----:R0:W3:Y:S01]  /*1de20*/  LDG.E.U16 R28, desc[UR10][R14.64] ;  /* 0x0000000a0e1c7981 */ /* 0x0010e2000c1e1500 */
[----:B------:R-:W-:-:S04]  /*1de30*/  IMAD.WIDE R12, R2, 0x2, R20 ;  /* 0x00000002020c7825 */ /* 0x000fc800078e0214 */
[----:B------:R-:W-:-:S04]  /*1de40*/  IMAD.WIDE R6, R2, 0x2, R18 ;  /* 0x0000000202067825 */ /* 0x000fc800078e0212 */
[C---:B0-----:R-:W-:Y:S01]  /*1de50*/  IMAD.WIDE R14, R2.reuse, 0x2, R8 ;  /* 0x00000002020e7825 */ /* 0x041fe200078e0208 */
[----:B----4-:R0:W-:Y:S04]  /*1de60*/  STL [R1+0x94], R29 ;  /* 0x0000941d01007387 */ /* 0x0101e80000100800 */
[----:B--2---:R1:W-:Y:S04]  /*1de70*/  STL [R1+0x8c], R5 ;  /* 0x00008c0501007387 */ /* 0x0043e80000100800 */
[----:B------:R-:W2:Y:S04]  /*1de80*/  LDL.64 R20, [R1+0x730] ;  /* 0x0007300001147983 */ /* 0x000ea80000100a00 */
[----:B0-----:R-:W4:Y:S04]  /*1de90*/  LDG.E.U16 R29, desc[UR10][R12.64] ;  /* 0x0000000a0c1d7981 */ /* 0x001f28000c1e1500 */
[----:B------:R-:W2:Y:S04]  /*1dea0*/  LDL.64 R18, [R1+0x710] ;  /* 0x0007100001127983 */ /* 0x000ea80000100a00 */
[----:B------:R-:W2:Y:S04]  /*1deb0*/  LDL.64 R8, [R1+0x6f0] ;  /* 0x0006f00001087983 */ /* 0x000ea80000100a00 */
[----:B-1----:R0:W2:Y:S04]  /*1dec0*/  LDG.E.U16 R5, desc[UR10][R6.64] ;  /* 0x0000000a06057981 */ /* 0x0020a8000c1e1500 */
[----:B---3--:R1:W-:Y:S01]  /*1ded0*/  STL [R1+0x88], R28 ;  /* 0x0000881c01007387 */ /* 0x0083e20000100800 */
[----:B0-----:R-:W-:-:S03]  /*1dee0*/  IMAD.WIDE R6, R2, 0x2, R24 ;  /* 0x0000000202067825 */ /* 0x001fc600078e0218 */
[----:B------:R-:W3:Y:S04]  /*1def0*/  LDL.64 R24, [R1+0x6b0] ;  /* 0x0006b00001187983 */ /* 0x000ee80000100a00 */
[----:B-1----:R-:W3:Y:S01]  /*1df00*/  LDG.E.U16 R28, desc[UR10][R14.64] ;  /* 0x0000000a0e1c7981 */ /* 0x002ee2000c1e1500 */
[----:B------:R-:W-:-:S03]  /*1df10*/  IMAD.WIDE R12, R2, 0x2, R26 ;  /* 0x00000002020c7825 */ /* 0x000fc600078e021a */
[----:B------:R0:W3:Y:S04]  /*1df20*/  LDG.E.U16 R27, desc[UR10][R6.64] ;  /* 0x0000000a061b7981 */ /* 0x0000e8000c1e1500 */
[----:B------:R1:W3:Y:S01]  /*1df30*/  LDG.E.U16 R26, desc[UR10][R12.64] ;  /* 0x0000000a0c1a7981 */ /* 0x0002e2000c1e1500 */
[----:B0-----:R-:W-:-:S03]  /*1df40*/  IMAD.WIDE R6, R2, 0x2, R10 ;  /* 0x0000000202067825 */ /* 0x001fc600078e020a */
[----:B------:R-:W3:Y:S01]  /*1df50*/  LDL.64 R10, [R1+0x690] ;  /* 0x00069000010a7983 */ /* 0x000ee20000100a00 */
[----:B-1----:R-:W-:-:S03]  /*1df60*/  IMAD.WIDE R12, R2, 0x2, R16 ;  /* 0x00000002020c7825 */ /* 0x002fc600078e0210 */
[----:B------:R-:W3:Y:S01]  /*1df70*/  LDL.64 R16, [R1+0x6d0] ;  /* 0x0006d00001107983 */ /* 0x000ee20000100a00 */
[----:B------:R-:W-:-:S03]  /*1df80*/  IMAD.WIDE R14, R2, 0x2, R22 ;  /* 0x00000002020e7825 */ /* 0x000fc600078e0216 */
[----:B----4-:R0:W-:Y:S04]  /*1df90*/  STL [R1+0x84], R29 ;  /* 0x0000841d01007387 */ /* 0x0101e80000100800 */
[----:B0-----:R-:W4:Y:S04]  /*1dfa0*/  LDG.E.U16 R29, desc[UR10][R14.64] ;  /* 0x0000000a0e1d7981 */ /* 0x001f28000c1e1500 */
[----:B--2---:R0:W-:Y:S04]  /*1dfb0*/  STL [R1+0x80], R5 ;  /* 0x0000800501007387 */ /* 0x0041e80000100800 */
[----:B0-----:R0:W2:Y:S04]  /*1dfc0*/  LDG.E.U16 R5, desc[UR10][R12.64] ;  /* 0x0000000a0c057981 */ /* 0x0010a8000c1e1500 */
[----:B---3--:R1:W-:Y:S01]  /*1dfd0*/  STL [R1+0x7c], R28 ;  /* 0x00007c1c01007387 */ /* 0x0083e20000100800 */
[----:B0-----:R-:W-:-:S03]  /*1dfe0*/  IMAD.WIDE R12, R2, 0x2, R18 ;  /* 0x00000002020c7825 */ /* 0x001fc600078e0212 */
[----:B-1----:R0:W3:Y:S01]  /*1dff0*/  LDG.E.U16 R28, desc[UR10][R6.64] ;  /* 0x0000000a061c7981 */ /* 0x0020e2000c1e1500 */
[----:B------:R-:W-:-:S04]  /*1e000*/  IMAD.WIDE R14, R2, 0x2, R20 ;  /* 0x00000002020e7825 */ /* 0x000fc800078e0214 */
[C---:B0-----:R-:W-:Y:S02]  /*1e010*/  IMAD.WIDE R6, R2.reuse, 0x2, R8 ;  /* 0x0000000202067825 */ /* 0x041fe400078e0208 */
[----:B------:R0:W2:Y:S04]  /*1e020*/  LDG.E.U16 R8, desc[UR10][R12.64] ;  /* 0x0000000a0c087981 */ /* 0x0000a8000c1e1500 */
[----:B------:R-:W3:Y:S04]  /*1e030*/  LDG.E.U16 R7, desc[UR10][R6.64] ;  /* 0x0000000a06077981 */ /* 0x000ee8000c1e1500 */
[----:B------:R1:W-:Y:S01]  /*1e040*/  STL [R1+0x78], R26 ;  /* 0x0000781a01007387 */ /* 0x0003e20000100800 */
[----:B0-----:R-:W-:-:S03]  /*1e050*/  IMAD.WIDE R12, R2, 0x2, R10 ;  /* 0x00000002020c7825 */ /* 0x001fc600078e020a */
[----:B------:R-:W4:Y:S04]  /*1e060*/  LDL.64 R20, [R1+0x670] ;  /* 0x0006700001147983 */ /* 0x000f280000100a00 */
[----:B------:R-:W4:Y:S04]  /*1e070*/  LDL.64 R18, [R1+0x848] ;  /* 0x0008480001127983 */ /* 0x000f280000100a00 */
[----:B------:R-:W4:Y:S01]  /*1e080*/  LDG.E.U16 R6, desc[UR10][R12.64] ;  /* 0x0000000a0c067981 */ /* 0x000f22000c1e1500 */
[----:B------:R-:W-:-:S03]  /*1e090*/  IMAD.WIDE R16, R2, 0x2, R16 ;  /* 0x0000000202107825 */ /* 0x000fc600078e0210 */
[----:B------:R-:W4:Y:S04]  /*1e0a0*/  LDL.64 R22, [R1+0x868] ;  /* 0x0008680001167983 */ /* 0x000f280000100a00 */
[----:B-1----:R0:W4:Y:S02]  /*1e0b0*/  LDG.E.U16 R26, desc[UR10][R14.64] ;  /* 0x0000000a0e1a7981 */ /* 0x002124000c1e1500 */
[C---:B0-----:R-:W-:Y:S02]  /*1e0c0*/  IMAD.WIDE R14, R2.reuse, 0x2, R24 ;  /* 0x00000002020e7825 */ /* 0x041fe400078e0218 */
[----:B--2---:R0:W-:Y:S04]  /*1e0d0*/  STL [R1+0x1e50], R8 ;  /* 0x001e500801007387 */ /* 0x0041e80000100800 */
[----:B---3--:R-:W-:Y:S04]  /*1e0e0*/  STL [R1+0x1e54], R7 ;  /* 0x001e540701007387 */ /* 0x008fe80000100800 */
[----:B------:R-:W2:Y:S04]  /*1e0f0*/  LDL.64 R10, [R1+0x828] ;  /* 0x00082800010a7983 */ /* 0x000ea80000100a00 */
[----:B------:R1:W-:Y:S04]  /*1e100*/  STL [R1+0x74], R27 ;  /* 0x0000741b01007387 */ /* 0x0003e80000100800 */
[----:B0-----:R-:W3:Y:S01]  /*1e110*/  LDL.64 R8, [R1+0x808] ;  /* 0x0008080001087983 */ /* 0x001ee20000100a00 */
[----:B----4-:R-:W-:-:S03]  /*1e120*/  IMAD.WIDE R12, R2, 0x2, R18 ;  /* 0x00000002020c7825 */ /* 0x010fc600078e0212 */
[----:B------:R-:W-:Y:S04]  /*1e130*/  STL [R1+0x70], R29 ;  /* 0x0000701d01007387 */ /* 0x000fe80000100800 */
[----:B-1----:R0:W4:Y:S04]  /*1e140*/  LDG.E.U16 R27, desc[UR10][R16.64] ;  /* 0x0000000a101b7981 */ /* 0x002128000c1e1500 */
[----:B------:R-:W2:Y:S04]  /*1e150*/  LDL.64 R24, [R1+0x7e8] ;  /* 0x0007e80001187983 */ /* 0x000ea80000100a00 */
[----:B------:R1:W-:Y:S01]  /*1e160*/  STL [R1+0x1e58], R6 ;  /* 0x001e580601007387 */ /* 0x0003e20000100800 */
[----:B0-----:R-:W-:-:S03]  /*1e170*/  IMAD.WIDE R16, R2, 0x2, R20 ;  /* 0x0000000202107825 */ /* 0x001fc600078e0214 */
[----:B------:R-:W2:Y:S04]  /*1e180*/  LDL.64 R20, [R1+0x7a8] ;  /* 0x0007a80001147983 */ /* 0x000ea80000100a00 */
[----:B------:R-:W2:Y:S04]  /*1e190*/  LDL.64 R18, [R1+0x788] ;  /* 0x0007880001127983 */ /* 0x000ea80000100a00 */
[----:B-1----:R-:W2:Y:S04]  /*1e1a0*/  LDL.64 R6, [R1+0x7c8] ;  /* 0x0007c80001067983 */ /* 0x002ea80000100a00 */
[----:B------:R0:W-:Y:S04]  /*1e1b0*/  STL [R1+0x6c], R5 ;  /* 0x00006c0501007387 */ /* 0x0001e80000100800 */
[----:B------:R1:W2:Y:S04]  /*1e1c0*/  LDG.E.U16 R29, desc[UR10][R14.64] ;  /* 0x0000000a0e1d7981 */ /* 0x0002a8000c1e1500 */
[----:B0-----:R-:W2:Y:S01]  /*1e1d0*/  LDG.E.U16 R5, desc[UR10][R16.64] ;  /* 0x0000000a10057981 */ /* 0x001ea2000c1e1500 */
[----:B-1----:R-:W-:-:S03]  /*1e1e0*/  IMAD.WIDE R14, R2, 0x2, R22 ;  /* 0x00000002020e7825 */ /* 0x002fc600078e0216 */
[----:B--2---:R0:W-:Y:S04]  /*1e1f0*/  STL [R1+0x1e5c], R5 ;  /* 0x001e5c0501007387 */ /* 0x0041e80000100800 */
[----:B------:R1:W-:Y:S01]  /*1e200*/  STL [R1+0x68], R28 ;  /* 0x0000681c01007387 */ /* 0x0003e20000100800 */
[----:B------:R-:W-:-:S03]  /*1e210*/  IMAD.WIDE R16, R2, 0x2, R10 ;  /* 0x0000000202107825 */ /* 0x000fc600078e020a */
[----:B------:R-:W2:Y:S04]  /*1e220*/  LDL.64 R10, [R1+0x768] ;  /* 0x00076800010a7983 */ /* 0x000ea80000100a00 */
[----:B0-----:R0:W2:Y:S04]  /*1e230*/  LDG.E.U16 R5, desc[UR10][R12.64] ;  /* 0x0000000a0c057981 */ /* 0x0010a8000c1e1500 */
[----:B-1----:R3:W2:Y:S04]  /*1e240*/  LDG.E.U16 R28, desc[UR10][R14.64] ;  /* 0x0000000a0e1c7981 */ /* 0x0026a8000c1e1500 */
[----:B------:R1:W-:Y:S01]  /*1e250*/  STL [R1+0x64], R26 ;  /* 0x0000641a01007387 */ /* 0x0003e20000100800 */
[----:B0-----:R-:W-:-:S03]  /*1e260*/  IMAD.WIDE R12, R2, 0x2, R24 ;  /* 0x00000002020c7825 */ /* 0x001fc600078e0218 */
[----:B------:R-:W2:Y:S01]  /*1e270*/  LDL.64 R22, [R1+0x748] ;  /* 0x0007480001167983 */ /* 0x000ea20000100a00 */
[----:B---3--:R-:W-:-:S03]  /*1e280*/  IMAD.WIDE R14, R2, 0x2, R8 ;  /* 0x00000002020e7825 */ /* 0x008fc600078e0208 */
[----:B------:R-:W3:Y:S04]  /*1e290*/  LDL.64 R8, [R1+0x728] ;  /* 0x0007280001087983 */ /* 0x000ee80000100a00 */
[----:B-1----:R0:W3:Y:S04]  /*1e2a0*/  LDG.E.U16 R26, desc[UR10][R16.64] ;  /* 0x0000000a101a7981 */ /* 0x0020e8000c1e1500 */
[----:B----4-:R1:W-:Y:S04]  /*1e2b0*/  STL [R1+0x60], R27 ;  /* 0x0000601b01007387 */ /* 0x0103e80000100800 */
[----:B------:R4:W3:Y:S01]  /*1e2c0*/  LDG.E.U16 R24, desc[UR10][R12.64] ;  /* 0x0000000a0c187981 */ /* 0x0008e2000c1e1500 */
[----:B0-----:R-:W-:-:S03]  /*1e2d0*/  IMAD.WIDE R16, R2, 0x2, R6 ;  /* 0x0000000202107825 */ /* 0x001fc600078e0206 */
[----:B------:R-:W3:Y:S04]  /*1e2e0*/  LDL.64 R6, [R1+0x708] ;  /* 0x0007080001067983 */ /* 0x000ee80000100a00 */
[----:B-1----:R0:W3:Y:S01]  /*1e2f0*/  LDG.E.U16 R27, desc[UR10][R14.64] ;  /* 0x0000000a0e1b7981 */ /* 0x0020e2000c1e1500 */
[----:B----4-:R-:W-:-:S03]  /*1e300*/  IMAD.WIDE R12, R2, 0x2, R18 ;  /* 0x00000002020c7825 */ /* 0x010fc600078e0212 */
[----:B------:R1:W4:Y:S04]  /*1e310*/  LDG.E.U16 R25, desc[UR10][R16.64] ;  /* 0x0000000a10197981 */ /* 0x000328000c1e1500 */
[----:B------:R-:W4:Y:S01]  /*1e320*/  LDL.64 R18, [R1+0x6c8] ;  /* 0x0006c80001127983 */ /* 0x000f220000100a00 */
[----:B0-----:R-:W-:-:S03]  /*1e330*/  IMAD.WIDE R14, R2, 0x2, R20 ;  /* 0x00000002020e7825 */ /* 0x001fc600078e0214 */
[----:B------:R-:W4:Y:S04]  /*1e340*/  LDL.64 R20, [R1+0x6e8] ;  /* 0x0006e80001147983 */ /* 0x000f280000100a00 */
[----:B------:R0:W-:Y:S04]  /*1e350*/  STL [R1+0x54], R29 ;  /* 0x0000541d01007387 */ /* 0x0001e80000100800 */
[----:B0-----:R0:W4:Y:S04]  /*1e360*/  LDG.E.U16 R29, desc[UR10][R14.64] ;  /* 0x0000000a0e1d7981 */ /* 0x001128000c1e1500 */
[----:B--2---:R2:W-:Y:S04]  /*1e370*/  STL [R1+0x5c], R28 ;  /* 0x00005c1c01007387 */ /* 0x0045e80000100800 */
[----:B--2---:R3:W2:Y:S01]  /*1e380*/  LDG.E.U16 R28, desc[UR10][R12.64] ;  /* 0x0000000a0c1c7981 */ /* 0x0046a2000c1e1500 */
[----:B-1----:R-:W-:-:S03]  /*1e390*/  IMAD.WIDE R16, R2, 0x2, R10 ;  /* 0x0000000202107825 */ /* 0x002fc600078e020a */
[----:B------:R-:W2:Y:S01]  /*1e3a0*/  LDL.64 R10, [R1+0x6a8] ;  /* 0x0006a800010a7983 */ /* 0x000ea20000100a00 */
[----:B0-----:R-:W-:-:S03]  /*1e3b0*/  IMAD.WIDE R14, R2, 0x2, R22 ;  /* 0x00000002020e7825 */ /* 0x001fc600078e0216 */
[----:B------:R0:W-:Y:S01]  /*1e3c0*/  STL [R1+0x58], R5 ;  /* 0x0000580501007387 */ /* 0x0001e20000100800 */
[----:B---3--:R-:W-:-:S03]  /*1e3d0*/  IMAD.WIDE R12, R2, 0x2, R8 ;  /* 0x00000002020c7825 */ /* 0x008fc600078e0208 */
[----:B0-----:R0:W3:Y:S04]  /*1e3e0*/  LDG.E.U16 R5, desc[UR10][R16.64] ;  /* 0x0000000a10057981 */ /* 0x0010e8000c1e1500 */
[----:B------:R-:W-:Y:S04]  /*1e3f0*/  STL [R1+0x4c], R27 ;  /* 0x00004c1b01007387 */ /* 0x000fe80000100800 */
[----:B------:R1:W-:Y:S04]  /*1e400*/  STL [R1+0x50], R26 ;  /* 0x0000501a01007387 */ /* 0x0003e80000100800 */
[----:B-1----:R-:W3:Y:S04]  /*1e410*/  LDL.64 R26, [R1+0x688] ;  /* 0x00068800011a7983 */ /* 0x002ee80000100a00 */
[----:B----4-:R-:W-:Y:S04]  /*1e420*/  STL [R1+0x44], R25 ;  /* 0x0000441901007387 */ /* 0x010fe80000100800 */
[----:B------:R1:W-:Y:S04]  /*1e430*/  STL [R1+0x48], R24 ;  /* 0x0000481801007387 */ /* 0x0003e80000100800 */
[----:B-1----:R-:W4:Y:S04]  /*1e440*/  LDL.64 R24, [R1+0x668] ;  /* 0x0006680001187983 */ /* 0x002f280000100a00 */
[----:B------:R1:W-:Y:S04]  /*1e450*/  STL [R1+0x40], R29 ;  /* 0x0000401d01007387 */ /* 0x0003e80000100800 */
[----:B-1----:R1:W4:Y:S04]  /*1e460*/  LDG.E.U16 R29, desc[UR10][R14.64] ;  /* 0x0000000a0e1d7981 */ /* 0x002328000c1e1500 */
[----:B--2---:R2:W-:Y:S01]  /*1e470*/  STL [R1+0x3c], R28 ;  /* 0x00003c1c01007387 */ /* 0x0045e20000100800 */
[----:B0-----:R-:W-:-:S03]  /*1e480*/  IMAD.WIDE R16, R2, 0x2, R6 ;  /* 0x0000000202107825 */ /* 0x001fc600078e0206 */
[----:B------:R-:W4:Y:S01]  /*1e490*/  LDL.64 R22, [R1+0x8c0] ;  /* 0x0008c00001167983 */ /* 0x000f220000100a00 */
[----:B-1----:R-:W-:-:S03]  /*1e4a0*/  IMAD.WIDE R14, R2, 0x2, R20 ;  /* 0x00000002020e7825 */ /* 0x002fc600078e0214 */
[----:B------:R-:W4:Y:S04]  /*1e4b0*/  LDL.64 R8, [R1+0x8a0] ;  /* 0x0008a00001087983 */ /* 0x000f280000100a00 */
[----:B--2---:R0:W2:Y:S04]  /*1e4c0*/  LDG.E.U16 R28, desc[UR10][R12.64] ;  /* 0x0000000a0c1c7981 */ /* 0x0040a8000c1e1500 */
[----:B------:R-:W2:Y:S04]  /*1e4d0*/  LDL.64 R6, [R1+0x880] ;  /* 0x0008800001067983 */ /* 0x000ea80000100a00 */
[----:B---3--:R1:W-:Y:S01]  /*1e4e0*/  STL [R1+0x38], R5 ;  /* 0x0000380501007387 */ /* 0x0083e20000100800 */
[----:B0-----:R-:W-:-:S03]  /*1e4f0*/  IMAD.WIDE R12, R2, 0x2, R18 ;  /* 0x00000002020c7825 */ /* 0x001fc600078e0212 */
[----:B-1----:R0:W3:Y:S02]  /*1e500*/  LDG.E.U16 R5, desc[UR10][R16.64] ;  /* 0x0000000a10057981 */ /* 0x0020e4000c1e1500 */
[C---:B0-----:R-:W-:Y:S02]  /*1e510*/  IMAD.WIDE R16, R2.reuse, 0x2, R10 ;  /* 0x0000000202107825 */ /* 0x041fe400078e020a */
[----:B----4-:R0:W-:Y:S04]  /*1e520*/  STL [R1+0x34], R29 ;  /* 0x0000341d01007387 */ /* 0x0101e80000100800 */
[----:B0-----:R0:W4:Y:S02]  /*1e530*/  LDG.E.U16 R29, desc[UR10][R14.64] ;  /* 0x0000000a0e1d7981 */ /* 0x001124000c1e1500 */
[----:B0-----:R-:W-:-:S02]  /*1e540*/  IMAD.WIDE R14, R2, 0x2, R26 ;  /* 0x00000002020e7825 */ /* 0x001fc400078e021a */
[----:B------:R-:W4:Y:S04]  /*1e550*/  LDG.E.U16 R27, desc[UR10][R16.64] ;  /* 0x0000000a101b7981 */ /* 0x000f28000c1e1500 */
[----:B--2---:R0:W-:Y:S04]  /*1e560*/  STL [R1+0x30], R28 ;  /* 0x0000301c01007387 */ /* 0x0041e80000100800 */
[----:B------:R-:W2:Y:S04]  /*1e570*/  LDL.64 R18, [R1+0x840] ;  /* 0x0008400001127983 */ /* 0x000ea80000100a00 */
[----:B------:R-:W2:Y:S04]  /*1e580*/  LDL.64 R10, [R1+0x820] ;  /* 0x00082000010a7983 */ /* 0x000ea80000100a00 */
[----:B0-----:R0:W2:Y:S04]  /*1e590*/  LDG.E.U16 R28, desc[UR10][R12.64] ;  /* 0x0000000a0c1c7981 */ /* 0x0010a8000c1e1500 */
[----:B------:R-:W2:Y:S01]  /*1e5a0*/  LDL.64 R20, [R1+0x860] ;  /* 0x0008600001147983 */ /* 0x000ea20000100a00 */
[----:B0-----:R-:W-:-:S03]  /*1e5b0*/  IMAD.WIDE R12, R2, 0x2, R24 ;  /* 0x00000002020c7825 */ /* 0x001fc600078e0218 */
[----:B---3--:R0:W-:Y:S01]  /*1e5c0*/  STL [R1+0x28], R5 ;  /* 0x0000280501007387 */ /* 0x0081e20000100800 */
[----:B------:R-:W-:-:S03]  /*1e5d0*/  IMAD.WIDE R16, R2, 0x2, R22 ;  /* 0x0000000202107825 */ /* 0x000fc600078e0216 */
[----:B0-----:R0:W3:Y:S02]  /*1e5e0*/  LDG.E.U16 R5, desc[UR10][R14.64] ;  /* 0x0000000a0e057981 */ /* 0x0010e4000c1e1500 */
[----:B0-----:R-:W-:-:S05]  /*1e5f0*/  IMAD.WIDE R14, R2, 0x2, R8 ;  /* 0x00000002020e7825 */ /* 0x001fca00078e0208 */
[----:B------:R-:W3:Y:S04]  /*1e600*/  LDG.E.U16 R26, desc[UR10][R14.64] ;  /* 0x0000000a0e1a7981 */ /* 0x000ee8000c1e1500 */
[----:B----4-:R0:W-:Y:S04]  /*1e610*/  STL [R1+0x24], R29 ;  /* 0x0000241d01007387 */ /* 0x0101e80000100800 */
[----:B------:R-:W4:Y:S04]  /*1e620*/  LDL.64 R24, [R1+0x800] ;  /* 0x0008000001187983 */ /* 0x000f280000100a00 */
[----:B------:R-:W4:Y:S04]  /*1e630*/  LDL.64 R8, [R1+0x7e0] ;  /* 0x0007e00001087983 */ /* 0x000f280000100a00 */
[----:B0-----:R0:W4:Y:S02]  /*1e640*/  LDG.E.U16 R29, desc[UR10][R12.64] ;  /* 0x0000000a0c1d7981 */ /* 0x001124000c1e1500 */
[----:B0-----:R-:W-:-:S02]  /*1e650*/  IMAD.WIDE R12, R2, 0x2, R6 ;  /* 0x00000002020c7825 */ /* 0x001fc400078e0206 */
[----:B------:R-:W4:Y:S02]  /*1e660*/  LDL.64 R6, [R1+0x7c0] ;  /* 0x0007c00001067983 */ /* 0x000f240000100a00 */
[C---:B--2---:R-:W-:Y:S02]  /*1e670*/  IMAD.WIDE R14, R2.reuse, 0x2, R18 ;  /* 0x00000002020e7825 */ /* 0x044fe400078e0212 */
[----:B------:R0:W-:Y:S04]  /*1e680*/  STL [R1+0x2c], R28 ;  /* 0x00002c1c01007387 */ /* 0x0001e80000100800 */
[----:B------:R1:W-:Y:S04]  /*1e690*/  STL [R1+0x20], R27 ;  /* 0x0000201b01007387 */ /* 0x0003e80000100800 */
[----:B0-----:R0:W2:Y:S04]  /*1e6a0*/  LDG.E.U16 R28, desc[UR10][R16.64] ;  /* 0x0000000a101c7981 */ /* 0x0010a8000c1e1500 */
[----:B-1----:R1:W2:Y:S01]  /*1e6b0*/  LDG.E.U16 R27, desc[UR10][R12.64] ;  /* 0x0000000a0c1b7981 */ /* 0x0022a2000c1e1500 */
[----:B0-----:R-:W-:-:S03]  /*1e6c0*/  IMAD.WIDE R16, R2, 0x2, R20 ;  /* 0x0000000202107825 */ /* 0x001fc600078e0214 */
[----:B------:R-:W2:Y:S01]  /*1e6d0*/  LDG.E.U16 R20, desc[UR10][R14.64] ;  /* 0x0000000a0e147981 */ /* 0x000ea2000c1e1500 */
[----:B-1----:R-:W-:-:S05]  /*1e6e0*/  IMAD.WIDE R12, R2, 0x2, R10 ;  /* 0x00000002020c7825 */ /* 0x002fca00078e020a */
[----:B------:R-:W2:Y:S04]  /*1e6f0*/  LDG.E.U16 R21, desc[UR10][R12.64] ;  /* 0x0000000a0c157981 */ /* 0x000ea8000c1e1500 */
[----:B---3--:R0:W-:Y:S04]  /*1e700*/  STL [R1+0x1c], R5 ;  /* 0x00001c0501007387 */ /* 0x0081e80000100800 */
[----:B------:R-:W3:Y:S04]  /*1e710*/  LDL.64 R22, [R1+0x7a0] ;  /* 0x0007a00001167983 */ /* 0x000ee80000100a00 */
[----:B------:R-:W3:Y:S04]  /*1e720*/  LDL.64 R18, [R1+0x780] ;  /* 0x0007800001127983 */ /* 0x000ee80000100a00 */
[----:B0-----:R4:W3:Y:S04]  /*1e730*/  LDG.E.U16 R5, desc[UR10][R16.64] ;  /* 0x0000000a10057981 */ /* 0x0018e8000c1e1500 */
[----:B------:R-:W3:Y:S01]  /*1e740*/  LDL.64 R10, [R1+0x760] ;  /* 0x00076000010a7983 */ /* 0x000ee20000100a00 */
[----:B----4-:R-:W-:-:S04]  /*1e750*/  IMAD.WIDE R16, R2, 0x2, R24 ;  /* 0x0000000202107825 */ /* 0x010fc800078e0218 */
[----:B------:R-:W-:-:S04]  /*1e760*/  IMAD.WIDE R14, R2, 0x2, R8 ;  /* 0x00000002020e7825 */ /* 0x000fc800078e0208 */
[C---:B------:R-:W-:Y:S01]  /*1e770*/  IMAD.WIDE R12, R2.reuse, 0x2, R6 ;  /* 0x00000002020c7825 */ /* 0x040fe200078e0206 */
[----:B--2---:R-:W-:Y:S04]  /*1e780*/  STL [R1+0x1e10], R20 ;  /* 0x001e101401007387 */ /* 0x004fe80000100800 */
[----:B------:R-:W-:Y:S04]  /*1e790*/  STL [R1+0x1e14], R21 ;  /* 0x001e141501007387 */ /* 0x000fe80000100800 */
[----:B------:R-:W2:Y:S04]  /*1e7a0*/  LDL.64 R24, [R1+0x740] ;  /* 0x0007400001187983 */ /* 0x000ea80000100a00 */
[----:B------:R-:W4:Y:S04]  /*1e7b0*/  LDL.64 R8, [R1+0x720] ;  /* 0x0007200001087983 */ /* 0x000f280000100a00 */
[----:B------:R-:W2:Y:S04]  /*1e7c0*/  LDL.64 R6, [R1+0x700] ;  /* 0x0007000001067983 */ /* 0x000ea80000100a00 */
[----:B------:R0:W-:Y:S04]  /*1e7d0*/  STL [R1+0x18], R29 ;  /* 0x0000181d01007387 */ /* 0x0001e80000100800 */
[----:B0-----:R-:W2:Y:S04]  /*1e7e0*/  LDG.E.U16 R29, desc[UR10][R16.64] ;  /* 0x0000000a101d7981 */ /* 0x001ea8000c1e1500 */
[----:B--2---:R-:W-:Y:S04]  /*1e7f0*/  STL [R1+0x1e18], R29 ;  /* 0x001e181d01007387 */ /* 0x004fe80000100800 */
[----:B------:R0:W-:Y:S04]  /*1e800*/  STL [R1+0x14], R28 ;  /* 0x0000141c01007387 */ /* 0x0001e80000100800 */
[----:B0-----:R0:W2:Y:S01]  /*1e810*/  LDG.E.U16 R28, desc[UR10][R14.64] ;  /* 0x0000000a0e1c7981 */ /* 0x0010a2000c1e1500 */
[----:B---3--:R-:W-:-:S05]  /*1e820*/  IMAD.WIDE R16, R2, 0x2, R22 ;  /* 0x0000000202107825 */ /* 0x008fca00078e0216 */
[----:B------:R-:W3:Y:S01]  /*1e830*/  LDG.E.U16 R22, desc[UR10][R16.64] ;  /* 0x0000000a10167981 */ /* 0x000ee2000c1e1500 */
[----:B0-----:R-:W-:-:S05]  /*1e840*/  IMAD.WIDE R14, R2, 0x2, R18 ;  /* 0x00000002020e7825 */ /* 0x001fca00078e0212 */
[----:B------:R-:W3:Y:S04]  /*1e850*/  LDG.E.U16 R18, desc[UR10][R14.64] ;  /* 0x0000000a0e127981 */ /* 0x000ee8000c1e1500 */
[----:B--2---:R-:W-:Y:S04]  /*1e860*/  STL [R1+0x1e1c], R28 ;  /* 0x001e1c1c01007387 */ /* 0x004fe80000100800 */
[----:B------:R0:W-:Y:S04]  /*1e870*/  STL [R1+0x10], R26 ;  /* 0x0000101a01007387 */ /* 0x0001e80000100800 */
[----:B0-----:R0:W2:Y:S02]  /*1e880*/  LDG.E.U16 R26, desc[UR10][R12.64] ;  /* 0x0000000a0c1a7981 */ /* 0x0010a4000c1e1500 */
[----:B0-----:R-:W-:-:S05]  /*1e890*/  IMAD.WIDE R12, R2, 0x2, R10 ;  /* 0x00000002020c7825 */ /* 0x001fca00078e020a */
[----:B------:R-:W3:Y:S01]  /*1e8a0*/  LDG.E.U16 R11, desc[UR10][R12.64] ;  /* 0x0000000a0c0b7981 */ /* 0x000ee2000c1e1500 */
[----:B----4-:R-:W-:-:S04]  /*1e8b0*/  IMAD.WIDE R14, R2, 0x2, R8 ;  /* 0x00000002020e7825 */ /* 0x010fc800078e0208 */
[C---:B------:R-:W-:Y:S01]  /*1e8c0*/  IMAD.WIDE R16, R2.reuse, 0x2, R6 ;  /* 0x0000000202107825 */ /* 0x040fe200078e0206 */
[----:B------:R-:W4:Y:S04]  /*1e8d0*/  LDG.E.U16 R23, desc[UR10][R14.64] ;  /* 0x0000000a0e177981 */ /* 0x000f28000c1e1500 */
[----:B--2---:R-:W-:Y:S04]  /*1e8e0*/  STL [R1+0x1e20], R26 ;  /* 0x001e201a01007387 */ /* 0x004fe80000100800 */
[----:B------:R-:W2:Y:S04]  /*1e8f0*/  LDL.64 R28, [R1+0x6e0] ;  /* 0x0006e000011c7983 */ /* 0x000ea80000100a00 */
[----:B------:R0:W-:Y:S04]  /*1e900*/  STL [R1+0xc], R27 ;  /* 0x00000c1b01007387 */ /* 0x0001e80000100800 */
[----:B------:R-:W4:Y:S04]  /*1e910*/  LDL.64 R20, [R1+0x6a0] ;  /* 0x0006a00001147983 */ /* 0x000f280000100a00 */
[----:B0-----:R-:W4:Y:S04]  /*1e920*/  LDL.64 R26, [R1+0x6c0] ;  /* 0x0006c000011a7983 */ /* 0x001f280000100a00 */
[----:B---3--:R-:W-:Y:S04]  /*1e930*/  STL [R1+0x1e24], R22 ;  /* 0x001e241601007387 */ /* 0x008fe80000100800 */
[----:B------:R-:W-:Y:S04]  /*1e940*/  STL [R1+0x1e28], R18 ;  /* 0x001e281201007387 */ /* 0x000fe80000100800 */
[----:B------:R-:W-:Y:S04]  /*1e950*/  STL [R1+0x8], R5 ;  /* 0x0000080501007387 */ /* 0x000fe80000100800 */
[----:B------:R-:W-:Y:S04]  /*1e960*/  STL [R1+0x1e2c], R11 ;  /* 0x001e2c0b01007387 */ /* 0x000fe80000100800 */
[----:B------:R-:W3:Y:S04]  /*1e970*/  LDL.64 R8, [R1+0x680] ;  /* 0x0006800001087983 */ /* 0x000ee80000100a00 */
[----:B------:R-:W3:Y:S01]  /*1e980*/  LDL.64 R6, [R1+0x660] ;  /* 0x0006600001067983 */ /* 0x000ee20000100a00 */
[----:B------:R-:W-:-:S03]  /*1e990*/  IMAD.WIDE R12, R2, 0x2, R24 ;  /* 0x00000002020c7825 */ /* 0x000fc600078e0218 */
[----:B------:R-:W3:Y:S04]  /*1e9a0*/  LDG.E.U16 R24, desc[UR10][R16.64] ;  /* 0x0000000a10187981 */ /* 0x000ee8000c1e1500 */
[----:B------:R2:W3:Y:S04]  /*1e9b0*/  LDG.E.U16 R19, desc[UR10][R12.64] ;  /* 0x0000000a0c137981 */ /* 0x0004e8000c1e1500 */
[----:B------:R-:W3:Y:S01]  /*1e9c0*/  LDL.LU R10, [R1+0x420] ;  /* 0x00042000010a7983 */ /* 0x000ee20000300800 */
[----:B--2---:R-:W-:-:S05]  /*1e9d0*/  IMAD.WIDE R12, R2, 0x2, R28 ;  /* 0x00000002020c7825 */ /* 0x004fca00078e021c */
[----:B------:R3:W2:Y:S01]  /*1e9e0*/  LDG.E.U16 R25, desc[UR10][R12.64] ;  /* 0x0000000a0c197981 */ /* 0x0006a2000c1e1500 */
[----:B----4-:R-:W-:-:S04]  /*1e9f0*/  IMAD.WIDE R16, R2, 0x2, R20 ;  /* 0x0000000202107825 */ /* 0x010fc800078e0214 */
[C---:B------:R-:W-:Y:S02]  /*1ea00*/  IMAD.WIDE R14, R2.reuse, 0x2, R26 ;  /* 0x00000002020e7825 */ /* 0x040fe400078e021a */
[----:B------:R-:W4:Y:S04]  /*1ea10*/  LDG.E.U16 R16, desc[UR10][R16.64] ;  /* 0x0000000a10107981 */ /* 0x000f28000c1e1500 */
[----:B------:R0:W4:Y:S01]  /*1ea20*/  LDG.E.U16 R27, desc[UR10][R14.64] ;  /* 0x0000000a0e1b7981 */ /* 0x000122000c1e1500 */
[----:B---3--:R-:W-:-:S04]  /*1ea30*/  IMAD.WIDE R12, R2, 0x2, R8 ;  /* 0x00000002020c7825 */ /* 0x008fc800078e0208 */
[----:B0-----:R-:W-:Y:S02]  /*1ea40*/  IMAD.WIDE R14, R2, 0x2, R6 ;  /* 0x00000002020e7825 */ /* 0x001fe400078e0206 */
[----:B------:R-:W3:Y:S04]  /*1ea50*/  LDG.E.U16 R12, desc[UR10][R12.64] ;  /* 0x0000000a0c0c7981 */ /* 0x000ee8000c1e1500 */
[----:B------:R0:W3:Y:S04]  /*1ea60*/  LDG.E.U16 R14, desc[UR10][R14.64] ;  /* 0x0000000a0e0e7981 */ /* 0x0000e8000c1e1500 */
[----:B------:R-:W-:Y:S04]  /*1ea70*/  STL [R1+0x1e30], R19 ;  /* 0x001e301301007387 */ /* 0x000fe80000100800 */
[----:B------:R-:W-:Y:S04]  /*1ea80*/  STL [R1+0x1e34], R23 ;  /* 0x001e341701007387 */ /* 0x000fe80000100800 */
[----:B------:R-:W-:Y:S01]  /*1ea90*/  STL [R1+0x1e38], R24 ;  /* 0x001e381801007387 */ /* 0x000fe20000100800 */
[----:B0-----:R-:W-:-:S02]  /*1eaa0*/  SHF.R.S32.HI R15, RZ, 0x6, R0 ;  /* 0x00000006ff0f7819 */ /* 0x001fc40000011400 */
[----:B------:R-:W-:Y:S02]  /*1eab0*/  LOP3.LUT R13, R0, 0x3f, RZ, 0xc0, !PT ;  /* 0x0000003f000d7812 */ /* 0x000fe400078ec0ff */
[----:B------:R-:W-:Y:S02]  /*1eac0*/  SGXT R15, R15, 0x1 ;  /* 0x000000010f0f781a */ /* 0x000fe40000000200 */
[----:B------:R-:W-:-:S04]  /*1ead0*/  SHF.L.U32 R13, R13, 0x1, RZ ;  /* 0x000000010d0d7819 */ /* 0x000fc800000006ff */
[----:B------:R-:W-:Y:S02]  /*1eae0*/  LOP3.LUT R13, R13, 0x90, R15, 0x78, !PT ;  /* 0x000000900d0d7812 */ /* 0x000fe400078e780f */
[C---:B------:R-:W-:Y:S01]  /*1eaf0*/  LOP3.LUT R17, R0.reuse, 0x60, RZ, 0xc0, !PT ;  /* 0x0000006000117812 */ /* 0x040fe200078ec0ff */
[----:B--2---:R-:W-:Y:S04]  /*1eb00*/  STL [R1+0x1e3c], R25 ;  /* 0x001e3c1901007387 */ /* 0x004fe80000100800 */
[----:B----4-:R-:W-:Y:S04]  /*1eb10*/  STL [R1+0x1e40], R27 ;  /* 0x001e401b01007387 */ /* 0x010fe80000100800 */
[----:B------:R-:W-:Y:S04]  /*1eb20*/  STL [R1+0x1e44], R16 ;  /* 0x001e441001007387 */ /* 0x000fe80000100800 */
[----:B------:R-:W-:Y:S04]  /*1eb30*/  STL [R1+0x16b4], R2 ;  /* 0x0016b40201007387 */ /* 0x000fe80000100800 */
[----:B------:R0:W1:Y:S01]  /*1eb40*/  LDS R2, [R3] ;  /* 0x0000000003027984 */ /* 0x0000620000000800 */
[----:B------:R-:W-:Y:S06]  /*1eb50*/  BAR.SYNC.DEFER_BLOCKING 0x0 ;  /* 0x0000000000007b1d */ /* 0x000fec0000010000 */
[----:B---3--:R-:W-:Y:S04]  /*1eb60*/  STL [R1+0x1e48], R12 ;  /* 0x001e480c01007387 */ /* 0x008fe80000100800 */
[----:B------:R2:W-:Y:S04]  /*1eb70*/  STL [R1+0x1e4c], R14 ;  /* 0x001e4c0e01007387 */ /* 0x0005e80000100800 */
[----:B------:R-:W-:Y:S01]  /*1eb80*/  STL [R1+0x448], R4 ;  /* 0x0004480401007387 */ /* 0x000fe20000100800 */
[----:B0-----:R-:W-:-:S03]  /*1eb90*/  LOP3.LUT R3, R0, 0x7, RZ, 0xc0, !PT ;  /* 0x0000000700037812 */ /* 0x001fc600078ec0ff */
[----:B-1----:R0:W-:Y:S04]  /*1eba0*/  STL [R1+0x44c], R2 ;  /* 0x00044c0201007387 */ /* 0x0021e80000100800 */
[----:B--2---:R-:W2:Y:S04]  /*1ebb0*/  LDL.LU R14, [R1+0x5d0] ;  /* 0x0005d000010e7983 */ /* 0x004ea80000300800 */
[----:B------:R-:W3:Y:S04]  /*1ebc0*/  LDL.LU R12, [R1+0x5c0] ;  /* 0x0005c000010c7983 */ /* 0x000ee80000300800 */
[----:B0-----:R-:W4:Y:S04]  /*1ebd0*/  LDL.LU R2, [R1+0x5b0] ;  /* 0x0005b00001027983 */ /* 0x001f280000300800 */
[----:B------:R-:W2:Y:S04]  /*1ebe0*/  LDL.LU R16, [R1+0x5a0] ;  /* 0x0005a00001107983 */ /* 0x000ea80000300800 */
[----:B------:R-:W2:Y:S04]  /*1ebf0*/  LDL.LU R27, [R1+0x590] ;  /* 0x00059000011b7983 */ /* 0x000ea80000300800 */
[----:B------:R-:W2:Y:S04]  /*1ec00*/  LDL.LU R25, [R1+0x580] ;  /* 0x0005800001197983 */ /* 0x000ea80000300800 */
[----:B------:R-:W2:Y:S04]  /*1ec10*/  LDL.LU R5, [R1+0x570] ;  /* 0x0005700001057983 */ /* 0x000ea80000300800 */
[----:B------:R-:W3:Y:S04]  /*1ec20*/  LDL.LU R6, [R1+0x560] ;  /* 0x0005600001067983 */ /* 0x000ee80000300800 */
        /* <DEDUP_REMOVED lines=11> */
[----:B------:R-:W-:-:S03]  /*1ece0*/  IMAD.SHL.U32 R4, R0, 0x2, RZ ;  /* 0x0000000200047824 */ /* 0x000fc600078e00ff */
[----:B------:R-:W4:Y:S01]  /*1ecf0*/  LDL.LU R7, [R1+0x230] ;  /* 0x0002300001077983 */ /* 0x000f220000300800 */
[----:B------:R-:W-:-:S03]  /*1ed00*/  SHF.L.U32 R15, R3, 0x4, RZ ;  /* 0x00000004030f7819 */ /* 0x000fc600000006ff */
[----:B------:R-:W4:Y:S04]  /*1ed10*/  LDL.LU R8, [R1+0x208] ;  /* 0x0002080001087983 */ /* 0x000f280000300800 */
[----:B------:R0:W-:Y:S04]  /*1ed20*/  STS.U16 [R13+UR6], R10 ;  /* 0x0000000a0d007988 */ /* 0x0001e80008000406 */
[----:B------:R-:W4:Y:S01]  /*1ed30*/  LDL.LU R9, [R1+0x1f8] ;  /* 0x0001f80001097983 */ /* 0x000f220000300800 */
[----:B------:R-:W-:-:S03]  /*1ed40*/  IMAD R3, R3, 0x4, R17 ;  /* 0x0000000403037824 */ /* 0x000fc600078e0211 */
[----:B0-----:R-:W4:Y:S04]  /*1ed50*/  LDL.LU R10, [R1+0x1e8] ;  /* 0x0001e800010a7983 */ /* 0x001f280000300800 */
[----:B------:R0:W-:Y:S01]  /*1ed60*/  STL [R1+0x1e6c], R0 ;  /* 0x001e6c0001007387 */ /* 0x0001e20000100800 */
[----:B------:R-:W-:-:S03]  /*1ed70*/  LOP3.LUT R4, R15, 0x30, R4, 0x78, !PT ;  /* 0x000000300f047812 */ /* 0x000fc600078e7804 */
[----:B0-----:R-:W4:Y:S04]  /*1ed80*/  LDL.LU R0, [R1+0x5e0] ;  /* 0x0005e00001007983 */ /* 0x001f280000300800 */
[----:B------:R0:W-:Y:S04]  /*1ed90*/  STL [R1+0x1e70], R17 ;  /* 0x001e701101007387 */ /* 0x0001e80000100800 */
[----:B0-----:R-:W4:Y:S04]  /*1eda0*/  LDL.LU R17, [R1+0x5f0] ;  /* 0x0005f00001117983 */ /* 0x001f280000300800 */
[----:B------:R0:W-:Y:S04]  /*1edb0*/  STL [R1+0x1e74], R15 ;  /* 0x001e740f01007387 */ /* 0x0001e80000100800 */
[----:B0-----:R-:W4:Y:S01]  /*1edc0*/  LDL.LU R15, [R1+0x600] ;  /* 0x00060000010f7983 */ /* 0x001f220000300800 */
[----:B------:R-:W-:-:S03]  /*1edd0*/  LEA R4, R3, R4, 0x5 ;  /* 0x0000000403047211 */ /* 0x000fc600078e28ff */
[----:B------:R-:W4:Y:S04]  /*1ede0*/  LDL.LU R3, [R1+0x620] ;  /* 0x0006200001037983 */ /* 0x000f280000300800 */
[----:B------:R0:W-:Y:S04]  /*1edf0*/  STL [R1+0x420], R4 ;  /* 0x0004200401007387 */ /* 0x0001e80000100800 */
[----:B0-----:R-:W4:Y:S04]  /*1ee00*/  LDL.LU R4, [R1+0x610] ;  /* 0x0006100001047983 */ /* 0x001f280000300800 */
[----:B--2---:R0:W-:Y:S04]  /*1ee10*/  STS.U16 [R13+UR6+0x3000], R5 ;  /* 0x003000050d007988 */ /* 0x0041e80008000406 */
[----:B---3--:R1:W-:Y:S04]  /*1ee20*/  STS.U16 [R13+UR6+0x3400], R6 ;  /* 0x003400060d007988 */ /* 0x0083e80008000406 */
[----:B0-----:R-:W2:Y:S04]  /*1ee30*/  LDL.LU R5, [R1+0x1d8] ;  /* 0x0001d80001057983 */ /* 0x001ea80000300800 */
[----:B-1----:R-:W3:Y:S04]  /*1ee40*/  LDL.LU R6, [R1+0x1c0] ;  /* 0x0001c00001067983 */ /* 0x002ee80000300800 */
[----:B----4-:R0:W-:Y:S04]  /*1ee50*/  STS.U16 [R13+UR6+0xc00], R15 ;  /* 0x000c000f0d007988 */ /* 0x0101e80008000406 */
[----:B0-----:R-:W4:Y:S04]  /*1ee60*/  LDL.LU R15, [R1+0x1a8] ;  /* 0x0001a800010f7983 */ /* 0x001f280000300800 */
[----:B------:R-:W-:Y:S04]  /*1ee70*/  STS.U16 [R13+UR6+0x1000], R17 ;  /* 0x001000110d007988 */ /* 0x000fe80008000406 */
[----:B------:R-:W-:Y:S04]  /*1ee80*/  STS.U16 [R13+UR6+0x1400], R0 ;  /* 0x001400000d007988 */ /* 0x000fe80008000406 */
[----:B------:R-:W-:Y:S04]  /*1ee90*/  STS.U16 [R13+UR6+0x6c00], R9 ;  /* 0x006c00090d007988 */ /* 0x000fe80008000406 */
[----:B------:R-:W-:Y:S04]  /*1eea0*/  STS.U16 [R13+UR6+0x7000], R10 ;  /* 0x0070000a0d007988 */ /* 0x000fe80008000406 */
[----:B------:R-:W-:Y:S04]  /*1eeb0*/  STS.U16 [R13+UR6+0x400], R3 ;  /* 0x000400030d007988 */ /* 0x000fe80008000406 */
[----:B----4-:R0:W-:Y:S04]  /*1eec0*/  STL [R1+0x1e78], R15 ;  /* 0x001e780f01007387 */ /* 0x0101e80000100800 */
[----:B0-----:R-:W4:Y:S04]  /*1eed0*/  LDL.LU R15, [R1+0x1ac] ;  /* 0x0001ac00010f7983 */ /* 0x001f280000300800 */
[----:B------:R-:W4:Y:S04]  /*1eee0*/  LDL.LU R17, [R1+0x190] ;  /* 0x0001900001117983 */ /* 0x000f280000300800 */
[----:B------:R-:W4:Y:S04]  /*1eef0*/  LDL.LU R0, [R1+0x180] ;  /* 0x0001800001007983 */ /* 0x000f280000300800 */
[----:B------:R-:W4:Y:S04]  /*1ef00*/  LDL.LU R9, [R1+0x170] ;  /* 0x0001700001097983 */ /* 0x000f280000300800 */
[----:B------:R-:W4:Y:S04]  /*1ef10*/  LDL.LU R10, [R1+0x15c] ;  /* 0x00015c00010a7983 */ /* 0x000f280000300800 */
        /* <DEDUP_REMOVED lines=40> */
[----:B--2---:R0:W-:Y:S04]  /*1f1a0*/  STS.U16 [R13+UR6+0x7400], R5 ;  /* 0x007400050d007988 */ /* 0x0041e80008000406 */
[----:B-1----:R-:W2:Y:S04]  /*1f1b0*/  LDL.LU R20, [R1+0xb0] ;  /* 0x0000b00001147983 */ /* 0x002ea80000300800 */
[----:B---3--:R1:W-:Y:S04]  /*1f1c0*/  STS.U16 [R13+UR6+0x7800], R6 ;  /* 0x007800060d007988 */ /* 0x0083e80008000406 */
[----:B0-----:R-:W3:Y:S04]  /*1f1d0*/  LDL.LU R5, [R1+0xac] ;  /* 0x0000ac0001057983 */ /* 0x001ee80000300800 */
        /* <DEDUP_REMOVED lines=25> */
[----:B----4-:R0:W-:Y:S04]  /*1f370*/  STS.U16 [R13+UR6+0x8000], R15 ;  /* 0x0080000f0d007988 */ /* 0x0101e80008000406 */
[----:B0-----:R-:W2:Y:S04]  /*1f380*/  LDL.LU R15, [R1+0x1e74] ;  /* 0x001e7400010f7983 */ /* 0x001ea80000300800 */
[----:B------:R-:W4:Y:S04]  /*1f390*/  LDL.LU R17, [R1+0x1e70] ;  /* 0x001e700001117983 */ /* 0x000f280000300800 */
[----:B------:R-:W2:Y:S04]  /*1f3a0*/  LDL.LU R0, [R1+0x1e6c] ;  /* 0x001e6c0001007983 */ /* 0x000ea80000300800 */
[----:B------:R-:W2:Y:S04]  /*1f3b0*/  LDL.LU R9, [R1+0x1e68] ;  /* 0x001e680001097983 */ /* 0x000ea80000300800 */
        /* <DEDUP_REMOVED lines=21> */
[----:B---3--:R3:W-:Y:S04]  /*1f510*/  STS.U16 [R13+UR6+0xe800], R5 ;  /* 0x00e800050d007988 */ /* 0x0087e80008000406 */
[----:B0-----:R-:W4:Y:S04]  /*1f520*/  LDL.LU R22, [R1+0x4f8] ;  /* 0x0004f80001167983 */ /* 0x001f280000300800 */
[----:B-1----:R-:W4:Y:S04]  /*1f530*/  LDL.LU R26, [R1+0x468] ;  /* 0x00046800011a7983 */ /* 0x002f280000300800 */
[----:B------:R0:W-:Y:S04]  /*1f540*/  STS.U16 [R13+UR6+0xec00], R6 ;  /* 0x00ec00060d007988 */ /* 0x0001e80008000406 */
[----:B---3--:R-:W3:Y:S04]  /*1f550*/  LDL.LU R5, [R1+0x2c4] ;  /* 0x0002c40001057983 */ /* 0x008ee80000300800 */
[----:B0-----:R-:W3:Y:S04]  /*1f560*/  LDL.LU R6, [R1+0x284] ;  /* 0x0002840001067983 */ /* 0x001ee80000300800 */
[----:B------:R0:W-:Y:S02]  /*1f570*/  STS.U16 [R13+UR6+0x9800], R4 ;  /* 0x009800040d007988 */ /* 0x0001e40008000406 */
[----:B0-----:R-:W-:-:S02]  /*1f580*/  LOP3.LUT R4, R13, 0x20, RZ, 0x3c, !PT ;  /* 0x000000200d047812 */ /* 0x001fc400078e3cff */
[----:B--2---:R-:W-:Y:S04]  /*1f590*/  STS.U16 [R13+UR6+0xfc00], R9 ;  /* 0x00fc00090d007988 */ /* 0x004fe80008000406 */
[----:B----4-:R-:W-:Y:S04]  /*1f5a0*/  STS.U16 [R13+UR6+0xf800], R10 ;  /* 0x00f8000a0d007988 */ /* 0x010fe80008000406 */
[----:B------:R0:W-:Y:S04]  /*1f5b0*/  STS.U16 [R13+UR6+0xf000], R7 ;  /* 0x00f000070d007988 */ /* 0x0001e80008000406 */
[----:B------:R1:W-:Y:S04]  /*1f5c0*/  STS.U16 [R13+UR6+0xf400], R8 ;  /* 0x00f400080d007988 */ /* 0x0003e80008000406 */
[----:B0-----:R-:W2:Y:S04]  /*1f5d0*/  LDL.LU R7, [R1+0x264] ;  /* 0x0002640001077983 */ /* 0x001ea80000300800 */
[----:B-1----:R-:W4:Y:S04]  /*1f5e0*/  LDL.LU R8, [R1+0x240] ;  /* 0x0002400001087983 */ /* 0x002f280000300800 */
[----:B------:R-:W4:Y:S04]  /*1f5f0*/  LDL.LU R10, [R1+0x608] ;  /* 0x00060800010a7983 */ /* 0x000f280000300800 */
[----:B------:R-:W4:Y:S04]  /*1f600*/  LDL.LU R9, [R1+0x618] ;  /* 0x0006180001097983 */ /* 0x000f280000300800 */
[----:B------:R0:W-:Y:S04]  /*1f610*/  STL [R1+0x1e60], R13 ;  /* 0x001e600d01007387 */ /* 0x0001e80000100800 */
[----:B0-----:R-:W4:Y:S04]  /*1f620*/  LDL.LU R13, [R1+0x628] ;  /* 0x00062800010d7983 */ /* 0x001f280000300800 */
[----:B------:R0:W-:Y:S04]  /*1f630*/  STS.U16 [R4+UR6+0x3900], R28 ;  /* 0x0039001c04007988 */ /* 0x0001e80008000406 */
[----:B------:R1:W-:Y:S04]  /*1f640*/  STS.U16 [R4+UR6+0x3d00], R29 ;  /* 0x003d001d04007988 */ /* 0x0003e80008000406 */
[----:B0-----:R-:W4:Y:S04]  /*1f650*/  LDL.LU R28, [R1+0x234] ;  /* 0x00023400011c7983 */ /* 0x001f280000300800 */
[----:B-1----:R-:W4:Y:S04]  /*1f660*/  LDL.LU R29, [R1+0x210] ;  /* 0x00021000011d7983 */ /* 0x002f280000300800 */
[----:B------:R0:W-:Y:S04]  /*1f670*/  STS.U16 [R4+UR6+0x4500], R21 ;  /* 0x0045001504007988 */ /* 0x0001e80008000406 */
[----:B------:R1:W-:Y:S04]  /*1f680*/  STS.U16 [R4+UR6+0x4900], R20 ;  /* 0x0049001404007988 */ /* 0x0003e80008000406 */
[----:B0-----:R-:W4:Y:S04]  /*1f690*/  LDL.LU R21, [R1+0x1fc] ;  /* 0x0001fc0001157983 */ /* 0x001f280000300800 */
[----:B-1----:R-:W4:Y:S04]  /*1f6a0*/  LDL.LU R20, [R1+0x1ec] ;  /* 0x0001ec0001147983 */ /* 0x002f280000300800 */
[----:B------:R0:W-:Y:S04]  /*1f6b0*/  STS.U16 [R4+UR6+0xd00], R3 ;  /* 0x000d000304007988 */ /* 0x0001e80008000406 */
[----:B------:R-:W-:Y:S04]  /*1f6c0*/  STS.U16 [R4+UR6+0x1100], R14 ;  /* 0x0011000e04007988 */ /* 0x000fe80008000406 */
[----:B---3--:R-:W-:Y:S01]  /*1f6d0*/  STS.U16 [R4+UR6+0x5500], R5 ;  /* 0x0055000504007988 */ /* 0x008fe20008000406 */
[----:B0-----:R-:W-:-:S03]  /*1f6e0*/  IMAD.SHL.U32 R3, R0, 0x80, RZ ;  /* 0x0000008000037824 */ /* 0x001fc600078e00ff */
[----:B------:R-:W-:Y:S04]  /*1f6f0*/  STS.U16 [R4+UR6+0x5900], R6 ;  /* 0x0059000604007988 */ /* 0x000fe80008000406 */
[----:B------:R-:W-:Y:S04]  /*1f700*/  STS.U16 [R4+UR6+0x2500], R25 ;  /* 0x0025001904007988 */ /* 0x000fe80008000406 */
[----:B------:R-:W-:Y:S01]  /*1f710*/  STS.U16 [R4+UR6+0x2900], R24 ;  /* 0x0029001804007988 */ /* 0x000fe20008000406 */
[----:B------:R-:W-:-:S03]  /*1f720*/  LOP3.LUT R3, R15, 0x780, R3, 0xf8, !PT ;  /* 0x000007800f037812 */ /* 0x000fc600078ef803 */
        /* <DEDUP_REMOVED lines=11> */
[----:B----4-:R-:W-:Y:S04]  /*1f7e0*/  STS.U16 [R4+UR6+0x6100], R8 ;  /* 0x0061000804007988 */ /* 0x010fe80008000406 */
[----:B------:R0:W-:Y:S04]  /*1f7f0*/  STS.U16 [R4+UR6+0x900], R10 ;  /* 0x0009000a04007988 */ /* 0x0001e80008000406 */
[----:B------:R1:W-:Y:S01]  /*1f800*/  STS.U16 [R4+UR6+0x500], R9 ;  /* 0x0005000904007988 */ /* 0x0003e20008000406 */
[----:B0-----:R-:W-:-:S03]  /*1f810*/  LOP3.LUT R10, R0, 0x10, RZ, 0xc0, !PT ;  /* 0x00000010000a7812 */ /* 0x001fc600078ec0ff */
[----:B------:R0:W-:Y:S01]  /*1f820*/  STS.U16 [R4+UR6+0x100], R13 ;  /* 0x0001000d04007988 */ /* 0x0001e20008000406 */
[----:B-1----:R-:W-:-:S03]  /*1f830*/  SHF.R.U32.HI R9, RZ, 0x1, R17 ;  /* 0x00000001ff097819 */ /* 0x002fc60000011611 */
[----:B0-----:R-:W2:Y:S04]  /*1f840*/  LDL.LU R13, [R1+0x1dc] ;  /* 0x0001dc00010d7983 */ /* 0x001ea80000300800 */
[----:B------:R-:W3:Y:S04]  /*1f850*/  LDL.LU R5, [R1+0x1c4] ;  /* 0x0001c40001057983 */ /* 0x000ee80000300800 */
[----:B------:R-:W4:Y:S04]  /*1f860*/  LDL.LU R6, [R1+0x1b4] ;  /* 0x0001b40001067983 */ /* 0x000f280000300800 */
[----:B------:R-:W4:Y:S04]  /*1f870*/  LDL.LU R7, [R1+0x1b0] ;  /* 0x0001b00001077983 */ /* 0x000f280000300800 */
[----:B------:R-:W4:Y:S04]  /*1f880*/  LDL.LU R8, [R1+0x19c] ;  /* 0x00019c0001087983 */ /* 0x000f280000300800 */
[----:B------:R-:W4:Y:S04]  /*1f890*/  LDL.LU R14, [R1+0x160] ;  /* 0x00016000010e7983 */ /* 0x000f280000300800 */
[----:B------:R-:W4:Y:S04]  /*1f8a0*/  LDL.LU R25, [R1+0x14c] ;  /* 0x00014c0001197983 */ /* 0x000f280000300800 */
[----:B------:R-:W4:Y:S01]  /*1f8b0*/  LDL.LU R24, [R1+0x138] ;  /* 0x0001380001187983 */ /* 0x000f220000300800 */
[----:B------:R-:W-:-:S03]  /*1f8c0*/  LEA R9, R10, R9, 0x2 ;  /* 0x000000090a097211 */ /* 0x000fc600078e10ff */
        /* <DEDUP_REMOVED lines=22> */
[----:B---3--:R1:W-:Y:S04]  /*1fa30*/  STS.U16 [R4+UR6+0x7900], R5 ;  /* 0x0079000504007988 */ /* 0x0083e80008000406 */
[----:B----4-:R2:W-:Y:S04]  /*1fa40*/  STS.U16 [R4+UR6+0x7d00], R6 ;  /* 0x007d000604007988 */ /* 0x0105e80008000406 */
[----:B0-----:R-:W3:Y:S04]  /*1fa50*/  LDL.LU R13, [R1+0x1e60] ;  /* 0x001e6000010d7983 */ /* 0x001ee80000300800 */
[----:B-1----:R-:W4:Y:S04]  /*1fa60*/  LDL.LU R5, [R1+0x1e5c] ;  /* 0x001e5c0001057983 */ /* 0x002f280000300800 */
[----:B--2---:R-:W2:Y:S04]  /*1fa70*/  LDL.LU R6, [R1+0x1e58] ;  /* 0x001e580001067983 */ /* 0x004ea80000300800 */
        /* <DEDUP_REMOVED lines=15> */
[----:B0-----:R-:W3:Y:S04]  /*1fb70*/  LDL.LU R18, [R1+0x54] ;  /* 0x0000540001127983 */ /* 0x001ee80000300800 */
        /* <DEDUP_REMOVED lines=26> */
[----:B------:R0:W-:Y:S04]  /*1fd20*/  STS.U16 [R4+UR6+0xb900], R16 ;  /* 0x00b9001004007988 */ /* 0x0001e80008000406 */
[----:B0-----:R-:W3:Y:S04]  /*1fd30*/  LDL.LU R16, [R1+0x55c] ;  /* 0x00055c0001107983 */ /* 0x001ee80000300800 */
[----:B----4-:R-:W-:Y:S04]  /*1fd40*/  STS.U16 [R4+UR6+0xfd00], R5 ;  /* 0x00fd000504007988 */ /* 0x010fe80008000406 */
[----:B--2---:R-:W-:Y:S04]  /*1fd50*/  STS.U16 [R4+UR6+0xf900], R6 ;  /* 0x00f9000604007988 */ /* 0x004fe80008000406 */
[----:B---3--:R-:W-:Y:S04]  /*1fd60*/  STS.U16 [R4+UR6+0xed00], R7 ;  /* 0x00ed000704007988 */ /* 0x008fe80008000406 */
[----:B------:R0:W-:Y:S04]  /*1fd70*/  STS.U16 [R4+UR6+0xd900], R25 ;  /* 0x00d9001904007988 */ /* 0x0001e80008000406 */
[----:B------:R1:W-:Y:S04]  /*1fd80*/  STS.U16 [R4+UR6+0xdd00], R24 ;  /* 0x00dd001804007988 */ /* 0x0003e80008000406 */
[----:B0-----:R-:W2:Y:S04]  /*1fd90*/  LDL.LU R25, [R1+0x54c] ;  /* 0x00054c0001197983 */ /* 0x001ea80000300800 */
[----:B------:R0:W-:Y:S04]  /*1fda0*/  STS.U16 [R4+UR6+0xe100], R23 ;  /* 0x00e1001704007988 */ /* 0x0001e80008000406 */
[----:B-1----:R-:W3:Y:S04]  /*1fdb0*/  LDL.LU R24, [R1+0x53c] ;  /* 0x00053c0001187983 */ /* 0x002ee80000300800 */
[----:B------:R1:W-:Y:S04]  /*1fdc0*/  STS.U16 [R4+UR6+0xe500], R19 ;  /* 0x00e5001304007988 */ /* 0x0003e80008000406 */
[----:B0-----:R-:W4:Y:S04]  /*1fdd0*/  LDL.LU R23, [R1+0x52c] ;  /* 0x00052c0001177983 */ /* 0x001f280000300800 */
[----:B------:R0:W-:Y:S04]  /*1fde0*/  STS.U16 [R4+UR6+0xf100], R11 ;  /* 0x00f1000b04007988 */ /* 0x0001e80008000406 */
[----:B-1----:R-:W4:Y:S04]  /*1fdf0*/  LDL.LU R19, [R1+0x51c] ;  /* 0x00051c0001137983 */ /* 0x002f280000300800 */
[----:B------:R1:W-:Y:S04]  /*1fe00*/  STS.U16 [R4+UR6+0xf500], R18 ;  /* 0x00f5001204007988 */ /* 0x0003e80008000406 */
[----:B0-----:R-:W4:Y:S04]  /*1fe10*/  LDL.LU R11, [R1+0x50c] ;  /* 0x00050c00010b7983 */ /* 0x001f280000300800 */
[----:B-1----:R-:W4:Y:S01]  /*1fe20*/  LDL.LU R18, [R1+0x4fc] ;  /* 0x0004fc0001127983 */ /* 0x002f220000300800 */
[----:B------:R-:W-:-:S03]  /*1fe30*/  LOP3.LUT R7, R13, 0x40, RZ, 0x3c, !PT ;  /* 0x000000400d077812 */ /* 0x000fc600078e3cff */
[----:B------:R0:W-:Y:S04]  /*1fe40*/  STS.U16 [R4+UR6+0xe900], R8 ;  /* 0x00e9000804007988 */ /* 0x0001e80008000406 */
[----:B------:R-:W4:Y:S04]  /*1fe50*/  LDL.LU R5, [R1+0x46c] ;  /* 0x00046c0001057983 */ /* 0x000f280000300800 */
[----:B0-----:R-:W4:Y:S04]  /*1fe60*/  LDL.LU R4, [R1+0x2c8] ;  /* 0x0002c80001047983 */ /* 0x001f280000300800 */
[----:B------:R0:W-:Y:S04]  /*1fe70*/  STS.U16 [R7+UR6+0x1a00], R27 ;  /* 0x001a001b07007988 */ /* 0x0001e80008000406 */
        /* <DEDUP_REMOVED lines=12> */
[----:B0-----:R-:W4:Y:S04]  /*1ff40*/  LDL.LU R20, [R1+0x1e4] ;  /* 0x0001e40001147983 */ /* 0x001f280000300800 */
        /* <DEDUP_REMOVED lines=16> */
[----:B--2---:R0:W-:Y:S04]  /*20050*/  STS.U16 [R7+UR6+0x3a00], R25 ;  /* 0x003a001907007988 */ /* 0x0041e80008000406 */
[----:B---3--:R1:W-:Y:S04]  /*20060*/  STS.U16 [R7+UR6+0x3e00], R24 ;  /* 0x003e001807007988 */ /* 0x0083e80008000406 */
[----:B0-----:R-:W2:Y:S04]  /*20070*/  LDL.LU R25, [R1+0x148] ;  /* 0x0001480001197983 */ /* 0x001ea80000300800 */
[----:B----4-:R0:W-:Y:S04]  /*20080*/  STS.U16 [R7+UR6+0x4200], R23 ;  /* 0x0042001707007988 */ /* 0x0101e80008000406 */
[----:B-1----:R-:W3:Y:S04]  /*20090*/  LDL.LU R24, [R1+0x13c] ;  /* 0x00013c0001187983 */ /* 0x002ee80000300800 */
[----:B------:R1:W-:Y:S04]  /*200a0*/  STS.U16 [R7+UR6+0x4600], R19 ;  /* 0x0046001307007988 */ /* 0x0003e80008000406 */
[----:B0-----:R-:W4:Y:S04]  /*200b0*/  LDL.LU R23, [R1+0x130] ;  /* 0x0001300001177983 */ /* 0x001f280000300800 */
[----:B------:R0:W-:Y:S04]  /*200c0*/  STS.U16 [R7+UR6+0x4a00], R11 ;  /* 0x004a000b07007988 */ /* 0x0001e80008000406 */
[----:B-1----:R-:W4:Y:S04]  /*200d0*/  LDL.LU R19, [R1+0x11c] ;  /* 0x00011c0001137983 */ /* 0x002f280000300800 */
[----:B------:R1:W-:Y:S04]  /*200e0*/  STS.U16 [R7+UR6+0x4e00], R18 ;  /* 0x004e001207007988 */ /* 0x0003e80008000406 */
[----:B0-----:R-:W4:Y:S04]  /*200f0*/  LDL.LU R11, [R1+0x108] ;  /* 0x00010800010b7983 */ /* 0x001f280000300800 */
[----:B-1----:R-:W4:Y:S04]  /*20100*/  LDL.LU R18, [R1+0xf8] ;  /* 0x0000f80001127983 */ /* 0x002f280000300800 */
        /* <DEDUP_REMOVED lines=14> */
[----:B------:R0:W-:Y:S04]  /*201f0*/  STS.U16 [R7+UR6+0x5200], R5 ;  /* 0x0052000507007988 */ /* 0x0001e80008000406 */
[----:B------:R1:W-:Y:S04]  /*20200*/  STS.U16 [R7+UR6+0x5600], R4 ;  /* 0x0056000407007988 */ /* 0x0003e80008000406 */
[----:B------:R1:W-:Y:S04]  /*20210*/  STS.U16 [R7+UR6+0x7600], R6 ;  /* 0x0076000607007988 */ /* 0x0003e80008000406 */
[----:B0-----:R-:W4:Y:S04]  /*20220*/  LDL.LU R5, [R1+0x48] ;  /* 0x0000480001057983 */ /* 0x001f280000300800 */
[----:B-1----:R-:W4:Y:S04]  /*20230*/  LDL.LU R4, [R1+0x44] ;  /* 0x0000440001047983 */ /* 0x002f280000300800 */
[----:B------:R-:W4:Y:S04]  /*20240*/  LDL.LU R6, [R1+0x40] ;  /* 0x0000400001067983 */ /* 0x000f280000300800 */
        /* <DEDUP_REMOVED lines=41> */
[----:B0-----:R-:W4:Y:S01]  /*204e0*/  LDL.LU R20, [R1+0x584] ;  /* 0x0005840001147983 */ /* 0x001f220000300800 */
[----:B------:R-:W-:-:S03]  /*204f0*/  LOP3.LUT R13, R13, 0x60, RZ, 0x3c, !PT ;  /* 0x000000600d0d7812 */ /* 0x000fc600078e3cff */
        /* <DEDUP_REMOVED lines=15> */
[----:B------:R-:W-:Y:S04]  /*205f0*/  STS.U16 [R7+UR6+0xf200], R8 ;  /* 0x00f2000807007988 */ /* 0x000fe80008000406 */
[----:B------:R-:W-:Y:S04]  /*20600*/  STS.U16 [R7+UR6+0xf600], R10 ;  /* 0x00f6000a07007988 */ /* 0x000fe80008000406 */
[----:B------:R-:W-:Y:S04]  /*20610*/  STS.U16 [R7+UR6+0xfa00], R15 ;  /* 0x00fa000f07007988 */ /* 0x000fe80008000406 */
[----:B------:R-:W-:Y:S04]  /*20620*/  STS.U16 [R7+UR6+0xfe00], R17 ;  /* 0x00fe001107007988 */ /* 0x000fe80008000406 */
        /* <DEDUP_REMOVED lines=44> */
[----:B------:R1:W-:Y:S04]  /*208f0*/  STS.U16 [R13+UR6+0x4f00], R16 ;  /* 0x004f00100d007988 */ /* 0x0003e80008000406 */
[----:B0-----:R-:W4:Y:S04]  /*20900*/  LDL.LU R14, [R1+0x1e4c] ;  /* 0x001e4c00010e7983 */ /* 0x001f280000300800 */
[----:B-1----:R-:W4:Y:S04]  /*20910*/  LDL.LU R12, [R1+0x1e48] ;  /* 0x001e4800010c7983 */ /* 0x002f280000300800 */
[----:B------:R-:W4:Y:S04]  /*20920*/  LDL.LU R16, [R1+0x1e44] ;  /* 0x001e440001107983 */ /* 0x000f280000300800 */
[----:B------:R0:W-:Y:S04]  /*20930*/  STS.U16 [R13+UR6+0x5300], R22 ;  /* 0x005300160d007988 */ /* 0x0001e80008000406 */
        /* <DEDUP_REMOVED lines=10> */
[----:B0-----:R-:W4:Y:S04]  /*209e0*/  LDL.LU R20, [R1+0x8] ;  /* 0x0000080001147983 */ /* 0x001f280000300800 */
[----:B------:R0:W-:Y:S04]  /*209f0*/  STS.U16 [R13+UR6+0x6b00], R27 ;  /* 0x006b001b0d007988 */ /* 0x0001e80008000406 */
        /* <DEDUP_REMOVED lines=9> */
[----:B-1----:R-:W2:Y:S04]  /*20a90*/  LDL.LU R19, [R1+0x1e30] ;  /* 0x001e300001137983 */ /* 0x002ea80000300800 */
[----:B------:R1:W-:Y:S04]  /*20aa0*/  STS.U16 [R13+UR6+0x8300], R18 ;  /* 0x008300120d007988 */ /* 0x0003e80008000406 */
[----:B0-----:R-:W3:Y:S04]  /*20ab0*/  LDL.LU R11, [R1+0x1e2c] ;  /* 0x001e2c00010b7983 */ /* 0x001ee80000300800 */
[----:B------:R-:W-:Y:S04]  /*20ac0*/  STS.U16 [R13+UR6+0x8b00], R5 ;  /* 0x008b00050d007988 */ /* 0x000fe80008000406 */
[----:B-1----:R-:W3:Y:S04]  /*20ad0*/  LDL.LU R18, [R1+0x1e28] ;  /* 0x001e280001127983 */ /* 0x002ee80000300800 */
[----:B------:R0:W-:Y:S04]  /*20ae0*/  STS.U16 [R13+UR6+0x8f00], R4 ;  /* 0x008f00040d007988 */ /* 0x0001e80008000406 */
[----:B------:R1:W-:Y:S04]  /*20af0*/  STS.U16 [R13+UR6+0x9300], R6 ;  /* 0x009300060d007988 */ /* 0x0003e80008000406 */
[----:B------:R1:W-:Y:S04]  /*20b00*/  STS.U16 [R13+UR6+0x8700], R7 ;  /* 0x008700070d007988 */ /* 0x0003e80008000406 */
[----:B0-----:R-:W3:Y:S04]  /*20b10*/  LDL.LU R4, [R1+0x27c] ;  /* 0x00027c0001047983 */ /* 0x001ee80000300800 */
[----:B-1----:R-:W3:Y:S04]  /*20b20*/  LDL.LU R6, [R1+0x274] ;  /* 0x0002740001067983 */ /* 0x002ee80000300800 */
        /* <DEDUP_REMOVED lines=24> */
[----:B----4-:R-:W-:Y:S04]  /*20cb0*/  STS.U16 [R13+UR6+0xe700], R23 ;  /* 0x00e700170d007988 */ /* 0x010fe80008000406 */
[----:B--2---:R-:W-:Y:S04]  /*20cc0*/  STS.U16 [R13+UR6+0xe300], R19 ;  /* 0x00e300130d007988 */ /* 0x004fe80008000406 */
[----:B---3--:R-:W-:Y:S04]  /*20cd0*/  STS.U16 [R13+UR6+0xdf00], R11 ;  /* 0x00df000b0d007988 */ /* 0x008fe80008000406 */
[----:B------:R-:W-:Y:S04]  /*20ce0*/  STS.U16 [R13+UR6+0xdb00], R18 ;  /* 0x00db00120d007988 */ /* 0x000fe80008000406 */
[----:B------:R-:W-:Y:S04]  /*20cf0*/  STS.U16 [R13+UR6+0xd700], R22 ;  /* 0x00d700160d007988 */ /* 0x000fe80008000406 */
[----:B------:R-:W-:Y:S04]  /*20d00*/  STS.U16 [R13+UR6+0xd300], R26 ;  /* 0x00d3001a0d007988 */ /* 0x000fe80008000406 */
[----:B------:R-:W-:Y:S04]  /*20d10*/  STS.U16 [R13+UR6+0xcf00], R28 ;  /* 0x00cf001c0d007988 */ /* 0x000fe80008000406 */
[----:B------:R-:W-:Y:S04]  /*20d20*/  STS.U16 [R13+UR6+0xcb00], R29 ;  /* 0x00cb001d0d007988 */ /* 0x000fe80008000406 */
[----:B------:R-:W-:Y:S04]  /*20d30*/  STS.U16 [R13+UR6+0xc700], R21 ;  /* 0x00c700150d007988 */ /* 0x000fe80008000406 */
[----:B------:R0:W-:Y:S04]  /*20d40*/  STS.U16 [R13+UR6+0xc300], R20 ;  /* 0x00c300140d007988 */ /* 0x0001e80008000406 */
[----:B0-----:R-:W2:Y:S04]  /*20d50*/  LDL.LU R20, [R1+0x1e0c] ;  /* 0x001e0c0001147983 */ /* 0x001ea80000300800 */
[----:B------:R-:W3:Y:S04]  /*20d60*/  LDL.LU R21, [R1+0x1e08] ;  /* 0x001e080001157983 */ /* 0x000ee80000300800 */
[----:B------:R-:W4:Y:S04]  /*20d70*/  LDL R29, [R1+0x420] ;  /* 0x00042000011d7983 */ /* 0x000f280000100800 */
[----:B------:R-:W2:Y:S04]  /*20d80*/  LDL.LU R28, [R1+0x20c] ;  /* 0x00020c00011c7983 */ /* 0x000ea80000300800 */
[----:B------:R-:W2:Y:S04]  /*20d90*/  LDL.LU R26, [R1+0x21c] ;  /* 0x00021c00011a7983 */ /* 0x000ea80000300800 */
[----:B------:R-:W3:Y:S04]  /*20da0*/  LDL.LU R22, [R1+0x238] ;  /* 0x0002380001167983 */ /* 0x000ee80000300800 */
[----:B------:R-:W4:Y:S04]  /*20db0*/  LDL.LU R18, [R1+0x248] ;  /* 0x0002480001127983 */ /* 0x000f280000300800 */
[----:B------:R-:W4:Y:S04]  /*20dc0*/  LDL.LU R11, [R1+0x258] ;  /* 0x00025800010b7983 */ /* 0x000f280000300800 */
[----:B------:R-:W4:Y:S04]  /*20dd0*/  LDL.LU R19, [R1+0x268] ;  /* 0x0002680001137983 */ /* 0x000f280000300800 */
[----:B------:R-:W4:Y:S04]  /*20de0*/  LDL.LU R23, [R1+0x278] ;  /* 0x0002780001177983 */ /* 0x000f280000300800 */
[----:B------:R0:W-:Y:S04]  /*20df0*/  STS.U16 [R13+UR6+0xeb00], R24 ;  /* 0x00eb00180d007988 */ /* 0x0001e80008000406 */
[----:B------:R-:W-:Y:S04]  /*20e00*/  STS.U16 [R13+UR6+0xef00], R25 ;  /* 0x00ef00190d007988 */ /* 0x000fe80008000406 */
[----:B------:R-:W-:Y:S04]  /*20e10*/  STS.U16 [R13+UR6+0xf300], R27 ;  /* 0x00f3001b0d007988 */ /* 0x000fe80008000406 */
[----:B------:R-:W-:Y:S04]  /*20e20*/  STS.U16 [R13+UR6+0xf700], R16 ;  /* 0x00f700100d007988 */ /* 0x000fe80008000406 */
[----:B------:R-:W-:Y:S04]  /*20e30*/  STS.U16 [R13+UR6+0xfb00], R12 ;  /* 0x00fb000c0d007988 */ /* 0x000fe80008000406 */
[----:B------:R-:W-:Y:S01]  /*20e40*/  STS.U16 [R13+UR6+0xff00], R14 ;  /* 0x00ff000e0d007988 */ /* 0x000fe20008000406 */
[----:B0-----:R-:W-:-:S05]  /*20e50*/  LOP3.LUT R24, R3, 0x10, R0, 0x78, !PT ;  /* 0x0000001003187812 */ /* 0x001fca00078e7800 */
[----:B------:R-:W-:Y:S01]  /*20e60*/  STL [R1+0x424], R24 ;  /* 0x0004241801007387 */ /* 0x000fe20000100800 */
[----:B--2---:R-:W-:Y:S02]  /*20e70*/  F2FP.F16.F32.PACK_AB R10, R26, R10 ;  /* 0x0000000a1a0a723e */ /* 0x004fe400000000ff */
[----:B---3--:R-:W-:Y:S02]  /*20e80*/  F2FP.F16.F32.PACK_AB R8, R22, R8 ;  /* 0x000000081608723e */ /* 0x008fe400000000ff */
[----:B----4-:R-:W-:Y:S02]  /*20e90*/  F2FP.F16.F32.PACK_AB R5, R11, R5 ;  /* 0x000000050b05723e */ /* 0x010fe400000000ff */
[----:B------:R-:W-:Y:S02]  /*20ea0*/  LOP3.LUT R11, R3, R9, RZ, 0x3c, !PT ;  /* 0x00000009030b7212 */ /* 0x000fe400078e3cff */
[----:B------:R-:W-:Y:S02]  /*20eb0*/  F2FP.F16.F32.PACK_AB R9, R28, R15 ;  /* 0x0000000f1c09723e */ /* 0x000fe400000000ff */
[----:B------:R-:W-:Y:S01]  /*20ec0*/  F2FP.F16.F32.PACK_AB R6, R19, R6 ;  /* 0x000000061306723e */ /* 0x000fe200000000ff */
[----:B------:R-:W-:Y:S01]  /*20ed0*/  VIADD R15, R11, UR6 ;  /* 0x000000060b0f7c36 */ /* 0x000fe20008000000 */
[----:B------:R-:W-:-:S02]  /*20ee0*/  F2FP.F16.F32.PACK_AB R4, R23, R4 ;  /* 0x000000041704723e */ /* 0x000fc400000000ff */
[----:B------:R-:W-:Y:S02]  /*20ef0*/  F2FP.F16.F32.PACK_AB R7, R18, R7 ;  /* 0x000000071207723e */ /* 0x000fe400000000ff */
[----:B------:R-:W-:-:S03]  /*20f00*/  F2FP.F16.F32.PACK_AB R11, R17, R2 ;  /* 0x00000002110b723e */ /* 0x000fc600000000ff */
[----:B------:R-:W-:Y:S04]  /*20f10*/  STSM.16.M88.4 [R15+0x18000], R4 ;  /* 0x018000040f007844 */ /* 0x000fe80000000200 */
[----:B------:R-:W-:Y:S01]  /*20f20*/  STSM.16.M88.4 [R15+0x18800], R8 ;  /* 0x018800080f007844 */ /* 0x000fe20000000200 */
[----:B------:R-:W-:Y:S06]  /*20f30*/  BAR.SYNC.DEFER_BLOCKING 0x0 ;  /* 0x0000000000007b1d */ /* 0x000fec0000010000 */
[----:B------:R-:W0:Y:S04]  /*20f40*/  LDSM.16.M88.4 R4, [R24+UR6+0x18000] ;  /* 0x018000061804783b */ /* 0x000e280008000200 */
[----:B------:R-:W1:Y:S04]  /*20f50*/  LDSM.16.M88.4 R16, [R29+UR6] ;  /* 0x000000061d10783b */ /* 0x000e680008000200 */
[----:B------:R-:W2:Y:S04]  /*20f60*/  LDSM.16.M88.4 R8, [R29+UR6+0x1000] ;  /* 0x001000061d08783b */ /* 0x000ea80008000200 */
[----:B0-----:R-:W-:Y:S04]  /*20f70*/  STL.64 [R1+0x1e00], R6 ;  /* 0x001e000601007387 */ /* 0x001fe80000100a00 */
[----:B------:R0:W-:Y:S04]  /*20f80*/  STL.64 [R1+0x1df8], R4 ;  /* 0x001df80401007387 */ /* 0x0001e80000100a00 */
[----:B------:R-:W-:Y:S04]  /*20f90*/  STL [R1+0x1da0], R24 ;  /* 0x001da01801007387 */ /* 0x000fe80000100800 */
[----:B------:R-:W3:Y:S04]  /*20fa0*/  LDSM.16.M88.4 R24, [R29+UR6+0x2000] ;  /* 0x002000061d18783b */ /* 0x000ee80008000200 */
[----:B-1----:R1:W-:Y:S04]  /*20fb0*/  STL.64 [R1+0x180], R16 ;  /* 0x0001801001007387 */ /* 0x0023e80000100a00 */
[----:B------:R-:W-:Y:S04]  /*20fc0*/  STL.64 [R1+0x188], R18 ;  /* 0x0001881201007387 */ /* 0x000fe80000100a00 */
[----:B--2---:R-:W-:Y:S01]  /*20fd0*/  STL.64 [R1+0x170], R8 ;  /* 0x0001700801007387 */ /* 0x004fe20000100a00 */
[----:B0-----:R-:W-:-:S03]  /*20fe0*/  IMAD.MOV.U32 R5, RZ, RZ, R17 ;  /* 0x000000ffff057224 */ /* 0x001fc600078e0011 */
[----:B------:R0:W-:Y:S01]  /*20ff0*/  STL.64 [R1+0x178], R10 ;  /* 0x0001780a01007387 */ /* 0x0001e20000100a00 */
[----:B------:R-:W-:-:S03]  /*21000*/  MOV R6, R16 ;  /* 0x0000001000067202 */ /* 0x000fc60000000f00 */
[----:B------:R-:W2:Y:S01]  /*21010*/  LDL.LU R12, [R1+0x2b0] ;  /* 0x0002b000010c7983 */ /* 0x000ea20000300800 */
[----:B-1----:R-:W-:-:S03]  /*21020*/  MOV R17, R8 ;  /* 0x0000000800117202 */ /* 0x002fc60000000f00 */
[----:B------:R-:W4:Y:S01]  /*21030*/  LDL.LU R13, [R1+0x2b4] ;  /* 0x0002b400010d7983 */ /* 0x000f220000300800 */
[----:B------:R-:W-:-:S03]  /*21040*/  IMAD.MOV.U32 R16, RZ, RZ, R9 ;  /* 0x000000ffff107224 */ /* 0x000fc600078e0009 */
[----:B------:R-:W2:Y:S04]  /*21050*/  LDL.LU R14, [R1+0x2b8] ;  /* 0x0002b800010e7983 */ /* 0x000ea80000300800 */
[----:B0-----:R-:W2:Y:S04]  /*21060*/  LDL.LU R11, [R1+0x2bc] ;  /* 0x0002bc00010b7983 */ /* 0x001ea80000300800 */
[----:B------:R-:W2:Y:S04]  /*21070*/  LDL.LU R8, [R1+0x2a0] ;  /* 0x0002a00001087983 */ /* 0x000ea80000300800 */
[----:B------:R-:W2:Y:S04]  /*21080*/  LDL.LU R9, [R1+0x2a4] ;  /* 0x0002a40001097983 */ /* 0x000ea80000300800 */
[----:B---3--:R-:W-:Y:S04]  /*21090*/  STL.64 [R1+0x160], R24 ;  /* 0x0001601801007387 */ /* 0x008fe80000100a00 */
[----:B------:R-:W-:Y:S04]  /*210a0*/  STL.64 [R1+0x168], R26 ;  /* 0x0001681a01007387 */ /* 0x000fe80000100a00 */
[----:B------:R-:W3:Y:S01]  /*210b0*/  LDL.LU R4, [R1+0x2a8] ;  /* 0x0002a80001047983 */ /* 0x000ee20000300800 */
[----:B------:R-:W-:Y:S01]  /*210c0*/  MOV R3, R24 ;  /* 0x0000001800037202 */ /* 0x000fe20000000f00 */
[----:B------:R-:W-:-:S02]  /*210d0*/  IMAD.MOV.U32 R0, RZ, RZ, R25 ;  /* 0x000000ffff007224 */ /* 0x000fc400078e0019 */
[----:B------:R-:W0:Y:S04]  /*210e0*/  LDSM.16.M88.4 R24, [R29+UR6+0x3000] ;  /* 0x003000061d18783b */ /* 0x000e280008000200 */
[----:B------:R-:W2:Y:S04]  /*210f0*/  LDL.LU R2, [R1+0x2ac] ;  /* 0x0002ac0001027983 */ /* 0x000ea80000300800 */
[----:B------:R-:W2:Y:S04]  /*21100*/  LDL.LU R22, [R1+0x290] ;  /* 0x0002900001167983 */ /* 0x000ea80000300800 */
[----:B------:R-:W2:Y:S04]  /*21110*/  LDL.LU R19, [R1+0x294] ;  /* 0x0002940001137983 */ /* 0x000ea80000300800 */
[----:B------:R-:W2:Y:S04]  /*21120*/  LDL.LU R18, [R1+0x298] ;  /* 0x0002980001127983 */ /* 0x000ea80000300800 */
[----:B0-----:R-:W-:Y:S01]  /*21130*/  STL.64 [R1+0x150], R24 ;  /* 0x0001501801007387 */ /* 0x001fe20000100a00 */
[----:B------:R-:W-:Y:S01]  /*21140*/  MOV R10, R24 ;  /* 0x00000018000a7202 */ /* 0x000fe20000000f00 */
[----:B------:R-:W-:-:S02]  /*21150*/  IMAD.MOV.U32 R7, RZ, RZ, R25 ;  /* 0x000000ffff077224 */ /* 0x000fc400078e0019 */
[----:B------:R-:W-:Y:S04]  /*21160*/  STL.64 [R1+0x158], R26 ;  /* 0x0001581a01007387 */ /* 0x000fe80000100a00 */
[----:B------:R-:W0:Y:S04]  /*21170*/  LDSM.16.M88.4 R24, [R29+UR6+0x4000] ;  /* 0x004000061d18783b */ /* 0x000e280008000200 */
[----:B0-----:R-:W-:Y:S04]  /*21180*/  STL.64 [R1+0x140], R24 ;  /* 0x0001401801007387 */ /* 0x001fe80000100a00 */
[----:B------:R-:W-:Y:S04]  /*21190*/  STL.64 [R1+0x148], R26 ;  /* 0x0001481a01007387 */ /* 0x000fe80000100a00 */
[----:B------:R0:W-:Y:S02]  /*211a0*/  STL.64 [R1+0x1dd0], R24 ;  /* 0x001dd01801007387 */ /* 0x0001e40000100a00 */
[----:B0-----:R-:W-:Y:S01]  /*211b0*/  MOV R24, R10 ;  /* 0x0000000a00187202 */ /* 0x001fe20000000f00 */
[----:B------:R-:W-:-:S05]  /*211c0*/  IMAD.MOV.U32 R25, RZ, RZ, R7 ;  /* 0x000000ffff197224 */ /* 0x000fca00078e0007 */
[----:B------:R0:W-:Y:S02]  /*211d0*/  STL.64 [R1+0x1dd8], R24 ;  /* 0x001dd81801007387 */ /* 0x0001e40000100a00 */
[----:B0-----:R-:W-:Y:S01]  /*211e0*/  MOV R24, R6 ;  /* 0x0000000600187202 */ /* 0x001fe20000000f00 */
[----:B------:R-:W-:Y:S02]  /*211f0*/  IMAD.MOV.U32 R25, RZ, RZ, R5 ;  /* 0x000000ffff197224 */ /* 0x000fe400078e0005 */
[C---:B---3--:R-:W-:Y:S02]  /*21200*/  FMUL R10, R21.reuse, R4 ;  /* 0x00000004150a7220 */ /* 0x048fe40000400000 */
[----:B------:R-:W0:Y:S04]  /*21210*/  LDSM.16.M88.4 R4, [R29+UR6+0x5000] ;  /* 0x005000061d04783b */ /* 0x000e280008000200 */
[----:B0-----:R-:W-:Y:S04]  /*21220*/  STL.64 [R1+0x130], R4 ;  /* 0x0001300401007387 */ /* 0x001fe80000100a00 */
[----:B------:R0:W-:Y:S04]  /*21230*/  STL.64 [R1+0x138], R6 ;  /* 0x0001380601007387 */ /* 0x0001e80000100a00 */
[----:B0-----:R-:W3:Y:S04]  /*21240*/  LDL.LU.64 R6, [R1+0x1e00] ;  /* 0x001e000001067983 */ /* 0x001ee80000300a00 */
[----:B------:R-:W3:Y:S01]  /*21250*/  LDL.LU.64 R4, [R1+0x1df8] ;  /* 0x001df80001047983 */ /* 0x000ee20000300a00 */
[C---:B--2---:R-:W-:Y:S01]  /*21260*/  FMUL R12, R20.reuse, R12 ;  /* 0x0000000c140c7220 */ /* 0x044fe20000400000 */
[----:B----4-:R-:W-:Y:S01]  /*21270*/  FMUL R13, R20, R13 ;  /* 0x0000000d140d7220 */ /* 0x010fe20000400000 */
[C---:B------:R-:W-:Y:S01]  /*21280*/  FMUL R14, R21.reuse, R14 ;  /* 0x0000000e150e7220 */ /* 0x040fe20000400000 */
[C---:B------:R-:W-:Y:S01]  /*21290*/  FMUL R15, R21.reuse, R11 ;  /* 0x0000000b150f7220 */ /* 0x040fe20000400000 */
[----:B------:R-:W-:-:S02]  /*212a0*/  FMUL R11, R21, R2 ;  /* 0x00000002150b7220 */ /* 0x000fc40000400000 */
[----:B------:R-:W2:Y:S01]  /*212b0*/  LDL.LU R2, [R1+0x29c] ;  /* 0x00029c0001027983 */ /* 0x000ea20000300800 */
[C---:B------:R-:W-:Y:S01]  /*212c0*/  FMUL R8, R20.reuse, R8 ;  /* 0x0000000814087220 */ /* 0x040fe20000400000 */
[----:B------:R-:W-:Y:S02]  /*212d0*/  FMUL R9, R20, R9 ;  /* 0x0000000914097220 */ /* 0x000fe40000400000 */
[----:B---3--:R-:W-:-:S15]  /*212e0*/  HMMA.16816.F32 R12, R4, R24, R12 ;  /* 0x00000018040c723c */ /* 0x008fde000000180c */
[----:B------:R-:W-:-:S04]  /*212f0*/  NOP ;  /* 0x0000000000007918 */ /* 0x000fc80000000000 */
[----:B------:R0:W-:Y:S04]  /*21300*/  STL.64 [R1+0x2c0], R12 ;  /* 0x0002c00c01007387 */ /* 0x0001e80000100a00 */
[----:B------:R1:W-:Y:S04]  /*21310*/  STL.64 [R1+0x2c8], R14 ;  /* 0x0002c80e01007387 */ /* 0x0003e80000100a00 */
[----:B------:R3:W-:Y:S01]  /*21320*/  STL.64 [R1+0x1df0], R20 ;  /* 0x001df01401007387 */ /* 0x0007e20000100a00 */
[C---:B0-----:R-:W-:Y:S01]  /*21330*/  FMUL R12, R20.reuse, R22 ;  /* 0x00000016140c7220 */ /* 0x041fe20000400000 */
[----:B------:R-:W-:-:S02]  /*21340*/  FMUL R13, R20, R19 ;  /* 0x00000013140d7220 */ /* 0x000fc40000400000 */
[----:B------:R-:W4:Y:S01]  /*21350*/  LDL.LU R26, [R1+0x2d0] ;  /* 0x0002d000011a7983 */ /* 0x000f220000300800 */
[----:B-1----:R-:W-:Y:S01]  /*21360*/  FMUL R14, R21, R18 ;  /* 0x00000012150e7220 */ /* 0x002fe20000400000 */
[----:B---3--:R-:W-:Y:S01]  /*21370*/  MOV R20, R17 ;  /* 0x0000001100147202 */ /* 0x008fe20000000f00 */
[----:B------:R-:W-:Y:S02]  /*21380*/  IMAD.MOV.U32 R21, RZ, RZ, R16 ;  /* 0x000000ffff157224 */ /* 0x000fe400078e0010 */
[----:B------:R-:W0:Y:S04]  /*21390*/  LDSM.16.M88.4 R16, [R29+UR6+0x6000] ;  /* 0x006000061d10783b */ /* 0x000e280008000200 */
[----:B0-----:R0:W-:Y:S04]  /*213a0*/  STL.64 [R1+0x120], R16 ;  /* 0x0001201001007387 */ /* 0x0011e80000100a00 */
[----:B------:R-:W-:Y:S04]  /*213b0*/  STL.64 [R1+0x128], R18 ;  /* 0x0001281201007387 */ /* 0x000fe80000100a00 */
[----:B0-----:R-:W3:Y:S04]  /*213c0*/  LDL.LU R17, [R1+0x2d4] ;  /* 0x0002d40001117983 */ /* 0x001ee80000300800 */
[----:B------:R-:W2:Y:S04]  /*213d0*/  LDL.LU R16, [R1+0x2d8] ;  /* 0x0002d80001107983 */ /* 0x000ea80000300800 */
[----:B------:R-:W2:Y:S01]  /*213e0*/  LDL.LU R24, [R1+0x2dc] ;  /* 0x0002dc0001187983 */ /* 0x000ea20000300800 */
[----:B------:R-:W-:Y:S01]  /*213f0*/  IMAD.MOV.U32 R25, RZ, RZ, R0 ;  /* 0x000000ffff197224 */ /* 0x000fe200078e0000 */
[----:B------:R-:W-:Y:S02]  /*21400*/  HMMA.16816.F32 R8, R4, R20, R8 ;  /* 0x000000140408723c */ /* 0x000fe40000001808 */
[----:B--2---:R0:W-:Y:S02]  /*21410*/  STL [R1+0x1de0], R24 ;  /* 0x001de01801007387 */ /* 0x0041e40000100800 */
[----:B0-----:R-:W-:-:S05]  /*21420*/  MOV R24, R3 ;  /* 0x0000000300187202 */ /* 0x001fca0000000f00 */
[----:B------:R-:W-:Y:S04]  /*21430*/  STL.64 [R1+0x1de8], R24 ;  /* 0x001de81801007387 */ /* 0x000fe80000100a00 */
[----:B------:R-:W2:Y:S04]  /*21440*/  LDL.LU R19, [R1+0x2e0] ;  /* 0x0002e00001137983 */ /* 0x000ea80000300800 */
[----:B------:R-:W2:Y:S04]  /*21450*/  LDL.LU R18, [R1+0x2e4] ;  /* 0x0002e40001127983 */ /* 0x000ea80000300800 */
[----:B------:R-:W2:Y:S04]  /*21460*/  LDL.LU R0, [R1+0x2e8] ;  /* 0x0002e80001007983 */ /* 0x000ea80000300800 */
[----:B------:R-:W4:Y:S04]  /*21470*/  LDL.LU.64 R20, [R1+0x1df0] ;  /* 0x001df00001147983 */ /* 0x000f280000300a00 */
[----:B------:R-:W2:Y:S04]  /*21480*/  LDL.LU R23, [R1+0x2ec] ;  /* 0x0002ec0001177983 */ /* 0x000ea80000300800 */
[----:B------:R4:W-:Y:S04]  /*21490*/  STL.64 [R1+0x2b0], R8 ;  /* 0x0002b00801007387 */ /* 0x0009e80000100a00 */
[----:B------:R0:W-:Y:S04]  /*214a0*/  STL.64 [R1+0x2b8], R10 ;  /* 0x0002b80a01007387 */ /* 0x0001e80000100a00 */
[----:B------:R-:W2:Y:S04]  /*214b0*/  LDL.LU R22, [R1+0x2f0] ;  /* 0x0002f00001167983 */ /* 0x000ea80000300800 */
[----:B------:R-:W2:Y:S01]  /*214c0*/  LDL.LU R3, [R1+0x2f4] ;  /* 0x0002f40001037983 */ /* 0x000ea20000300800 */
[----:B----4-:R-:W-:-:S03]  /*214d0*/  FMUL R8, R20, R26 ;  /* 0x0000001a14087220 */ /* 0x010fc60000400000 */
[----:B------:R-:W1:Y:S01]  /*214e0*/  LDSM.16.M88.4 R24, [R29+UR6+0x7000] ;  /* 0x007000061d18783b */ /* 0x000e620008000200 */
[C---:B------:R-:W-:Y:S01]  /*214f0*/  FMUL R15, R21.reuse, R2 ;  /* 0x00000002150f7220 */ /* 0x040fe20000400000 */
[----:B---3--:R-:W-:Y:S01]  /*21500*/  FMUL R9, R20, R17 ;  /* 0x0000001114097220 */ /* 0x008fe20000400000 */
[----:B0-----:R-:W-:Y:S01]  /*21510*/  FMUL R10, R21, R16 ;  /* 0x00000010150a7220 */ /* 0x001fe20000400000 */
[----:B------:R-:W3:Y:S04]  /*21520*/  LDL.LU R2, [R1+0x2f8] ;  /* 0x0002f80001027983 */ /* 0x000ee80000300800 */
[----:B-1----:R0:W-:Y:S01]  /*21530*/  STL.64 [R1+0xf0], R24 ;  /* 0x0000f01801007387 */ /* 0x0021e20000100a00 */
[----:B------:R-:W-:Y:S01]  /*21540*/  MOV R16, R24 ;  /* 0x0000001800107202 */ /* 0x000fe20000000f00 */
[----:B------:R-:W-:-:S02]  /*21550*/  IMAD.MOV.U32 R17, RZ, RZ, R25 ;  /* 0x000000ffff117224 */ /* 0x000fc400078e0019 */
[----:B------:R-:W-:Y:S04]  /*21560*/  STL.64 [R1+0xf8], R26 ;  /* 0x0000f81a01007387 */ /* 0x000fe80000100a00 */
[----:B0-----:R-:W4:Y:S02]  /*21570*/  LDL.LU.64 R24, [R1+0x1de8] ;  /* 0x001de80001187983 */ /* 0x001f240000300a00 */
[----:B----4-:R-:W-:Y:S02]  /*21580*/  HMMA.16816.F32 R12, R4, R24, R12 ;  /* 0x00000018040c723c */ /* 0x010fe4000000180c */
[----:B------:R-:W4:-:S15]  /*21590*/  LDL.LU R24, [R1+0x1de0] ;  /* 0x001de00001187983 */ /* 0x000f1e0000300800 */
[----:B------:R-:W-:Y:S02]  /*215a0*/  NOP ;  /* 0x0000000000007918 */ /* 0x000fe40000000000 */
[----:B------:R2:W-:Y:S04]  /*215b0*/  STL.64 [R1+0x2a0], R12 ;  /* 0x0002a00c01007387 */ /* 0x0005e80000100a00 */
[----:B------:R-:W-:Y:S01]  /*215c0*/  STL.64 [R1+0x2a8], R14 ;  /* 0x0002a80e01007387 */ /* 0x000fe20000100a00 */
[C---:B--2---:R-:W-:Y:S01]  /*215d0*/  FMUL R12, R20.reuse, R19 ;  /* 0x00000013140c7220 */ /* 0x044fe20000400000 */
[----:B------:R-:W-:Y:S01]  /*215e0*/  FMUL R13, R20, R18 ;  /* 0x00000012140d7220 */ /* 0x000fe20000400000 */
[----:B----4-:R-:W-:Y:S02]  /*215f0*/  FMUL R11, R21, R24 ;  /* 0x00000018150b7220 */ /* 0x010fe40000400000 */
[----:B------:R-:W0:Y:S04]  /*21600*/  LDSM.16.M88.4 R24, [R29+UR6+0x8000] ;  /* 0x008000061d18783b */ /* 0x000e280008000200 */
[----:B0-----:R0:W-:Y:S01]  /*21610*/  STL.64 [R1+0xc0], R24 ;  /* 0x0000c01801007387 */ /* 0x0011e20000100a00 */
[----:B------:R-:W-:-:S03]  /*21620*/  MOV R19, R24 ;  /* 0x0000001800137202 */ /* 0x000fc60000000f00 */
[----:B------:R-:W-:Y:S01]  /*21630*/  STL.64 [R1+0xc8], R26 ;  /* 0x0000c81a01007387 */ /* 0x000fe20000100a00 */
[----:B------:R-:W-:-:S03]  /*21640*/  IMAD.MOV.U32 R18, RZ, RZ, R25 ;  /* 0x000000ffff127224 */ /* 0x000fc600078e0019 */
[----:B0-----:R-:W2:Y:S01]  /*21650*/  LDL.LU.64 R24, [R1+0x1dd8] ;  /* 0x001dd80001187983 */ /* 0x001ea20000300a00 */
[----:B------:R-:W-:-:S03]  /*21660*/  FMUL R14, R21, R0 ;  /* 0x00000000150e7220 */ /* 0x000fc60000400000 */
[----:B------:R-:W4:Y:S04]  /*21670*/  LDL.LU R0, [R1+0x2fc] ;  /* 0x0002fc0001007983 */ /* 0x000f280000300800 */
[----:B------:R-:W-:Y:S01]  /*21680*/  STL.64 [R1+0x1d98], R18 ;  /* 0x001d981201007387 */ /* 0x000fe20000100a00 */
[----:B------:R-:W-:Y:S01]  /*21690*/  FMUL R15, R21, R23 ;  /* 0x00000017150f7220 */ /* 0x000fe20000400000 */
[----:B--2---:R-:W-:Y:S02]  /*216a0*/  HMMA.16816.F32 R8, R4, R24, R8 ;  /* 0x000000180408723c */ /* 0x004fe40000001808 */
[----:B------:R-:W0:-:S15]  /*216b0*/  LDSM.16.M88.4 R24, [R29+UR6+0x9000] ;  /* 0x009000061d18783b */ /* 0x000e1e0008000200 */
[----:B------:R-:W-:Y:S02]  /*216c0*/  NOP ;  /* 0x0000000000007918 */ /* 0x000fe40000000000 */
[----:B------:R1:W-:Y:S04]  /*216d0*/  STL.64 [R1+0x290], R8 ;  /* 0x0002900801007387 */ /* 0x0003e80000100a00 */
[----:B------:R-:W-:Y:S01]  /*216e0*/  STL.64 [R1+0x298], R10 ;  /* 0x0002980a01007387 */ /* 0x000fe20000100a00 */
[----:B-1----:R-:W-:-:S03]  /*216f0*/  FMUL R8, R20, R22 ;  /* 0x0000001614087220 */ /* 0x002fc60000400000 */
[----:B0-----:R0:W-:Y:S01]  /*21700*/  STL.64 [R1+0xb0], R24 ;  /* 0x0000b01801007387 */ /* 0x0011e20000100a00 */
[----:B------:R-:W-:-:S03]  /*21710*/  MOV R23, R24 ;  /* 0x0000001800177202 */ /* 0x000fc60000000f00 */
[----:B------:R-:W-:Y:S01]  /*21720*/  STL.64 [R1+0xb8], R26 ;  /* 0x0000b81a01007387 */ /* 0x000fe20000100a00 */
[----:B------:R-:W-:-:S03]  /*21730*/  IMAD.MOV.U32 R22, RZ, RZ, R25 ;  /* 0x000000ffff167224 */ /* 0x000fc600078e0019 */
[----:B0-----:R-:W2:Y:S01]  /*21740*/  LDL.LU.64 R24, [R1+0x1dd0] ;  /* 0x001dd00001187983 */ /* 0x001ea20000300a00 */
[----:B------:R-:W-:-:S03]  /*21750*/  FMUL R9, R20, R3 ;  /* 0x0000000314097220 */ /* 0x000fc60000400000 */
[----:B------:R-:W2:Y:S04]  /*21760*/  LDL.LU R28, [R1+0x300] ;  /* 0x00030000011c7983 */ /* 0x000ea80000300800 */
[----:B------:R-:W2:Y:S01]  /*21770*/  LDL.LU R3, [R1+0x304] ;  /* 0x0003040001037983 */ /* 0x000ea20000300800 */
[C---:B---3--:R-:W-:Y:S01]  /*21780*/  FMUL R10, R21.reuse, R2 ;  /* 0x00000002150a7220 */ /* 0x048fe20000400000 */
[----:B----4-:R-:W-:Y:S01]  /*21790*/  FMUL R11, R21, R0 ;  /* 0x00000000150b7220 */ /* 0x010fe20000400000 */
[----:B--2---:R-:W-:-:S15]  /*217a0*/  HMMA.16816.F32 R12, R4, R24, R12 ;  /* 0x00000018040c723c */ /* 0x004fde000000180c */
[----:B------:R-:W-:-:S04]  /*217b0*/  NOP ;  /* 0x0000000000007918 */ /* 0x000fc80000000000 */
[----:B------:R-:W-:Y:S04]  /*217c0*/  STL.64 [R1+0x280], R12 ;  /* 0x0002800c01007387 */ /* 0x000fe80000100a00 */
[----:B------:R0:W-:Y:S04]  /*217d0*/  STL.64 [R1+0x288], R14 ;  /* 0x0002880e01007387 */ /* 0x0001e80000100a00 */
[----:B------:R-:W2:Y:S04]  /*217e0*/  LDL.LU R2, [R1+0x308] ;  /* 0x0003080001027983 */ /* 0x000ea80000300800 */
[----:B------:R-:W-:Y:S04]  /*217f0*/  STL.64 [R1+0x1dc8], R6 ;  /* 0x001dc80601007387 */ /* 0x000fe80000100a00 */
[----:B------:R-:W-:Y:S04]  /*21800*/  STL.64 [R1+0x1dc0], R4 ;  /* 0x001dc00401007387 */ /* 0x000fe80000100a00 */
[----:B------:R-:W1:Y:S04]  /*21810*/  LDSM.16.M88.4 R4, [R29+UR6+0xa000] ;  /* 0x00a000061d04783b */ /* 0x000e680008000200 */
[----:B0-----:R-:W3:Y:S04]  /*21820*/  LDL.LU R15, [R1+0x30c] ;  /* 0x00030c00010f7983 */ /* 0x001ee80000300800 */
[----:B------:R-:W4:Y:S04]  /*21830*/  LDL.LU R27, [R1+0x310] ;  /* 0x00031000011b7983 */ /* 0x000f280000300800 */
[----:B------:R-:W4:Y:S04]  /*21840*/  LDL.LU R26, [R1+0x314] ;  /* 0x00031400011a7983 */ /* 0x000f280000300800 */
[----:B------:R-:W2:Y:S04]  /*21850*/  LDL.LU R0, [R1+0x318] ;  /* 0x0003180001007983 */ /* 0x000ea80000300800 */
[----:B------:R-:W2:Y:S04]  /*21860*/  LDL.LU R25, [R1+0x31c] ;  /* 0x00031c0001197983 */ /* 0x000ea80000300800 */
[----:B------:R-:W2:Y:S04]  /*21870*/  LDL.LU R24, [R1+0x320] ;  /* 0x0003200001187983 */ /* 0x000ea80000300800 */
[----:B--2---:R0:W-:Y:S04]  /*21880*/  STL.64 [R1+0x1da8], R24 ;  /* 0x001da81801007387 */ /* 0x0041e80000100a00 */
[----:B0-----:R-:W2:Y:S04]  /*21890*/  LDL R24, [R1+0x120] ;  /* 0x0001200001187983 */ /* 0x001ea80000100800 */
[----:B------:R-:W2:Y:S01]  /*218a0*/  LDL R25, [R1+0x124] ;  /* 0x0001240001197983 */ /* 0x000ea20000100800 */
[----:B------:R-:W-:Y:S01]  /*218b0*/  FMUL R13, R20, R3 ;  /* 0x00000003140d7220 */ /* 0x000fe20000400000 */
[----:B------:R-:W-:Y:S01]  /*218c0*/  FMUL R14, R21, R2 ;  /* 0x00000002150e7220 */ /* 0x000fe20000400000 */
[----:B-1----:R-:W-:Y:S01]  /*218d0*/  MOV R3, R4 ;  /* 0x0000000400037202 */ /* 0x002fe20000000f00 */
[----:B------:R-:W-:Y:S01]  /*218e0*/  IMAD.MOV.U32 R2, RZ, RZ, R5 ;  /* 0x000000ffff027224 */ /* 0x000fe200078e0005 */
[----:B--2---:R0:W-:Y:S04]  /*218f0*/  STL.64 [R1+0x1db0], R24 ;  /* 0x001db01801007387 */ /* 0x0041e80000100a00 */
[----:B----4-:R-:W-:Y:S04]  /*21900*/  STL.64 [R1+0x1db8], R26 ;  /* 0x001db81a01007387 */ /* 0x010fe80000100a00 */
[----:B0-----:R-:W2:Y:S04]  /*21910*/  LDL R24, [R1+0x130] ;  /* 0x0001300001187983 */ /* 0x001ea80000100800 */
[----:B------:R-:W2:Y:S04]  /*21920*/  LDL R25, [R1+0x134] ;  /* 0x0001340001197983 */ /* 0x000ea80000100800 */
[----:B------:R-:W4:Y:S04]  /*21930*/  LDL.LU R19, [R1+0x324] ;  /* 0x0003240001137983 */ /* 0x000f280000300800 */
[----:B------:R-:W2:Y:S04]  /*21940*/  LDL.LU R18, [R1+0x328] ;  /* 0x0003280001127983 */ /* 0x000ea80000300800 */
[----:B------:R-:W-:Y:S04]  /*21950*/  STL.64 [R1+0xa0], R4 ;  /* 0x0000a00401007387 */ /* 0x000fe80000100a00 */
[----:B------:R0:W-:Y:S04]  /*21960*/  STL.64 [R1+0xa8], R6 ;  /* 0x0000a80601007387 */ /* 0x0001e80000100a00 */
[----:B0-----:R-:W2:Y:S04]  /*21970*/  LDL.LU.64 R6, [R1+0x1dc8] ;  /* 0x001dc80001067983 */ /* 0x001ea80000300a00 */
[----:B------:R-:W2:Y:S04]  /*21980*/  LDL.LU.64 R4, [R1+0x1dc0] ;  /* 0x001dc00001047983 */ /* 0x000ea80000300a00 */
[----:B------:R-:W3:Y:S01]  /*21990*/  LDL.LU.64 R26, [R1+0x1db8] ;  /* 0x001db800011a7983 */ /* 0x000ee20000300a00 */
[----:B--2---:R-:W-:-:S15]  /*219a0*/  HMMA.16816.F32 R8, R4, R24, R8 ;  /* 0x000000180408723c */ /* 0x004fde0000001808 */
[----:B------:R-:W-:-:S04]  /*219b0*/  NOP ;  /* 0x0000000000007918 */ /* 0x000fc80000000000 */
[----:B------:R3:W-:Y:S02]  /*219c0*/  STL.64 [R1+0x270], R8 ;  /* 0x0002700801007387 */ /* 0x0007e40000100a00 */
[C---:B---3--:R-:W-:Y:S01]  /*219d0*/  FMUL R8, R20.reuse, R27 ;  /* 0x0000001b14087220 */ /* 0x048fe20000400000 */
[C---:B------:R-:W-:Y:S02]  /*219e0*/  FMUL R9, R20.reuse, R26 ;  /* 0x0000001a14097220 */ /* 0x040fe40000400000 */
[----:B------:R-:W0:Y:S04]  /*219f0*/  LDSM.16.M88.4 R24, [R29+UR6+0xb000] ;  /* 0x00b000061d18783b */ /* 0x000e280008000200 */
[----:B------:R-:W-:Y:S04]  /*21a00*/  STL.64 [R1+0x278], R10 ;  /* 0x0002780a01007387 */ /* 0x000fe80000100a00 */
[----:B0-----:R0:W-:Y:S04]  /*21a10*/  STL.64 [R1+0x60], R24 ;  /* 0x0000601801007387 */ /* 0x0011e80000100a00 */
[----:B------:R-:W-:Y:S04]  /*21a20*/  STL.64 [R1+0x68], R26 ;  /* 0x0000681a01007387 */ /* 0x000fe80000100a00 */
[----:B0-----:R-:W2:Y:S01]  /*21a30*/  LDL.LU.64 R24, [R1+0x1db0] ;  /* 0x001db00001187983 */ /* 0x001ea20000300a00 */
[----:B------:R-:W-:Y:S01]  /*21a40*/  FMUL R12, R20, R28 ;  /* 0x0000001c140c7220 */ /* 0x000fe20000400000 */
[----:B------:R-:W-:-:S07]  /*21a50*/  FMUL R15, R21, R15 ;  /* 0x0000000f150f7220 */ /* 0x000fce0000400000 */
[----:B--2---:R-:W-:Y:S01]  /*21a60*/  HMMA.16816.F32 R12, R4, R24, R12 ;  /* 0x00000018040c723c */ /* 0x004fe2000000180c */
[----:B------:R-:W2:Y:S01]  /*21a70*/  LDL.LU.64 R24, [R1+0x1da8] ;  /* 0x001da80001187983 */ /* 0x000ea20000300a00 */
[----:B------:R-:W-:-:S03]  /*21a80*/  FMUL R10, R21, R0 ;  /* 0x00000000150a7220 */ /* 0x000fc60000400000 */
[----:B------:R-:W3:-:S14]  /*21a90*/  LDL.LU R0, [R1+0x32c] ;  /* 0x00032c0001007983 */ /* 0x000edc0000300800 */
[----:B------:R4:W-:Y:S04]  /*21aa0*/  STL.64 [R1+0x260], R12 ;  /* 0x0002600c01007387 */ /* 0x0009e80000100a00 */
[----:B------:R0:W-:Y:S01]  /*21ab0*/  STL.64 [R1+0x268], R14 ;  /* 0x0002680e01007387 */ /* 0x0001e20000100a00 */
[C---:B----4-:R-:W-:Y:S01]  /*21ac0*/  FMUL R13, R20.reuse, R19 ;  /* 0x00000013140d7220 */ /* 0x050fe20000400000 */
[C---:B0-----:R-:W-:Y:S01]  /*21ad0*/  FMUL R14, R21.reuse, R18 ;  /* 0x00000012150e7220 */ /* 0x041fe20000400000 */
[----:B--2---:R-:W-:Y:S01]  /*21ae0*/  FMUL R11, R21, R25 ;  /* 0x00000019150b7220 */ /* 0x004fe20000400000 */
[----:B------:R-:W-:Y:S02]  /*21af0*/  FMUL R12, R20, R24 ;  /* 0x00000018140c7220 */ /* 0x000fe40000400000 */
[----:B------:R-:W0:Y:S04]  /*21b00*/  LDSM.16.M88.4 R24, [R29+UR6+0xc000] ;  /* 0x00c000061d18783b */ /* 0x000e280008000200 */
[----:B------:R-:W-:Y:S01]  /*21b10*/  HMMA.16816.F32 R8, R4, R16, R8 ;  /* 0x000000100408723c */ /* 0x000fe20000001808 */
[----:B0-----:R0:W-:Y:S04]  /*21b20*/  STL.64 [R1+0x50], R24 ;  /* 0x0000501801007387 */ /* 0x0011e80000100a00 */
[----:B------:R1:W-:Y:S04]  /*21b30*/  STL.64 [R1+0x58], R26 ;  /* 0x0000581a01007387 */ /* 0x0003e80000100a00 */
[----:B0-----:R-:W2:Y:S04]  /*21b40*/  LDL.LU R24, [R1+0x1da0] ;  /* 0x001da00001187983 */ /* 0x001ea80000300800 */
[----:B------:R-:W4:Y:S04]  /*21b50*/  LDL.LU R28, [R1+0x334] ;  /* 0x00033400011c7983 */ /* 0x000f280000300800 */
[----:B-1----:R-:W2:Y:S04]  /*21b60*/  LDL.LU R27, [R1+0x338] ;  /* 0x00033800011b7983 */ /* 0x002ea80000300800 */
[----:B------:R-:W2:Y:S04]  /*21b70*/  LDL.LU.64 R18, [R1+0x1d98] ;  /* 0x001d980001127983 */ /* 0x000ea80000300a00 */
[----:B------:R-:W-:Y:S04]  /*21b80*/  STL.64 [R1+0x250], R8 ;  /* 0x0002500801007387 */ /* 0x000fe80000100a00 */
[----:B------:R0:W-:Y:S04]  /*21b90*/  STL.64 [R1+0x258], R10 ;  /* 0x0002580a01007387 */ /* 0x0001e80000100a00 */
[----:B0-----:R-:W2:Y:S04]  /*21ba0*/  LDL.LU R10, [R1+0x330] ;  /* 0x00033000010a7983 */ /* 0x001ea80000300800 */
[----:B------:R-:W2:Y:S01]  /*21bb0*/  LDL.LU R26, [R1+0x658] ;  /* 0x00065800011a7983 */ /* 0x000ea20000300800 */
[----:B------:R-:W-:-:S02]  /*21bc0*/  IMAD.MOV.U32 R25, RZ, RZ, R2 ;  /* 0x000000ffff197224 */ /* 0x000fc400078e0002 */
[C---:B---3--:R-:W-:Y:S01]  /*21bd0*/  FMUL R15, R21.reuse, R0 ;  /* 0x00000000150f7220 */ /* 0x048fe20000400000 */
[----:B--2---:R-:W-:Y:S04]  /*21be0*/  STL [R1+0x1d78], R26 ;  /* 0x001d781a01007387 */ /* 0x004fe80000100800 */
[----:B------:R0:W-:Y:S01]  /*21bf0*/  STL [R1+0x1d74], R24 ;  /* 0x001d741801007387 */ /* 0x0001e20000100800 */
[----:B------:R-:W-:Y:S01]  /*21c00*/  FMUL R8, R20, R10 ;  /* 0x0000000a14087220 */ /* 0x000fe20000400000 */
[----:B------:R-:W-:Y:S01]  /*21c10*/  FMUL R10, R21, R27 ;  /* 0x0000001b150a7220 */ /* 0x000fe20000400000 */
[----:B0-----:R-:W-:-:S05]  /*21c20*/  MOV R24, R3 ;  /* 0x0000000300187202 */ /* 0x001fca0000000f00 */
[----:B------:R-:W-:Y:S04]  /*21c30*/  STL.64 [R1+0x1d80], R24 ;  /* 0x001d801801007387 */ /* 0x000fe80000100a00 */
[----:B------:R-:W0:Y:S04]  /*21c40*/  LDSM.16.M88.4 R24, [R29+UR6+0xd000] ;  /* 0x00d000061d18783b */ /* 0x000e280008000200 */
[----:B------:R-:W2:Y:S04]  /*21c50*/  LDL R17, [R1+0x45c] ;  /* 0x00045c0001117983 */ /* 0x000ea80000100800 */
[----:B------:R-:W3:Y:S04]  /*21c60*/  LDL.LU R11, [R1+0x33c] ;  /* 0x00033c00010b7983 */ /* 0x000ee80000300800 */
[----:B------:R-:W2:Y:S04]  /*21c70*/  LDL.LU R16, [R1+0x340] ;  /* 0x0003400001107983 */ /* 0x000ea80000300800 */
[----:B------:R-:W2:Y:S04]  /*21c80*/  LDL.LU R3, [R1+0x344] ;  /* 0x0003440001037983 */ /* 0x000ea80000300800 */
[----:B------:R-:W2:Y:S04]  /*21c90*/  LDL.LU R2, [R1+0x348] ;  /* 0x0003480001027983 */ /* 0x000ea80000300800 */
[----:B------:R-:W2:Y:S04]  /*21ca0*/  LDL.LU R0, [R1+0x34c] ;  /* 0x00034c0001007983 */ /* 0x000ea80000300800 */
[----:B0-----:R0:W-:Y:S04]  /*21cb0*/  STL.64 [R1+0xe0], R24 ;  /* 0x0000e01801007387 */ /* 0x0011e80000100a00 */
[----:B------:R-:W-:Y:S04]  /*21cc0*/  STL.64 [R1+0xe8], R26 ;  /* 0x0000e81a01007387 */ /* 0x000fe80000100a00 */
[----:B0-----:R-:W2:Y:S01]  /*21cd0*/  LDL.LU R24, [R1+0x350] ;  /* 0x0003500001187983 */ /* 0x001ea20000300800 */
[----:B------:R-:W-:-:S03]  /*21ce0*/  IMAD.MOV.U32 R25, RZ, RZ, R22 ;  /* 0x000000ffff197224 */ /* 0x000fc600078e0016 */
[----:B--2---:R0:W-:Y:S02]  /*21cf0*/  STL [R1+0x1d88], R24 ;  /* 0x001d881801007387 */ /* 0x0041e40000100800 */
[----:B0-----:R-:W-:-:S05]  /*21d00*/  MOV R24, R23 ;  /* 0x0000001700187202 */ /* 0x001fca0000000f00 */
[----:B------:R0:W-:Y:S02]  /*21d10*/  STL.64 [R1+0x1d90], R24 ;  /* 0x001d901801007387 */ /* 0x0001e40000100a00 */
[----:B0-----:R-:W-:Y:S01]  /*21d20*/  MOV R24, R19 ;  /* 0x0000001300187202 */ /* 0x001fe20000000f00 */
[----:B------:R-:W-:Y:S01]  /*21d30*/  IMAD.MOV.U32 R25, RZ, RZ, R18 ;  /* 0x000000ffff197224 */ /* 0x000fe200078e0012 */
[----:B------:R-:W2:Y:S04]  /*21d40*/  LDL.LU R19, [R1+0x354] ;  /* 0x0003540001137983 */ /* 0x000ea80000300800 */
[----:B------:R-:W2:Y:S04]  /*21d50*/  LDL.LU R18, [R1+0x358] ;  /* 0x0003580001127983 */ /* 0x000ea80000300800 */
[----:B------:R-:W2:Y:S01]  /*21d60*/  LDL R22, [R1+0x458] ;  /* 0x0004580001167983 */ /* 0x000ea20000100800 */
[----:B------:R-:W-:Y:S03]  /*21d70*/  HMMA.16816.F32 R12, R4, R24, R12 ;  /* 0x00000018040c723c */ /* 0x000fe6000000180c */
[----:B------:R-:W0:-:S15]  /*21d80*/  LDSM.16.M88.4 R24, [R29+UR6+0xe000] ;  /* 0x00e000061d18783b */ /* 0x000e1e0008000200 */
[----:B------:R-:W-:Y:S01]  /*21d90*/  NOP ;  /* 0x0000000000007918 */ /* 0x000fe20000000000 */
[----:B------:R-:W-:Y:S04]  /*21da0*/  STL.64 [R1+0x240], R12 ;  /* 0x0002400c01007387 */ /* 0x000fe80000100a00 */
[----:B------:R-:W-:Y:S04]  /*21db0*/  STL.64 [R1+0x248], R14 ;  /* 0x0002480e01007387 */ /* 0x000fe80000100a00 */
[----:B0-----:R0:W-:Y:S04]  /*21dc0*/  STL.64 [R1+0x110], R24 ;  /* 0x0001101801007387 */ /* 0x0011e80000100a00 */
[----:B------:R-:W-:Y:S04]  /*21dd0*/  STL.64 [R1+0x118], R26 ;  /* 0x0001181a01007387 */ /* 0x000fe80000100a00 */
[----:B0-----:R-:W2:Y:S01]  /*21de0*/  LDL.LU.64 R24, [R1+0x1d90] ;  /* 0x001d900001187983 */ /* 0x001ea20000300a00 */
[C---:B----4-:R-:W-:Y:S01]  /*21df0*/  FMUL R9, R20.reuse, R28 ;  /* 0x0000001c14097220 */ /* 0x050fe20000400000 */
[----:B---3--:R-:W-:Y:S01]  /*21e00*/  FMUL R11, R21, R11 ;  /* 0x0000000b150b7220 */ /* 0x008fe20000400000 */
[----:B------:R-:W-:-:S02]  /*21e10*/  FMUL R13, R20, R3 ;  /* 0x00000003140d7220 */ /* 0x000fc40000400000 */
[----:B------:R-:W3:Y:S04]  /*21e20*/  LDL.LU R3, [R1+0x35c] ;  /* 0x00035c0001037983 */ /* 0x000ee80000300800 */
[----:B--2---:R-:W-:Y:S01]  /*21e30*/  HMMA.16816.F32 R8, R4, R24, R8 ;  /* 0x000000180408723c */ /* 0x004fe20000001808 */
[----:B------:R-:W2:Y:S01]  /*21e40*/  LDL.LU R24, [R1+0x1d88] ;  /* 0x001d880001187983 */ /* 0x000ea20000300800 */
[----:B------:R-:W-:-:S03]  /*21e50*/  FMUL R12, R20, R16 ;  /* 0x00000010140c7220 */ /* 0x000fc60000400000 */
[----:B------:R-:W4:Y:S01]  /*21e60*/  LDL.LU R16, [R1+0x360] ;  /* 0x0003600001107983 */ /* 0x000f220000300800 */
[----:B------:R-:W-:-:S13]  /*21e70*/  MOV R23, R27 ;  /* 0x0000001b00177202 */ /* 0x000fda0000000f00 */
[----:B------:R2:W-:Y:S01]  /*21e80*/  STL.64 [R1+0x230], R8 ;  /* 0x0002300801007387 */ /* 0x0005e20000100a00 */
[----:B------:R-:W-:-:S03]  /*21e90*/  FMUL R14, R21, R2 ;  /* 0x00000002150e7220 */ /* 0x000fc60000400000 */
[----:B------:R-:W-:Y:S01]  /*21ea0*/  STL.64 [R1+0x238], R10 ;  /* 0x0002380a01007387 */ /* 0x000fe20000100a00 */
[----:B------:R-:W-:-:S03]  /*21eb0*/  FMUL R15, R21, R0 ;  /* 0x00000000150f7220 */ /* 0x000fc60000400000 */
[----:B------:R-:W3:Y:S04]  /*21ec0*/  LDL.LU R2, [R1+0x364] ;  /* 0x0003640001027983 */ /* 0x000ee80000300800 */
[----:B------:R-:W3:Y:S01]  /*21ed0*/  LDL.LU R0, [R1+0x368] ;  /* 0x0003680001007983 */ /* 0x000ee20000300800 */
[----:B--2---:R-:W-:-:S03]  /*21ee0*/  FMUL R8, R20, R24 ;  /* 0x0000001814087220 */ /* 0x004fc60000400000 */
[----:B------:R-:W0:Y:S04]  /*21ef0*/  LDSM.16.M88.4 R24, [R29+UR6+0xf000] ;  /* 0x00f000061d18783b */ /* 0x000e280008000200 */
[----:B0-----:R0:W-:Y:S01]  /*21f00*/  STL.64 [R1+0x100], R24 ;  /* 0x0001001801007387 */ /* 0x0011e20000100a00 */
[----:B------:R-:W-:-:S03]  /*21f10*/  IMAD.MOV.U32 R29, RZ, RZ, R24 ;  /* 0x000000ffff1d7224 */ /* 0x000fc600078e0018 */
[----:B------:R1:W-:Y:S01]  /*21f20*/  STL.64 [R1+0x108], R26 ;  /* 0x0001081a01007387 */ /* 0x0003e20000100a00 */
[----:B------:R-:W-:-:S03]  /*21f30*/  MOV R28, R25 ;  /* 0x00000019001c7202 */ /* 0x000fc60000000f00 */
[----:B0-----:R-:W2:Y:S01]  /*21f40*/  LDL.LU.64 R24, [R1+0x1d80] ;  /* 0x001d800001187983 */ /* 0x001ea20000300a00 */
[----:B------:R-:W-:-:S03]  /*21f50*/  FMUL R9, R20, R19 ;  /* 0x0000001314097220 */ /* 0x000fc60000400000 */
[----:B------:R-:W3:Y:S04]  /*21f60*/  LDL.LU R19, [R1+0x36c] ;  /* 0x00036c0001137983 */ /* 0x000ee80000300800 */
[----:B-1----:R-:W3:Y:S01]  /*21f70*/  LDL.LU R26, [R1+0x1d78] ;  /* 0x001d7800011a7983 */ /* 0x002ee20000300800 */
[----:B--2---:R-:W-:Y:S03]  /*21f80*/  HMMA.16816.F32 R12, R4, R24, R12 ;  /* 0x00000018040c723c */ /* 0x004fe6000000180c */
[----:B------:R-:W2:-:S15]  /*21f90*/  LDL.LU R24, [R1+0x1d74] ;  /* 0x001d740001187983 */ /* 0x000e9e0000300800 */
[----:B------:R-:W-:Y:S01]  /*21fa0*/  NOP ;  /* 0x0000000000007918 */ /* 0x000fe20000000000 */
[----:B------:R-:W-:Y:S04]  /*21fb0*/  STL.64 [R1+0x220], R12 ;  /* 0x0002200c01007387 */ /* 0x000fe80000100a00 */
[----:B------:R0:W-:Y:S04]  /*21fc0*/  STL.64 [R1+0x228], R14 ;  /* 0x0002280e01007387 */ /* 0x0001e80000100a00 */
[----:B0-----:R-:W2:Y:S01]  /*21fd0*/  LDL.LU R15, [R1+0x65c] ;  /* 0x00065c00010f7983 */ /* 0x001ea20000300800 */
[----:B---3--:R-:W-:Y:S01]  /*21fe0*/  FMUL R11, R21, R3 ;  /* 0x00000003150b7220 */ /* 0x008fe20000400000 */
[----:B------:R-:W-:Y:S01]  /*21ff0*/  FADD R3, -R17, R26 ;  /* 0x0000001a11037221 */ /* 0x000fe20000000100 */
[C---:B------:R-:W-:Y:S01]  /*22000*/  FMUL R10, R21.reuse, R18 ;  /* 0x00000012150a7220 */ /* 0x040fe20000400000 */
[----:B--2---:R0:W-:Y:S04]  /*22010*/  STL [R1+0x1d70], R15 ;  /* 0x001d700f01007387 */ /* 0x0041e80000100800 */
[----:B------:R-:W2:Y:S04]  /*22020*/  LDL.64 R12, [R1+0x60] ;  /* 0x00006000010c7983 */ /* 0x000ea80000100a00 */
[----:B------:R-:W3:Y:S04]  /*22030*/  LDL.LU R27, [R1+0x374] ;  /* 0x00037400011b7983 */ /* 0x000ee80000300800 */
[----:B------:R-:W3:Y:S04]  /*22040*/  LDL.LU R26, [R1+0x378] ;  /* 0x00037800011a7983 */ /* 0x000ee80000300800 */
[----:B0-----:R-:W3:Y:S01]  /*22050*/  LDL.LU R15, [R1+0x1d70] ;  /* 0x001d7000010f7983 */ /* 0x001ee20000300800 */
[----:B------:R-:W-:Y:S01]  /*22060*/  FMUL R18, R21, R0 ;  /* 0x0000000015127220 */ /* 0x000fe20000400000 */
[----:B------:R-:W-:Y:S01]  /*22070*/  FMUL R17, R20, R2 ;  /* 0x0000000214117220 */ /* 0x000fe20000400000 */
[----:B--2---:R-:W-:Y:S01]  /*22080*/  HMMA.16816.F32 R8, R4, R12, R8 ;  /* 0x0000000c0408723c */ /* 0x004fe20000001808 */
[----:B------:R-:W-:-:S02]  /*22090*/  IMAD.MOV.U32 R25, RZ, RZ, R13 ;  /* 0x000000ffff197224 */ /* 0x000fc400078e000d */
[----:B---3--:R-:W-:Y:S02]  /*220a0*/  FADD R22, -R22, R15 ;  /* 0x0000000f16167221 */ /* 0x008fe40000000100 */
[----:B------:R-:W0:-:S14]  /*220b0*/  LDSM.16.M88.4 R12, [R24+UR6+0x18800] ;  /* 0x01880006180c783b */ /* 0x000e1c0008000200 */
[----:B------:R-:W-:Y:S01]  /*220c0*/  IMAD.MOV.U32 R0, RZ, RZ, R11 ;  /* 0x000000ffff007224 */ /* 0x000fe200078e000b */
[----:B------:R-:W-:Y:S01]  /*220d0*/  MOV R2, R10 ;  /* 0x0000000a00027202 */ /* 0x000fe20000000f00 */
[----:B------:R-:W-:Y:S04]  /*220e0*/  STL.64 [R1+0x210], R8 ;  /* 0x0002100801007387 */ /* 0x000fe80000100a00 */
[----:B------:R-:W2:Y:S04]  /*220f0*/  LDL.LU R10, [R1+0x370] ;  /* 0x00037000010a7983 */ /* 0x000ea80000300800 */
[----:B------:R-:W-:Y:S04]  /*22100*/  STL [R1+0x1c78], R0 ;  /* 0x001c780001007387 */ /* 0x000fe80000100800 */
[----:B------:R-:W-:Y:S04]  /*22110*/  STL [R1+0x1c74], R2 ;  /* 0x001c740201007387 */ /* 0x000fe80000100800 */
[----:B------:R-:W3:Y:S04]  /*22120*/  LDL.LU R11, [R1+0x37c] ;  /* 0x00037c00010b7983 */ /* 0x000ee80000300800 */
[----:B0-----:R-:W-:Y:S04]  /*22130*/  STL.64 [R1+0x1d50], R14 ;  /* 0x001d500e01007387 */ /* 0x001fe80000100a00 */
[----:B------:R0:W-:Y:S04]  /*22140*/  STL.64 [R1+0x1d48], R12 ;  /* 0x001d480c01007387 */ /* 0x0001e80000100a00 */
[----:B0-----:R-:W3:Y:S01]  /*22150*/  LDL.LU.64 R12, [R1+0x50] ;  /* 0x00005000010c7983 */ /* 0x001ee20000300a00 */
[----:B----4-:R-:W-:Y:S01]  /*22160*/  FMUL R16, R20, R16 ;  /* 0x0000001014107220 */ /* 0x010fe20000400000 */
[----:B------:R-:W-:-:S02]  /*22170*/  FMUL R19, R21, R19 ;  /* 0x0000001315137220 */ /* 0x000fc40000400000 */
[----:B------:R-:W-:Y:S01]  /*22180*/  STL [R1+0x1d04], R24 ;  /* 0x001d041801007387 */ /* 0x000fe20000100800 */
[C---:B------:R-:W-:Y:S01]  /*22190*/  FMUL R9, R20.reuse, R27 ;  /* 0x0000001b14097220 */ /* 0x040fe20000400000 */
[----:B--2---:R-:W-:Y:S01]  /*221a0*/  FMUL R8, R20, R10 ;  /* 0x0000000a14087220 */ /* 0x004fe20000400000 */
[----:B------:R-:W-:Y:S02]  /*221b0*/  FMUL R10, R21, R26 ;  /* 0x0000001a150a7220 */ /* 0x000fe40000400000 */
[----:B---3--:R-:W-:Y:S01]  /*221c0*/  HMMA.16816.F32 R16, R4, R12, R16 ;  /* 0x0000000c0410723c */ /* 0x008fe20000001810 */
[----:B------:R-:W-:Y:S01]  /*221d0*/  MOV R27, R12 ;  /* 0x0000000c001b7202 */ /* 0x000fe20000000f00 */
[----:B------:R-:W-:-:S15]  /*221e0*/  IMAD.MOV.U32 R26, RZ, RZ, R13 ;  /* 0x000000ffff1a7224 */ /* 0x000fde00078e000d */
[----:B------:R-:W-:Y:S02]  /*221f0*/  NOP ;  /* 0x0000000000007918 */ /* 0x000fe40000000000 */
[----:B------:R0:W-:Y:S04]  /*22200*/  STL.64 [R1+0x200], R16 ;  /* 0x0002001001007387 */ /* 0x0001e80000100a00 */
[----:B------:R1:W-:Y:S04]  /*22210*/  STL.64 [R1+0x208], R18 ;  /* 0x0002081201007387 */ /* 0x0003e80000100a00 */
[----:B0-----:R-:W2:Y:S04]  /*22220*/  LDL.LU R16, [R1+0x3a0] ;  /* 0x0003a00001107983 */ /* 0x001ea80000300800 */
[----:B------:R-:W3:Y:S04]  /*22230*/  LDL.LU R2, [R1+0x3a4] ;  /* 0x0003a40001027983 */ /* 0x000ee80000300800 */
[----:B------:R-:W4:Y:S04]  /*22240*/  LDL.LU R0, [R1+0x3a8] ;  /* 0x0003a80001007983 */ /* 0x000f280000300800 */
[----:B------:R-:W-:Y:S04]  /*22250*/  STL.64 [R1+0x1d28], R26 ;  /* 0x001d281a01007387 */ /* 0x000fe80000100a00 */
[----:B------:R0:W-:Y:S04]  /*22260*/  STL [R1+0x1d20], R25 ;  /* 0x001d201901007387 */ /* 0x0001e80000100800 */
[----:B-1----:R-:W2:Y:S04]  /*22270*/  LDL.LU R19, [R1+0x3ac] ;  /* 0x0003ac0001137983 */ /* 0x002ea80000300800 */
[----:B0-----:R-:W2:Y:S04]  /*22280*/  LDL.LU R25, [R1+0x390] ;  /* 0x0003900001197983 */ /* 0x001ea80000300800 */
[----:B------:R-:W2:Y:S01]  /*22290*/  LDL.LU R24, [R1+0x394] ;  /* 0x0003940001187983 */ /* 0x000ea20000300800 */
[----:B------:R-:W-:-:S03]  /*222a0*/  FMUL R11, R21, R11 ;  /* 0x0000000b150b7220 */ /* 0x000fc60000400000 */
[----:B--2---:R0:W-:Y:S04]  /*222b0*/  STL.64 [R1+0x1d68], R24 ;  /* 0x001d681801007387 */ /* 0x0041e80000100a00 */
[----:B0-----:R-:W2:Y:S04]  /*222c0*/  LDL.64 R24, [R1+0xe0] ;  /* 0x0000e00001187983 */ /* 0x001ea80000100a00 */
[----:B------:R-:W3:Y:S04]  /*222d0*/  LDL.LU R15, [R1+0x398] ;  /* 0x00039800010f7983 */ /* 0x000ee80000300800 */
[----:B------:R-:W3:Y:S01]  /*222e0*/  LDL.LU R14, [R1+0x39c] ;  /* 0x00039c00010e7983 */ /* 0x000ee20000300800 */
[----:B------:R-:W-:Y:S01]  /*222f0*/  FMUL R3, R3, 1.4426950216293334961 ;  /* 0x3fb8aa3b03037820 */ /* 0x000fe20000400000 */
[----:B------:R-:W-:Y:S01]  /*22300*/  MOV R12, R29 ;  /* 0x0000001d000c7202 */ /* 0x000fe20000000f00 */
[----:B------:R-:W-:-:S02]  /*22310*/  IMAD.MOV.U32 R13, RZ, RZ, R28 ;  /* 0x000000ffff0d7224 */ /* 0x000fc400078e001c */
[----:B------:R0:W-:Y:S02]  /*22320*/  MUFU.EX2 R28, R3 ;  /* 0x00000003001c7308 */ /* 0x0001e40000000800 */
[----:B0-----:R-:W-:Y:S01]  /*22330*/  FMUL R3, R22, 1.4426950216293334961 ;  /* 0x3fb8aa3b16037820 */ /* 0x001fe20000400000 */
[----:B--2---:R-:W-:Y:S01]  /*22340*/  HMMA.16816.F32 R8, R4, R24, R8 ;  /* 0x000000180408723c */ /* 0x004fe20000001808 */
[----:B---3--:R-:W-:Y:S04]  /*22350*/  STL [R1+0x1d60], R14 ;  /* 0x001d600e01007387 */ /* 0x008fe80000100800 */
[----:B------:R0:W-:Y:S01]  /*22360*/  STL.64 [R1+0x1d58], R12 ;  /* 0x001d580c01007387 */ /* 0x0001e20000100a00 */
[----:B------:R-:W-:-:S03]  /*22370*/  MOV R22, R25 ;  /* 0x0000001900167202 */ /* 0x000fc60000000f00 */
[----:B0-----:R-:W2:Y:S04]  /*22380*/  LDL.LU.64 R12, [R1+0x110] ;  /* 0x00011000010c7983 */ /* 0x001ea80000300a00 */
[----:B------:R-:W3:Y:S01]  /*22390*/  LDL.LU.64 R24, [R1+0x1d68] ;  /* 0x001d680001187983 */ /* 0x000ee20000300a00 */
[----:B------:R-:W-:-:S05]  /*223a0*/  FMUL R17, R20, R2 ;  /* 0x0000000214117220 */ /* 0x000fca0000400000 */
[----:B------:R-:W-:Y:S01]  /*223b0*/  MOV R2, R9 ;  /* 0x0000000900027202 */ /* 0x000fe20000000f00 */
[----:B------:R-:W-:Y:S01]  /*223c0*/  FMUL R16, R20, R16 ;  /* 0x0000001014107220 */ /* 0x000fe20000400000 */
[C---:B----4-:R-:W-:Y:S01]  /*223d0*/  FMUL R18, R21.reuse, R0 ;  /* 0x0000000015127220 */ /* 0x050fe20000400000 */
[----:B------:R0:W-:Y:S01]  /*223e0*/  STL.64 [R1+0x1f8], R10 ;  /* 0x0001f80a01007387 */ /* 0x0001e20000100a00 */
[----:B------:R-:W-:-:S03]  /*223f0*/  FMUL R19, R21, R19 ;  /* 0x0000001315137220 */ /* 0x000fc60000400000 */
[----:B------:R-:W-:Y:S04]  /*22400*/  STL [R1+0x1c7c], R2 ;  /* 0x001c7c0201007387 */ /* 0x000fe80000100800 */
[----:B------:R-:W4:Y:S01]  /*22410*/  LDL.LU R14, [R1+0x1d60] ;  /* 0x001d6000010e7983 */ /* 0x000f220000300800 */
[----:B------:R-:W-:Y:S02]  /*22420*/  IMAD.MOV.U32 R0, RZ, RZ, R8 ;  /* 0x000000ffff007224 */ /* 0x000fe400078e0008 */
[C---:B---3--:R-:W-:Y:S01]  /*22430*/  FMUL R8, R20.reuse, R25 ;  /* 0x0000001914087220 */ /* 0x048fe20000400000 */
[----:B------:R-:W-:Y:S02]  /*22440*/  FMUL R9, R20, R24 ;  /* 0x0000001814097220 */ /* 0x000fe40000400000 */
[----:B--2---:R-:W-:Y:S01]  /*22450*/  HMMA.16816.F32 R24, R4, R12, R16 ;  /* 0x0000000c0418723c */ /* 0x004fe20000001810 */
[----:B------:R-:W-:Y:S01]  /*22460*/  IMAD.MOV.U32 R18, RZ, RZ, R12 ;  /* 0x000000ffff127224 */ /* 0x000fe200078e000c */
[----:B------:R-:W-:-:S02]  /*22470*/  MOV R17, R13 ;  /* 0x0000000d00117202 */ /* 0x000fc40000000f00 */
[----:B------:R-:W2:Y:S01]  /*22480*/  LDL.LU.64 R12, [R1+0x1d58] ;  /* 0x001d5800010c7983 */ /* 0x000ea20000300a00 */
[C---:B0-----:R-:W-:Y:S01]  /*22490*/  FMUL R10, R21.reuse, R15 ;  /* 0x0000000f150a7220 */ /* 0x041fe20000400000 */
[----:B----4-:R-:W-:Y:S01]  /*224a0*/  FMUL R11, R21, R14 ;  /* 0x0000000e150b7220 */ /* 0x010fe20000400000 */
[----:B------:R0:W1:-:S12]  /*224b0*/  MUFU.EX2 R29, R3 ;  /* 0x00000003001d7308 */ /* 0x0000580000000800 */
[----:B------:R-:W-:Y:S04]  /*224c0*/  STL [R1+0x1e4], R25 ;  /* 0x0001e41901007387 */ /* 0x000fe80000100800 */
[----:B------:R3:W-:Y:S04]  /*224d0*/  STL.64 [R1+0x1e8], R26 ;  /* 0x0001e81a01007387 */ /* 0x0007e80000100a00 */
[----:B------:R4:W-:Y:S04]  /*224e0*/  STL [R1+0x1d14], R18 ;  /* 0x001d141201007387 */ /* 0x0009e80000100800 */
[----:B------:R-:W-:Y:S04]  /*224f0*/  STL [R1+0x1d10], R17 ;  /* 0x001d101101007387 */ /* 0x000fe80000100800 */
[----:B---3--:R-:W1:Y:S04]  /*22500*/  LDL.LU R27, [R1+0x38c] ;  /* 0x00038c00011b7983 */ /* 0x008e680000300800 */
[----:B------:R-:W3:Y:S04]  /*22510*/  LDL.LU R26, [R1+0x3b0] ;  /* 0x0003b000011a7983 */ /* 0x000ee80000300800 */
[----:B------:R-:W3:Y:S04]  /*22520*/  LDL.LU R19, [R1+0x3b4] ;  /* 0x0003b40001137983 */ /* 0x000ee80000300800 */
[----:B----4-:R-:W4:Y:S04]  /*22530*/  LDL.LU R18, [R1+0x3b8] ;  /* 0x0003b80001127983 */ /* 0x010f280000300800 */
[----:B0-----:R-:W3:Y:S04]  /*22540*/  LDL.LU R3, [R1+0x3bc] ;  /* 0x0003bc0001037983 */ /* 0x001ee80000300800 */
[----:B------:R0:W-:Y:S04]  /*22550*/  STL [R1+0x1d00], R23 ;  /* 0x001d001701007387 */ /* 0x0001e80000100800 */
[----:B0-----:R-:W3:Y:S04]  /*22560*/  LDL.LU R23, [R1+0x388] ;  /* 0x0003880001177983 */ /* 0x001ee80000300800 */
[----:B------:R0:W-:Y:S04]  /*22570*/  STL [R1+0x1d40], R22 ;  /* 0x001d401601007387 */ /* 0x0001e80000100800 */
[----:B0-----:R-:W4:Y:S04]  /*22580*/  LDL.LU R22, [R1+0x384] ;  /* 0x0003840001167983 */ /* 0x001f280000300800 */
[----:B------:R-:W4:Y:S04]  /*22590*/  LDL.LU R20, [R1+0x170] ;  /* 0x0001700001147983 */ /* 0x000f280000300800 */
[----:B------:R-:W4:Y:S04]  /*225a0*/  LDL.LU R21, [R1+0x174] ;  /* 0x0001740001157983 */ /* 0x000f280000300800 */
[----:B------:R-:W4:Y:S01]  /*225b0*/  LDL.LU.64 R14, [R1+0x1d50] ;  /* 0x001d5000010e7983 */ /* 0x000f220000300a00 */
[----:B--2---:R-:W-:Y:S03]  /*225c0*/  HMMA.16816.F32 R4, R4, R12, R8 ;  /* 0x0000000c0404723c */ /* 0x004fe60000001808 */
[----:B------:R-:W2:Y:S04]  /*225d0*/  LDL.LU.64 R12, [R1+0x1d48] ;  /* 0x001d4800010c7983 */ /* 0x000ea80000300a00 */
[----:B------:R-:W2:Y:S04]  /*225e0*/  LDL.LU R11, [R1+0x380] ;  /* 0x00038000010b7983 */ /* 0x000ea80000300800 */
[----:B------:R-:W2:Y:S08]  /*225f0*/  LDL.LU R8, [R1+0x180] ;  /* 0x0001800001087983 */ /* 0x000eb00000300800 */
[----:B------:R-:W-:Y:S04]  /*22600*/  STL.64 [R1+0x1d0], R4 ;  /* 0x0001d00401007387 */ /* 0x000fe80000100a00 */
[----:B------:R1:W-:Y:S04]  /*22610*/  STL.64 [R1+0x1d8], R6 ;  /* 0x0001d80601007387 */ /* 0x0003e80000100a00 */
[----:B------:R-:W2:Y:S01]  /*22620*/  LDL.LU R9, [R1+0x184] ;  /* 0x0001840001097983 */ /* 0x000ea20000300800 */
[C---:B-1----:R-:W-:Y:S01]  /*22630*/  FMUL R7, R29.reuse, R27 ;  /* 0x0000001b1d077220 */ /* 0x042fe20000400000 */
[----:B---3--:R-:W-:Y:S01]  /*22640*/  FMUL R6, R29, R23 ;  /* 0x000000171d067220 */ /* 0x008fe20000400000 */
[----:B----4-:R-:W-:Y:S01]  /*22650*/  FMUL R5, R28, R22 ;  /* 0x000000161c057220 */ /* 0x010fe20000400000 */
[----:B------:R-:W-:-:S02]  /*22660*/  IMAD.MOV.U32 R2, RZ, RZ, R24 ;  /* 0x000000ffff027224 */ /* 0x000fc400078e0018 */
[----:B------:R-:W3:Y:S04]  /*22670*/  LDL.LU R24, [R1+0x160] ;  /* 0x0001600001187983 */ /* 0x000ee80000300800 */
[----:B------:R-:W3:Y:S04]  /*22680*/  LDL.LU R25, [R1+0x164] ;  /* 0x0001640001197983 */ /* 0x000ee80000300800 */
[----:B------:R-:W4:Y:S04]  /*22690*/  LDL.LU R16, [R1+0x140] ;  /* 0x0001400001107983 */ /* 0x000f280000300800 */
[----:B------:R-:W4:Y:S01]  /*226a0*/  LDL.LU R17, [R1+0x144] ;  /* 0x0001440001117983 */ /* 0x000f220000300800 */
[----:B--2---:R-:W-:-:S07]  /*226b0*/  FMUL R4, R28, R11 ;  /* 0x0000000b1c047220 */ /* 0x004fce0000400000 */
[----:B------:R-:W-:Y:S01]  /*226c0*/  HMMA.16816.F32 R4, R12, R8, R4 ;  /* 0x000000080c04723c */ /* 0x000fe20000001804 */
[----:B------:R-:W2:-:S15]  /*226d0*/  LDL.LU R8, [R1+0x130] ;  /* 0x0001300001087983 */ /* 0x000e9e0000300800 */
[----:B------:R-:W-:-:S03]  /*226e0*/  NOP ;  /* 0x0000000000007918 */ /* 0x000fc60000000000 */
[----:B------:R0:W-:Y:S04]  /*226f0*/  STL.64 [R1+0x1c0], R4 ;  /* 0x0001c00401007387 */ /* 0x0001e80000100a00 */
[----:B------:R1:W-:Y:S04]  /*22700*/  STL.64 [R1+0x1c8], R6 ;  /* 0x0001c80601007387 */ /* 0x0003e80000100a00 */
[----:B------:R-:W2:Y:S04]  /*22710*/  LDL.LU R9, [R1+0x134] ;  /* 0x0001340001097983 */ /* 0x000ea80000300800 */
[----:B------:R-:W2:Y:S01]  /*22720*/  LDL.LU R27, [R1+0x3c8] ;  /* 0x0003c800011b7983 */ /* 0x000ea20000300800 */
[C---:B0-----:R-:W-:Y:S01]  /*22730*/  FMUL R4, R28.reuse, R26 ;  /* 0x0000001a1c047220 */ /* 0x041fe20000400000 */
[----:B------:R-:W-:Y:S01]  /*22740*/  FMUL R5, R28, R19 ;  /* 0x000000131c057220 */ /* 0x000fe20000400000 */
[C---:B-1----:R-:W-:Y:S01]  /*22750*/  FMUL R6, R29.reuse, R18 ;  /* 0x000000121d067220 */ /* 0x042fe20000400000 */
[----:B------:R-:W-:Y:S01]  /*22760*/  FMUL R7, R29, R3 ;  /* 0x000000031d077220 */ /* 0x000fe20000400000 */
[----:B------:R-:W2:Y:S04]  /*22770*/  LDL.LU R26, [R1+0x3cc] ;  /* 0x0003cc00011a7983 */ /* 0x000ea80000300800 */
[----:B------:R-:W2:Y:S02]  /*22780*/  LDL.LU R22, [R1+0x1d40] ;  /* 0x001d400001167983 */ /* 0x000ea40000300800 */
[----:B------:R-:W-:-:S15]  /*22790*/  HMMA.16816.F32 R4, R12, R20, R4 ;  /* 0x000000140c04723c */ /* 0x000fde0000001804 */
[----:B------:R-:W-:-:S04]  /*227a0*/  NOP ;  /* 0x0000000000007918 */ /* 0x000fc80000000000 */
[----:B------:R-:W-:Y:S04]  /*227b0*/  STL.64 [R1+0x1b0], R4 ;  /* 0x0001b00401007387 */ /* 0x000fe80000100a00 */
[----:B------:R0:W-:Y:S04]  /*227c0*/  STL.64 [R1+0x1b8], R6 ;  /* 0x0001b80601007387 */ /* 0x0001e80000100a00 */
        /* <DEDUP_REMOVED lines=9> */
[----:B--2---:R-:W-:Y:S04]  /*22860*/  STL.64 [R1+0x1d38], R18 ;  /* 0x001d381201007387 */ /* 0x004fe80000100a00 */
[----:B----4-:R0:W-:Y:S04]  /*22870*/  STL.64 [R1+0x1d30], R16 ;  /* 0x001d301001007387 */ /* 0x0101e80000100a00 */
[----:B0-----:R-:W2:Y:S04]  /*22880*/  LDL.LU R16, [R1+0x150] ;  /* 0x0001500001107983 */ /* 0x001ea80000300800 */
[----:B------:R-:W2:Y:S01]  /*22890*/  LDL.LU R17, [R1+0x154] ;  /* 0x0001540001117983 */ /* 0x000ea20000300800 */
[C---:B------:R-:W-:Y:S01]  /*228a0*/  FMUL R4, R28.reuse, R6 ;  /* 0x000000061c047220 */ /* 0x040fe20000400000 */
[C---:B------:R-:W-:Y:S01]  /*228b0*/  FMUL R5, R28.reuse, R7 ;  /* 0x000000071c057220 */ /* 0x040fe20000400000 */
[C---:B------:R-:W-:Y:S01]  /*228c0*/  FMUL R6, R29.reuse, R27 ;  /* 0x0000001b1d067220 */ /* 0x040fe20000400000 */
[C---:B------:R-:W-:Y:S01]  /*228d0*/  FMUL R7, R29.reuse, R26 ;  /* 0x0000001a1d077220 */ /* 0x040fe20000400000 */
[----:B------:R-:W4:Y:S06]  /*228e0*/  LDL.LU R3, [R1+0x3ec] ;  /* 0x0003ec0001037983 */ /* 0x000f2c0000300800 */
[----:B---3--:R-:W-:Y:S01]  /*228f0*/  HMMA.16816.F32 R24, R12, R24, R4 ;  /* 0x000000180c18723c */ /* 0x008fe20000001804 */
[C---:B------:R-:W-:Y:S01]  /*22900*/  FMUL R4, R28.reuse, R23 ;  /* 0x000000171c047220 */ /* 0x040fe20000400000 */
[----:B------:R-:W-:Y:S01]  /*22910*/  FMUL R5, R28, R21 ;  /* 0x000000151c057220 */ /* 0x000fe20000400000 */
[C---:B------:R-:W-:Y:S01]  /*22920*/  FMUL R6, R29.reuse, R11 ;  /* 0x0000000b1d067220 */ /* 0x040fe20000400000 */
[----:B------:R-:W-:-:S15]  /*22930*/  FMUL R7, R29, R10 ;  /* 0x0000000a1d077220 */ /* 0x000fde0000400000 */
[----:B------:R0:W-:Y:S04]  /*22940*/  STL.64 [R1+0x1a0], R24 ;  /* 0x0001a01801007387 */ /* 0x0001e80000100a00 */
[----:B------:R-:W-:Y:S04]  /*22950*/  STL.64 [R1+0x1a8], R26 ;  /* 0x0001a81a01007387 */ /* 0x000fe80000100a00 */
[----:B------:R-:W3:Y:S04]  /*22960*/  LDL.LU R23, [R1+0x3f0] ;  /* 0x0003f00001177983 */ /* 0x000ee80000300800 */
[----:B------:R-:W3:Y:S04]  /*22970*/  LDL.LU R21, [R1+0x3f4] ;  /* 0x0003f40001157983 */ /* 0x000ee80000300800 */
[----:B------:R-:W3:Y:S04]  /*22980*/  LDL.LU R11, [R1+0x3f8] ;  /* 0x0003f800010b7983 */ /* 0x000ee80000300800 */
[----:B------:R-:W3:Y:S04]  /*22990*/  LDL.LU R10, [R1+0x3fc] ;  /* 0x0003fc00010a7983 */ /* 0x000ee80000300800 */
[----:B0-----:R-:W3:Y:S04]  /*229a0*/  LDL.LU R24, [R1+0x120] ;  /* 0x0001200001187983 */ /* 0x001ee80000300800 */
[----:B------:R-:W3:Y:S04]  /*229b0*/  LDL.LU R25, [R1+0x124] ;  /* 0x0001240001197983 */ /* 0x000ee80000300800 */
[----:B------:R-:W3:Y:S01]  /*229c0*/  LDL.LU.64 R18, [R1+0x1d38] ;  /* 0x001d380001127983 */ /* 0x000ee20000300a00 */
[----:B--2---:R-:W-:Y:S03]  /*229d0*/  HMMA.16816.F32 R4, R12, R16, R4 ;  /* 0x000000100c04723c */ /* 0x004fe60000001804 */
[----:B------:R-:W2:-:S15]  /*229e0*/  LDL.LU.64 R16, [R1+0x1d30] ;  /* 0x001d300001107983 */ /* 0x000e9e0000300a00 */
[----:B------:R-:W-:Y:S01]  /*229f0*/  NOP ;  /* 0x0000000000007918 */ /* 0x000fe20000000000 */
[----:B------:R0:W-:Y:S04]  /*22a00*/  STL.64 [R1+0x190], R4 ;  /* 0x0001900401007387 */ /* 0x0001e80000100a00 */
[----:B------:R4:W-:Y:S01]  /*22a10*/  STL.64 [R1+0x198], R6 ;  /* 0x0001980601007387 */ /* 0x0009e20000100a00 */
[C---:B0-----:R-:W-:Y:S01]  /*22a20*/  FMUL R4, R28.reuse, R20 ;  /* 0x000000141c047220 */ /* 0x041fe20000400000 */
[C---:B----4-:R-:W-:Y:S01]  /*22a30*/  FMUL R7, R29.reuse, R3 ;  /* 0x000000031d077220 */ /* 0x050fe20000400000 */
[----:B---3--:R-:W-:Y:S01]  /*22a40*/  FMUL R5, R28, R19 ;  /* 0x000000131c057220 */ /* 0x008fe20000400000 */
[----:B------:R-:W-:-:S07]  /*22a50*/  FMUL R6, R29, R18 ;  /* 0x000000121d067220 */ /* 0x000fce0000400000 */
[----:B--2---:R-:W-:Y:S01]  /*22a60*/  HMMA.16816.F32 R4, R12, R16, R4 ;  /* 0x000000100c04723c */ /* 0x004fe20000001804 */
[----:B------:R-:W2:-:S15]  /*22a70*/  LDL.LU R16, [R1+0xc0] ;  /* 0x0000c00001107983 */ /* 0x000e9e0000300800 */
[----:B------:R-:W-:-:S03]  /*22a80*/  NOP ;  /* 0x0000000000007918 */ /* 0x000fc60000000000 */
[----:B------:R0:W-:Y:S04]  /*22a90*/  STL.64 [R1+0x90], R4 ;  /* 0x0000900401007387 */ /* 0x0001e80000100a00 */
[----:B------:R1:W-:Y:S04]  /*22aa0*/  STL.64 [R1+0x98], R6 ;  /* 0x0000980601007387 */ /* 0x0003e80000100a00 */
[----:B------:R-:W2:Y:S04]  /*22ab0*/  LDL.LU R17, [R1+0xc4] ;  /* 0x0000c40001117983 */ /* 0x000ea80000300800 */
[----:B------:R-:W3:Y:S04]  /*22ac0*/  LDL.LU R20, [R1+0x400] ;  /* 0x0004000001147983 */ /* 0x000ee80000300800 */
[----:B------:R-:W4:Y:S04]  /*22ad0*/  LDL.LU R19, [R1+0x404] ;  /* 0x0004040001137983 */ /* 0x000f280000300800 */
[----:B------:R-:W2:Y:S04]  /*22ae0*/  LDL.LU R18, [R1+0x408] ;  /* 0x0004080001127983 */ /* 0x000ea80000300800 */
[----:B------:R-:W2:Y:S01]  /*22af0*/  LDL.LU R3, [R1+0x40c] ;  /* 0x00040c0001037983 */ /* 0x000ea20000300800 */
[C---:B0-----:R-:W-:Y:S01]  /*22b00*/  FMUL R4, R28.reuse, R23 ;  /* 0x000000171c047220 */ /* 0x041fe20000400000 */
[----:B------:R-:W-:Y:S01]  /*22b10*/  FMUL R5, R28, R21 ;  /* 0x000000151c057220 */ /* 0x000fe20000400000 */
[C---:B-1----:R-:W-:Y:S01]  /*22b20*/  FMUL R6, R29.reuse, R11 ;  /* 0x0000000b1d067220 */ /* 0x042fe20000400000 */
[----:B------:R-:W-:-:S07]  /*22b30*/  FMUL R7, R29, R10 ;  /* 0x0000000a1d077220 */ /* 0x000fce0000400000 */
[----:B------:R-:W-:Y:S01]  /*22b40*/  HMMA.16816.F32 R4, R12, R8, R4 ;  /* 0x000000080c04723c */ /* 0x000fe20000001804 */
[----:B------:R-:W2:-:S15]  /*22b50*/  LDL.LU R8, [R1+0xb0] ;  /* 0x0000b00001087983 */ /* 0x000e9e0000300800 */
[----:B------:R-:W-:-:S03]  /*22b60*/  NOP ;  /* 0x0000000000007918 */ /* 0x000fc60000000000 */
[----:B------:R3:W-:Y:S04]  /*22b70*/  STL.64 [R1+0x80], R4 ;  /* 0x0000800401007387 */ /* 0x0007e80000100a00 */
[----:B------:R2:W-:Y:S04]  /*22b80*/  STL.64 [R1+0x88], R6 ;  /* 0x0000880601007387 */ /* 0x0005e80000100a00 */
[----:B------:R-:W2:Y:S01]  /*22b90*/  LDL.LU R9, [R1+0xb4] ;  /* 0x0000b40001097983 */ /* 0x000ea20000300800 */
[C---:B---3--:R-:W-:Y:S01]  /*22ba0*/  FMUL R4, R28.reuse, R20 ;  /* 0x000000141c047220 */ /* 0x048fe20000400000 */
[----:B----4-:R-:W-:Y:S01]  /*22bb0*/  FMUL R5, R28, R19 ;  /* 0x000000131c057220 */ /* 0x010fe20000400000 */
[C---:B--2---:R-:W-:Y:S01]  /*22bc0*/  FMUL R6, R29.reuse, R18 ;  /* 0x000000121d067220 */ /* 0x044fe20000400000 */
[----:B------:R-:W-:-:S07]  /*22bd0*/  FMUL R7, R29, R3 ;  /* 0x000000031d077220 */ /* 0x000fce0000400000 */
[----:B------:R-:W-:Y:S01]  /*22be0*/  HMMA.16816.F32 R4, R12, R24, R4 ;  /* 0x000000180c04723c */ /* 0x000fe20000001804 */
[----:B------:R0:W-:Y:S04]  /*22bf0*/  STL.64 [R1+0x1d18], R8 ;  /* 0x001d180801007387 */ /* 0x0001e80000100a00 */
[----:B0-----:R-:W2:Y:S04]  /*22c00*/  LDL.LU R8, [R1+0xf0] ;  /* 0x0000f00001087983 */ /* 0x001ea80000300800 */
[----:B------:R-:W2:Y:S04]  /*22c10*/  LDL.LU R9, [R1+0xf4] ;  /* 0x0000f40001097983 */ /* 0x000ea80000300800 */
[----:B------:R-:W3:Y:S04]  /*22c20*/  LDL.LU R23, [R1+0x410] ;  /* 0x0004100001177983 */ /* 0x000ee80000300800 */
[----:B------:R-:W4:Y:S04]  /*22c30*/  LDL.LU R21, [R1+0x414] ;  /* 0x0004140001157983 */ /* 0x000f280000300800 */
[----:B------:R-:W2:Y:S04]  /*22c40*/  LDL.LU R11, [R1+0x418] ;  /* 0x00041800010b7983 */ /* 0x000ea80000300800 */
[----:B------:R-:W2:Y:S04]  /*22c50*/  LDL.LU R10, [R1+0x41c] ;  /* 0x00041c00010a7983 */ /* 0x000ea80000300800 */
[----:B------:R-:W2:Y:S04]  /*22c60*/  LDL.LU R20, [R1+0x470] ;  /* 0x0004700001147983 */ /* 0x000ea80000300800 */
[----:B------:R-:W2:Y:S04]  /*22c70*/  LDL.LU R19, [R1+0x474] ;  /* 0x0004740001137983 */ /* 0x000ea80000300800 */
[----:B------:R-:W2:Y:S04]  /*22c80*/  LDL.LU R18, [R1+0x478] ;  /* 0x0004780001127983 */ /* 0x000ea80000300800 */
[----:B------:R-:W2:Y:S04]  /*22c90*/  LDL.LU R3, [R1+0x47c] ;  /* 0x00047c0001037983 */ /* 0x000ea80000300800 */
[----:B------:R-:W2:Y:S04]  /*22ca0*/  LDL.LU.64 R26, [R1+0x1d28] ;  /* 0x001d2800011a7983 */ /* 0x000ea80000300a00 */
[----:B------:R-:W2:Y:S04]  /*22cb0*/  LDL.LU R25, [R1+0x1d20] ;  /* 0x001d200001197983 */ /* 0x000ea80000300800 */
[----:B------:R-:W2:Y:S04]  /*22cc0*/  LDL.LU R24, [R1+0x60] ;  /* 0x0000600001187983 */ /* 0x000ea80000300800 */
[----:B------:R3:W-:Y:S04]  /*22cd0*/  STL.64 [R1+0x70], R4 ;  /* 0x0000700401007387 */ /* 0x0007e80000100a00 */
[----:B------:R2:W-:Y:S01]  /*22ce0*/  STL.64 [R1+0x78], R6 ;  /* 0x0000780601007387 */ /* 0x0005e20000100a00 */
[C---:B---3--:R-:W-:Y:S01]  /*22cf0*/  FMUL R4, R28.reuse, R23 ;  /* 0x000000171c047220 */ /* 0x048fe20000400000 */
[----:B----4-:R-:W-:Y:S01]  /*22d00*/  FMUL R5, R28, R21 ;  /* 0x000000151c057220 */ /* 0x010fe20000400000 */
[C---:B--2---:R-:W-:Y:S01]  /*22d10*/  FMUL R6, R29.reuse, R11 ;  /* 0x0000000b1d067220 */ /* 0x044fe20000400000 */
[----:B------:R-:W-:-:S07]  /*22d20*/  FMUL R7, R29, R10 ;  /* 0x0000000a1d077220 */ /* 0x000fce0000400000 */
[C---:B------:R-:W-:Y:S01]  /*22d30*/  HMMA.16816.F32 R4, R12.reuse, R8, R4 ;  /* 0x000000080c04723c */ /* 0x040fe20000001804 */
[----:B------:R0:W-:Y:S04]  /*22d40*/  STL.64 [R1+0x1d08], R24 ;  /* 0x001d081801007387 */ /* 0x0001e80000100a00 */
[----:B0-----:R-:W2:Y:S04]  /*22d50*/  LDL.LU R24, [R1+0xa0] ;  /* 0x0000a00001187983 */ /* 0x001ea80000300800 */
[----:B------:R-:W2:Y:S04]  /*22d60*/  LDL.LU R25, [R1+0xa4] ;  /* 0x0000a40001197983 */ /* 0x000ea80000300800 */
[----:B------:R-:W3:Y:S04]  /*22d70*/  LDL.LU.64 R8, [R1+0x1d18] ;  /* 0x001d180001087983 */ /* 0x000ee80000300a00 */
[----:B------:R-:W4:Y:S04]  /*22d80*/  LDL.LU R11, [R1+0x488] ;  /* 0x00048800010b7983 */ /* 0x000f280000300800 */
[----:B------:R-:W2:Y:S04]  /*22d90*/  LDL.LU R10, [R1+0x48c] ;  /* 0x00048c00010a7983 */ /* 0x000ea80000300800 */
[----:B------:R0:W-:Y:S04]  /*22da0*/  STL.64 [R1+0x40], R4 ;  /* 0x0000400401007387 */ /* 0x0001e80000100a00 */
[----:B------:R1:W-:Y:S01]  /*22db0*/  STL.64 [R1+0x48], R6 ;  /* 0x0000480601007387 */ /* 0x0003e20000100a00 */
[C---:B0-----:R-:W-:Y:S01]  /*22dc0*/  FMUL R4, R28.reuse, R20 ;  /* 0x000000141c047220 */ /* 0x041fe20000400000 */
[----:B------:R-:W-:Y:S01]  /*22dd0*/  FMUL R5, R28, R19 ;  /* 0x000000131c057220 */ /* 0x000fe20000400000 */
[C---:B-1----:R-:W-:Y:S01]  /*22de0*/  FMUL R6, R29.reuse, R18 ;  /* 0x000000121d067220 */ /* 0x042fe20000400000 */
[----:B------:R-:W-:Y:S01]  /*22df0*/  FMUL R7, R29, R3 ;  /* 0x000000031d077220 */ /* 0x000fe20000400000 */
[----:B------:R-:W2:Y:S06]  /*22e00*/  LDL.LU R18, [R1+0x1d14] ;  /* 0x001d140001127983 */ /* 0x000eac0000300800 */
[----:B------:R-:W-:Y:S01]  /*22e10*/  HMMA.16816.F32 R4, R12, R16, R4 ;  /* 0x000000100c04723c */ /* 0x000fe20000001804 */
[----:B------:R-:W2:-:S15]  /*22e20*/  LDL.LU R17, [R1+0x1d10] ;  /* 0x001d100001117983 */ /* 0x000e9e0000300800 */
[----:B------:R-:W-:-:S03]  /*22e30*/  NOP ;  /* 0x0000000000007918 */ /* 0x000fc60000000000 */
[----:B------:R-:W-:Y:S04]  /*22e40*/  STL.64 [R1+0x30], R4 ;  /* 0x0000300401007387 */ /* 0x000fe80000100a00 */
[----:B------:R0:W-:Y:S04]  /*22e50*/  STL.64 [R1+0x38], R6 ;  /* 0x0000380601007387 */ /* 0x0001e80000100a00 */
[----:B0-----:R-:W2:Y:S04]  /*22e60*/  LDL.LU R6, [R1+0x480] ;  /* 0x0004800001067983 */ /* 0x001ea80000300800 */
[----:B------:R-:W3:Y:S01]  /*22e70*/  LDL.LU R7, [R1+0x484] ;  /* 0x0004840001077983 */ /* 0x000ee20000300800 */
[----:B------:R-:W-:Y:S01]  /*22e80*/  MOV R20, R27 ;  /* 0x0000001b00147202 */ /* 0x000fe20000000f00 */
[----:B------:R-:W-:-:S02]  /*22e90*/  IMAD.MOV.U32 R21, RZ, RZ, R26 ;  /* 0x000000ffff157224 */ /* 0x000fc400078e001a */
[----:B------:R-:W4:Y:S04]  /*22ea0*/  LDL.LU R27, [R1+0x498] ;  /* 0x00049800011b7983 */ /* 0x000f280000300800 */
[----:B------:R-:W4:Y:S04]  /*22eb0*/  LDL.LU R26, [R1+0x49c] ;  /* 0x00049c00011a7983 */ /* 0x000f280000300800 */
[----:B------:R-:W4:Y:S04]  /*22ec0*/  LDL.LU R23, [R1+0x4a0] ;  /* 0x0004a00001177983 */ /* 0x000f280000300800 */
[----:B------:R-:W4:Y:S04]  /*22ed0*/  LDL.LU R19, [R1+0x4a4] ;  /* 0x0004a40001137983 */ /* 0x000f280000300800 */
[----:B------:R-:W4:Y:S04]  /*22ee0*/  LDL.LU R16, [R1+0x4a8] ;  /* 0x0004a80001107983 */ /* 0x000f280000300800 */
[----:B------:R-:W4:Y:S01]  /*22ef0*/  LDL.LU R3, [R1+0x4ac] ;  /* 0x0004ac0001037983 */ /* 0x000f220000300800 */
[C---:B--2---:R-:W-:Y:S01]  /*22f00*/  FMUL R4, R28.reuse, R6 ;  /* 0x000000061c047220 */ /* 0x044fe20000400000 */
[----:B---3--:R-:W-:Y:S01]  /*22f10*/  FMUL R5, R28, R7 ;  /* 0x000000071c057220 */ /* 0x008fe20000400000 */
[C---:B----4-:R-:W-:Y:S01]  /*22f20*/  FMUL R6, R29.reuse, R11 ;  /* 0x0000000b1d067220 */ /* 0x050fe20000400000 */
[----:B------:R-:W-:-:S07]  /*22f30*/  FMUL R7, R29, R10 ;  /* 0x0000000a1d077220 */ /* 0x000fce0000400000 */
[----:B------:R-:W-:Y:S01]  /*22f40*/  HMMA.16816.F32 R8, R12, R8, R4 ;  /* 0x000000080c08723c */ /* 0x000fe20000001804 */
[----:B------:R-:W2:Y:S04]  /*22f50*/  LDL.LU R6, [R1+0x490] ;  /* 0x0004900001067983 */ /* 0x000ea80000300800 */
[----:B------:R-:W3:-:S14]  /*22f60*/  LDL.LU R7, [R1+0x494] ;  /* 0x0004940001077983 */ /* 0x000edc0000300800 */
[----:B------:R-:W-:Y:S04]  /*22f70*/  STL.64 [R1+0x20], R8 ;  /* 0x0000200801007387 */ /* 0x000fe80000100a00 */
[----:B------:R0:W-:Y:S04]  /*22f80*/  STL.64 [R1+0x28], R10 ;  /* 0x0000280a01007387 */ /* 0x0001e80000100a00 */
[----:B0-----:R-:W4:Y:S04]  /*22f90*/  LDL.LU R11, [R1+0x4b0] ;  /* 0x0004b000010b7983 */ /* 0x001f280000300800 */
[----:B------:R-:W4:Y:S04]  /*22fa0*/  LDL.LU R10, [R1+0x4b4] ;  /* 0x0004b400010a7983 */ /* 0x000f280000300800 */
[----:B------:R-:W4:Y:S04]  /*22fb0*/  LDL.LU R9, [R1+0x4b8] ;  /* 0x0004b80001097983 */ /* 0x000f280000300800 */
[----:B------:R-:W4:Y:S01]  /*22fc0*/  LDL.LU R8, [R1+0x4bc] ;  /* 0x0004bc0001087983 */ /* 0x000f220000300800 */
[C---:B--2---:R-:W-:Y:S01]  /*22fd0*/  FMUL R4, R28.reuse, R6 ;  /* 0x000000061c047220 */ /* 0x044fe20000400000 */
[----:B---3--:R-:W-:Y:S01]  /*22fe0*/  FMUL R5, R28, R7 ;  /* 0x000000071c057220 */ /* 0x008fe20000400000 */
[C---:B------:R-:W-:Y:S01]  /*22ff0*/  FMUL R6, R29.reuse, R27 ;  /* 0x0000001b1d067220 */ /* 0x040fe20000400000 */
[----:B------:R-:W-:-:S07]  /*23000*/  FMUL R7, R29, R26 ;  /* 0x0000001a1d077220 */ /* 0x000fce0000400000 */
[----:B------:R-:W-:Y:S01]  /*23010*/  HMMA.16816.F32 R4, R12, R24, R4 ;  /* 0x000000180c04723c */ /* 0x000fe20000001804 */
[----:B------:R-:W2:-:S15]  /*23020*/  LDL.LU.64 R24, [R1+0x1d08] ;  /* 0x001d080001187983 */ /* 0x000e9e0000300a00 */
[----:B------:R-:W-:-:S03]  /*23030*/  NOP ;  /* 0x0000000000007918 */ /* 0x000fc60000000000 */
[----:B------:R0:W-:Y:S04]  /*23040*/  STL.64 [R1+0x10], R4 ;  /* 0x0000100401007387 */ /* 0x0001e80000100a00 */
[----:B------:R1:W-:Y:S01]  /*23050*/  STL.64 [R1+0x18], R6 ;  /* 0x0000180601007387 */ /* 0x0003e20000100a00 */
[C---:B0-----:R-:W-:Y:S01]  /*23060*/  FMUL R4, R28.reuse, R23 ;  /* 0x000000171c047220 */ /* 0x041fe20000400000 */
[----:B------:R-:W-:Y:S01]  /*23070*/  FMUL R5, R28, R19 ;  /* 0x000000131c057220 */ /* 0x000fe20000400000 */
[C---:B-1----:R-:W-:Y:S01]  /*23080*/  FMUL R6, R29.reuse, R16 ;  /* 0x000000101d067220 */ /* 0x042fe20000400000 */
[----:B------:R-:W-:-:S07]  /*23090*/  FMUL R7, R29, R3 ;  /* 0x000000031d077220 */ /* 0x000fce0000400000 */
[----:B--2---:R-:W-:Y:S01]  /*230a0*/  HMMA.16816.F32 R4, R12, R24, R4 ;  /* 0x000000180c04723c */ /* 0x004fe20000001804 */
[----:B------:R-:W2:Y:S01]  /*230b0*/  LDL.LU R24, [R1+0x1d04] ;  /* 0x001d040001187983 */ /* 0x000ea20000300800 */
[----:B----4-:R-:W-:Y:S01]  /*230c0*/  FMUL R25, R28, R10 ;  /* 0x0000000a1c197220 */ /* 0x010fe20000400000 */
[C---:B------:R-:W-:Y:S01]  /*230d0*/  FMUL R26, R29.reuse, R9 ;  /* 0x000000091d1a7220 */ /* 0x040fe20000400000 */
[----:B------:R-:W-:Y:S01]  /*230e0*/  FMUL R27, R29, R8 ;  /* 0x000000081d1b7220 */ /* 0x000fe20000400000 */
[----:B------:R-:W3:-:S14]  /*230f0*/  LDL.LU R16, [R1+0x4c0] ;  /* 0x0004c00001107983 */ /* 0x000edc0000300800 */
[----:B------:R-:W-:Y:S04]  /*23100*/  STL.64 [R1], R4 ;  /* 0x0000000401007387 */ /* 0x000fe80000100a00 */
[----:B------:R0:W-:Y:S04]  /*23110*/  STL.64 [R1+0x8], R6 ;  /* 0x0000080601007387 */ /* 0x0001e80000100a00 */
[----:B0-----:R-:W4:Y:S04]  /*23120*/  LDL.LU R6, [R1+0x4c4] ;  /* 0x0004c40001067983 */ /* 0x001f280000300800 */
[----:B------:R-:W3:Y:S04]  /*23130*/  LDL.LU R5, [R1+0x4c8] ;  /* 0x0004c80001057983 */ /* 0x000ee80000300800 */
[----:B------:R-:W3:Y:S01]  /*23140*/  LDL.LU R4, [R1+0x4cc] ;  /* 0x0004cc0001047983 */ /* 0x000ee20000300800 */
[----:B--2---:R-:W-:Y:S01]  /*23150*/  LOP3.LUT R3, R24, 0x20, RZ, 0x3c, !PT ;  /* 0x0000002018037812 */ /* 0x004fe200078e3cff */
[----:B------:R-:W-:-:S04]  /*23160*/  FMUL R24, R28, R11 ;  /* 0x0000000b1c187220 */ /* 0x000fc80000400000 */
[----:B------:R-:W0:Y:S04]  /*23170*/  LDSM.16.M88.4 R8, [R3+UR6+0x18000] ;  /* 0x018000060308783b */ /* 0x000e280008000200 */
[----:B0-----:R-:W-:Y:S04]  /*23180*/  STL.64 [R1+0x1cf8], R10 ;  /* 0x001cf80a01007387 */ /* 0x001fe80000100a00 */
[----:B------:R0:W-:Y:S04]  /*23190*/  STL.64 [R1+0x1cf0], R8 ;  /* 0x001cf00801007387 */ /* 0x0001e80000100a00 */
[----:B0-----:R-:W2:Y:S04]  /*231a0*/  LDL.LU R8, [R1+0xe0] ;  /* 0x0000e00001087983 */ /* 0x001ea80000300800 */
[----:B------:R-:W2:Y:S01]  /*231b0*/  LDL.LU R23, [R1+0x1d00] ;  /* 0x001d000001177983 */ /* 0x000ea20000300800 */
[----:B------:R-:W-:Y:S01]  /*231c0*/  HMMA.16816.F32 R24, R12, R20, R24 ;  /* 0x000000140c18723c */ /* 0x000fe20000001818 */
[----:B------:R-:W-:Y:S01]  /*231d0*/  MOV R9, R22 ;  /* 0x0000001600097202 */ /* 0x000fe20000000f00 */
[----:B----4-:R-:W-:Y:S01]  /*231e0*/  FMUL R21, R28, R6 ;  /* 0x000000061c157220 */ /* 0x010fe20000400000 */
[----:B---3--:R-:W-:-:S15]  /*231f0*/  FMUL R22, R29, R5 ;  /* 0x000000051d167220 */ /* 0x008fde0000400000 */
[----:B------:R-:W-:Y:S01]  /*23200*/  NOP ;  /* 0x0000000000007918 */ /* 0x000fe20000000000 */
[----:B------:R0:W-:Y:S04]  /*23210*/  STL.64 [R1+0x1ac0], R26 ;  /* 0x001ac01a01007387 */ /* 0x0001e80000100a00 */
[----:B------:R1:W-:Y:S01]  /*23220*/  STL.64 [R1+0x1ab8], R24 ;  /* 0x001ab81801007387 */ /* 0x0003e20000100a00 */
[----:B------:R-:W-:-:S03]  /*23230*/  FMUL R20, R28, R16 ;  /* 0x000000101c147220 */ /* 0x000fc60000400000 */
[----:B0-----:R-:W3:Y:S01]  /*23240*/  LDL R26, [R1+0x118] ;  /* 0x00011800011a7983 */ /* 0x001ee20000100800 */
[----:B-1----:R-:W-:-:S03]  /*23250*/  MOV R25, R17 ;  /* 0x0000001100197202 */ /* 0x002fc60000000f00 */
[----:B------:R-:W4:Y:S01]  /*23260*/  LDL.LU R16, [R1+0x4d0] ;  /* 0x0004d00001107983 */ /* 0x000f220000300800 */
[----:B------:R-:W-:-:S03]  /*23270*/  IMAD.MOV.U32 R24, RZ, RZ, R18 ;  /* 0x000000ffff187224 */ /* 0x000fc600078e0012 */
[----:B------:R-:W3:Y:S04]  /*23280*/  LDL.LU R17, [R1+0x4d4] ;  /* 0x0004d40001117983 */ /* 0x000ee80000300800 */
[----:B------:R-:W3:Y:S04]  /*23290*/  LDL.LU R18, [R1+0x4d8] ;  /* 0x0004d80001127983 */ /* 0x000ee80000300800 */
[----:B------:R-:W3:Y:S01]  /*232a0*/  LDL.LU R19, [R1+0x4dc] ;  /* 0x0004dc0001137983 */ /* 0x000ee20000300800 */
[----:B--2---:R-:W-:Y:S02]  /*232b0*/  IMAD.MOV.U32 R27, RZ, RZ, R23 ;  /* 0x000000ffff1b7224 */ /* 0x004fe400078e0017 */
[----:B------:R-:W-:-:S02]  /*232c0*/  FMUL R23, R29, R4 ;  /* 0x000000041d177220 */ /* 0x000fc40000400000 */
[----:B------:R-:W0:Y:S04]  /*232d0*/  LDSM.16.M88.4 R4, [R3+UR6+0x18800] ;  /* 0x018800060304783b */ /* 0x000e280008000200 */
[----:B0-----:R-:W-:Y:S04]  /*232e0*/  STL.64 [R1+0x1bd0], R6 ;  /* 0x001bd00601007387 */ /* 0x001fe80000100a00 */
[----:B------:R0:W-:Y:S04]  /*232f0*/  STL.64 [R1+0x1bc8], R4 ;  /* 0x001bc80401007387 */ /* 0x0001e80000100a00 */
[----:B0-----:R-:W2:Y:S04]  /*23300*/  LDL.LU.64 R4, [R1+0x100] ;  /* 0x0001000001047983 */ /* 0x001ea80000300a00 */
[----:B------:R-:W2:Y:S01]  /*23310*/  LDL.LU.64 R6, [R1+0x108] ;  /* 0x0001080001067983 */ /* 0x000ea20000300a00 */
[C---:B------:R-:W-:Y:S03]  /*23320*/  HMMA.16816.F32 R20, R12.reuse, R8, R20 ;  /* 0x000000080c14723c */ /* 0x040fe60000001814 */
[----:B--2---:R-:W-:Y:S04]  /*23330*/  STL [R1+0x1be4], R6 ;  /* 0x001be40601007387 */ /* 0x004fe80000100800 */
[----:B------:R-:W-:Y:S04]  /*23340*/  STL [R1+0x1be0], R7 ;  /* 0x001be00701007387 */ /* 0x000fe80000100800 */
[----:B------:R-:W2:Y:S04]  /*23350*/  LDL.LU.64 R10, [R1+0x1cf8] ;  /* 0x001cf800010a7983 */ /* 0x000ea80000300a00 */
[----:B------:R-:W2:Y:S04]  /*23360*/  LDL.LU.64 R8, [R1+0x1cf0] ;  /* 0x001cf00001087983 */ /* 0x000ea80000300a00 */
[----:B------:R0:W-:Y:S04]  /*23370*/  STL.64 [R1+0x1ab0], R22 ;  /* 0x001ab01601007387 */ /* 0x0001e80000100a00 */
[----:B------:R-:W-:Y:S04]  /*23380*/  STL.64 [R1+0x1aa8], R20 ;  /* 0x001aa81401007387 */ /* 0x000fe80000100a00 */
[----:B0-----:R-:W2:Y:S04]  /*23390*/  LDL.LU R22, [R1+0x58] ;  /* 0x0000580001167983 */ /* 0x001ea80000300800 */
[----:B------:R-:W2:Y:S01]  /*233a0*/  LDL.LU R23, [R1+0x5c] ;  /* 0x00005c0001177983 */ /* 0x000ea20000300800 */
[C---:B----4-:R-:W-:Y:S01]  /*233b0*/  FMUL R16, R28.reuse, R16 ;  /* 0x000000101c107220 */ /* 0x050fe20000400000 */
[----:B---3--:R-:W-:Y:S01]  /*233c0*/  FMUL R17, R28, R17 ;  /* 0x000000111c117220 */ /* 0x008fe20000400000 */
[C---:B------:R-:W-:Y:S01]  /*233d0*/  FMUL R18, R29.reuse, R18 ;  /* 0x000000121d127220 */ /* 0x040fe20000400000 */
[----:B------:R-:W-:Y:S01]  /*233e0*/  FMUL R19, R29, R19 ;  /* 0x000000131d137220 */ /* 0x000fe20000400000 */
[----:B--2---:R0:W-:Y:S06]  /*233f0*/  STL.64 [R1+0x1c58], R22 ;  /* 0x001c581601007387 */ /* 0x0041ec0000100a00 */
[----:B0-----:R-:W-:Y:S01]  /*23400*/  HMMA.16816.F32 R20, R12, R24, R16 ;  /* 0x000000180c14723c */ /* 0x001fe20000001810 */
[----:B------:R-:W2:Y:S04]  /*23410*/  LDL.LU R19, [R1+0x4e0] ;  /* 0x0004e00001137983 */ /* 0x000ea80000300800 */
[----:B------:R-:W3:-:S14]  /*23420*/  LDL.LU R7, [R1+0x4e4] ;  /* 0x0004e40001077983 */ /* 0x000edc0000300800 */
[----:B------:R-:W-:Y:S04]  /*23430*/  STL.64 [R1+0xd0], R20 ;  /* 0x0000d01401007387 */ /* 0x000fe80000100a00 */
[----:B------:R0:W-:Y:S04]  /*23440*/  STL.64 [R1+0xd8], R22 ;  /* 0x0000d81601007387 */ /* 0x0001e80000100a00 */
[----:B------:R-:W4:Y:S04]  /*23450*/  LDL.LU R6, [R1+0x4e8] ;  /* 0x0004e80001067983 */ /* 0x000f280000300800 */
[----:B------:R-:W2:Y:S04]  /*23460*/  LDL.LU R3, [R1+0x4ec] ;  /* 0x0004ec0001037983 */ /* 0x000ea80000300800 */
[----:B0-----:R-:W2:Y:S04]  /*23470*/  LDL.LU.64 R22, [R1+0x148] ;  /* 0x0001480001167983 */ /* 0x001ea80000300a00 */
[----:B--2---:R0:W-:Y:S04]  /*23480*/  STL.64 [R1+0x1cd0], R22 ;  /* 0x001cd01601007387 */ /* 0x0041e80000100a00 */
[----:B0-----:R-:W2:Y:S04]  /*23490*/  LDL.LU.64 R22, [R1+0x168] ;  /* 0x0001680001167983 */ /* 0x001ea80000300a00 */
[----:B--2---:R0:W-:Y:S04]  /*234a0*/  STL.64 [R1+0x1cd8], R22 ;  /* 0x001cd81601007387 */ /* 0x0041e80000100a00 */
[----:B------:R-:W2:Y:S04]  /*234b0*/  LDL.LU R20, [R1+0x2b0] ;  /* 0x0002b00001147983 */ /* 0x000ea80000300800 */
[----:B------:R-:W2:Y:S04]  /*234c0*/  LDL.LU R21, [R1+0x2b4] ;  /* 0x0002b40001157983 */ /* 0x000ea80000300800 */
[----:B0-----:R-:W2:Y:S04]  /*234d0*/  LDL.LU R22, [R1+0x2b8] ;  /* 0x0002b80001167983 */ /* 0x001ea80000300800 */
[----:B------:R-:W2:Y:S01]  /*234e0*/  LDL.LU R23, [R1+0x2bc] ;  /* 0x0002bc0001177983 */ /* 0x000ea20000300800 */
[C---:B------:R-:W-:Y:S01]  /*234f0*/  FMUL R16, R28.reuse, R19 ;  /* 0x000000131c107220 */ /* 0x040fe20000400000 */
[----:B---3--:R-:W-:Y:S01]  /*23500*/  FMUL R17, R28, R7 ;  /* 0x000000071c117220 */ /* 0x008fe20000400000 */
[C---:B----4-:R-:W-:Y:S01]  /*23510*/  FMUL R18, R29.reuse, R6 ;  /* 0x000000061d127220 */ /* 0x050fe20000400000 */
[----:B------:R-:W-:-:S07]  /*23520*/  FMUL R19, R29, R3 ;  /* 0x000000031d137220 */ /* 0x000fce0000400000 */
[----:B------:R-:W-:Y:S01]  /*23530*/  HMMA.16816.F32 R12, R12, R4, R16 ;  /* 0x000000040c0c723c */ /* 0x000fe20000001810 */
[----:B--2---:R0:W-:Y:S04]  /*23540*/  STL.64 [R1+0x1ce8], R22 ;  /* 0x001ce81601007387 */ /* 0x0041e80000100a00 */
[----:B------:R-:W-:Y:S04]  /*23550*/  STL.64 [R1+0x1ce0], R20 ;  /* 0x001ce01401007387 */ /* 0x000fe80000100a00 */
[----:B0-----:R-:W2:Y:S04]  /*23560*/  LDL.LU.64 R22, [R1+0x188] ;  /* 0x0001880001167983 */ /* 0x001ea80000300a00 */
[----:B------:R0:W-:Y:S04]  /*23570*/  STL.64 [R1+0x1c10], R26 ;  /* 0x001c101a01007387 */ /* 0x0001e80000100a00 */
[----:B0-----:R-:W3:Y:S04]  /*23580*/  LDL.LU.64 R26, [R1+0x158] ;  /* 0x00015800011a7983 */ /* 0x001ee80000300a00 */
[----:B------:R-:W-:Y:S04]  /*23590*/  STL [R1+0x16b8], R28 ;  /* 0x0016b81c01007387 */ /* 0x000fe80000100800 */
[----:B------:R-:W-:Y:S04]  /*235a0*/  STL [R1+0x16bc], R29 ;  /* 0x0016bc1d01007387 */ /* 0x000fe80000100800 */
[----:B------:R-:W4:Y:S04]  /*235b0*/  LDL.LU R4, [R1+0x2c0] ;  /* 0x0002c00001047983 */ /* 0x000f280000300800 */
[----:B------:R-:W4:Y:S04]  /*235c0*/  LDL.LU R5, [R1+0x2c4] ;  /* 0x0002c40001057983 */ /* 0x000f280000300800 */
[----:B------:R-:W4:Y:S04]  /*235d0*/  LDL.LU R6, [R1+0x2c8] ;  /* 0x0002c80001067983 */ /* 0x000f280000300800 */
[----:B------:R-:W4:Y:S04]  /*235e0*/  LDL.LU R7, [R1+0x2cc] ;  /* 0x0002cc0001077983 */ /* 0x000f280000300800 */
[----:B------:R-:W3:Y:S04]  /*235f0*/  LDL.LU R16, [R1+0x2a0] ;  /* 0x0002a00001107983 */ /* 0x000ee80000300800 */
[----:B------:R-:W3:Y:S04]  /*23600*/  LDL.LU R17, [R1+0x2a4] ;  /* 0x0002a40001117983 */ /* 0x000ee80000300800 */
[----:B------:R-:W3:Y:S04]  /*23610*/  LDL.LU R18, [R1+0x2a8] ;  /* 0x0002a80001127983 */ /* 0x000ee80000300800 */
[----:B------:R-:W3:Y:S04]  /*23620*/  LDL.LU R19, [R1+0x2ac] ;  /* 0x0002ac0001137983 */ /* 0x000ee80000300800 */
[----:B------:R0:W-:Y:S04]  /*23630*/  STL.64 [R1+0x1a90], R14 ;  /* 0x001a900e01007387 */ /* 0x0001e80000100a00 */
[----:B------:R-:W-:Y:S04]  /*23640*/  STL.64 [R1+0x1a88], R12 ;  /* 0x001a880c01007387 */ /* 0x000fe80000100a00 */
[----:B0-----:R-:W3:Y:S04]  /*23650*/  LDL.LU R14, [R1+0x128] ;  /* 0x00012800010e7983 */ /* 0x001ee80000300800 */
[----:B------:R-:W3:Y:S01]  /*23660*/  LDL.LU R15, [R1+0x12c] ;  /* 0x00012c00010f7983 */ /* 0x000ee20000300800 */
[----:B--2---:R-:W-:Y:S01]  /*23670*/  IMAD.MOV.U32 R3, RZ, RZ, R23 ;  /* 0x000000ffff037224 */ /* 0x004fe200078e0017 */
[----:B----4-:R-:W-:-:S15]  /*23680*/  HMMA.16816.F32 R4, R8, R22, R4 ;  /* 0x000000160804723c */ /* 0x010fde0000001804 */
[----:B------:R-:W-:-:S04]  /*23690*/  NOP ;  /* 0x0000000000007918 */ /* 0x000fc80000000000 */
[----:B------:R0:W-:Y:S04]  /*236a0*/  STL.64 [R1+0x320], R4 ;  /* 0x0003200401007387 */ /* 0x0001e80000100a00 */
[----:B------:R1:W-:Y:S01]  /*236b0*/  STL.64 [R1+0x328], R6 ;  /* 0x0003280601007387 */ /* 0x0003e20000100a00 */
[----:B0-----:R-:W-:-:S03]  /*236c0*/  MOV R4, R22 ;  /* 0x0000001600047202 */ /* 0x001fc60000000f00 */
[----:B------:R-:W2:Y:S04]  /*236d0*/  LDL.LU.64 R22, [R1+0x1ce8] ;  /* 0x001ce80001167983 */ /* 0x000ea80000300a00 */
[----:B------:R-:W2:Y:S04]  /*236e0*/  LDL.LU.64 R20, [R1+0x1ce0] ;  /* 0x001ce00001147983 */ /* 0x000ea80000300a00 */
[----:B------:R-:W-:Y:S04]  /*236f0*/  STL [R1+0x1bec], R3 ;  /* 0x001bec0301007387 */ /* 0x000fe80000100800 */
[----:B------:R-:W-:Y:S04]  /*23700*/  STL [R1+0x1be8], R4 ;  /* 0x001be80401007387 */ /* 0x000fe80000100800 */
[----:B-1----:R-:W2:Y:S02]  /*23710*/  LDL.LU.64 R6, [R1+0x178] ;  /* 0x0001780001067983 */ /* 0x002ea40000300a00 */
[----:B--2---:R-:W-:-:S15]  /*23720*/  HMMA.16816.F32 R20, R8, R6, R20 ;  /* 0x000000060814723c */ /* 0x004fde0000001814 */
[----:B------:R-:W-:-:S04]  /*23730*/  NOP ;  /* 0x0000000000007918 */ /* 0x000fc80000000000 */
[----:B------:R-:W-:Y:S04]  /*23740*/  STL.64 [R1+0x310], R20 ;  /* 0x0003101401007387 */ /* 0x000fe80000100a00 */
[----:B------:R0:W-:Y:S04]  /*23750*/  STL.64 [R1+0x318], R22 ;  /* 0x0003181601007387 */ /* 0x0001e80000100a00 */
[----:B0-----:R-:W3:Y:S01]  /*23760*/  LDL.LU.64 R22, [R1+0x1cd8] ;  /* 0x001cd80001167983 */ /* 0x001ee20000300a00 */
[----:B------:R-:W-:Y:S01]  /*23770*/  IMAD.MOV.U32 R5, RZ, RZ, R7 ;  /* 0x000000ffff057224 */ /* 0x000fe200078e0007 */
[----:B------:R-:W-:-:S04]  /*23780*/  MOV R12, R6 ;  /* 0x00000006000c7202 */ /* 0x000fc80000000f00 */
[----:B------:R0:W-:Y:S04]  /*23790*/  STL [R1+0x1bf4], R5 ;  /* 0x001bf40501007387 */ /* 0x0001e80000100800 */
[----:B------:R-:W2:Y:S04]  /*237a0*/  LDL.LU R4, [R1+0x280] ;  /* 0x0002800001047983 */ /* 0x000ea80000300800 */
[----:B0-----:R-:W2:Y:S04]  /*237b0*/  LDL.LU R5, [R1+0x284] ;  /* 0x0002840001057983 */ /* 0x001ea80000300800 */
[----:B------:R-:W2:Y:S04]  /*237c0*/  LDL.LU R6, [R1+0x288] ;  /* 0x0002880001067983 */ /* 0x000ea80000300800 */
[----:B------:R-:W2:Y:S04]  /*237d0*/  LDL.LU R7, [R1+0x28c] ;  /* 0x00028c0001077983 */ /* 0x000ea80000300800 */
[----:B------:R-:W-:Y:S01]  /*237e0*/  STL [R1+0x1bf0], R12 ;  /* 0x001bf00c01007387 */ /* 0x000fe20000100800 */
[----:B---3--:R-:W-:Y:S01]  /*237f0*/  HMMA.16816.F32 R16, R8, R22, R16 ;  /* 0x000000160810723c */ /* 0x008fe20000001810 */
[----:B------:R-:W-:-:S15]  /*23800*/  IMAD.MOV.U32 R13, RZ, RZ, R23 ;  /* 0x000000ffff0d7224 */ /* 0x000fde00078e0017 */
[----:B------:R-:W-:-:S03]  /*23810*/  NOP ;  /* 0x0000000000007918 */ /* 0x000fc60000000000 */
[----:B------:R0:W-:Y:S04]  /*23820*/  STL.64 [R1+0x390], R16 ;  /* 0x0003901001007387 */ /* 0x0001e80000100a00 */
[----:B------:R-:W-:Y:S01]  /*23830*/  STL.64 [R1+0x398], R18 ;  /* 0x0003981201007387 */ /* 0x000fe20000100a00 */
[----:B0-----:R-:W-:-:S03]  /*23840*/  MOV R16, R22 ;  /* 0x0000001600107202 */ /* 0x001fc60000000f00 */
[----:B------:R-:W2:Y:S04]  /*23850*/  LDL.LU.64 R22, [R1+0x1cd0] ;  /* 0x001cd00001167983 */ /* 0x000ea80000300a00 */
[----:B------:R-:W-:Y:S04]  /*23860*/  STL.64 [R1+0x1cc0], R14 ;  /* 0x001cc00e01007387 */ /* 0x000fe80000100a00 */
[----:B------:R0:W-:Y:S04]  /*23870*/  STL [R1+0x1cb8], R13 ;  /* 0x001cb80d01007387 */ /* 0x0001e80000100800 */
[----:B------:R-:W3:Y:S04]  /*23880*/  LDL.LU R12, [R1+0x290] ;  /* 0x00029000010c7983 */ /* 0x000ee80000300800 */
[----:B0-----:R-:W3:Y:S04]  /*23890*/  LDL.LU R13, [R1+0x294] ;  /* 0x00029400010d7983 */ /* 0x001ee80000300800 */
[----:B------:R-:W3:Y:S04]  /*238a0*/  LDL.LU R14, [R1+0x298] ;  /* 0x00029800010e7983 */ /* 0x000ee80000300800 */
[----:B------:R-:W3:Y:S01]  /*238b0*/  LDL.LU R15, [R1+0x29c] ;  /* 0x00029c00010f7983 */ /* 0x000ee20000300800 */
[----:B------:R-:W-:-:S03]  /*238c0*/  IMAD.MOV.U32 R17, RZ, RZ, R27 ;  /* 0x000000ffff117224 */ /* 0x000fc600078e001b */
[----:B------:R-:W-:Y:S01]  /*238d0*/  STL [R1+0x1bf8], R16 ;  /* 0x001bf81001007387 */ /* 0x000fe20000100800 */
[----:B------:R-:W-:Y:S01]  /*238e0*/  MOV R28, R26 ;  /* 0x0000001a001c7202 */ /* 0x000fe20000000f00 */
[----:B---3--:R-:W-:-:S15]  /*238f0*/  HMMA.16816.F32 R12, R8, R26, R12 ;  /* 0x0000001a080c723c */ /* 0x008fde000000180c */
[----:B------:R-:W-:-:S04]  /*23900*/  NOP ;  /* 0x0000000000007918 */ /* 0x000fc80000000000 */
[----:B------:R-:W-:Y:S04]  /*23910*/  STL.64 [R1+0x380], R12 ;  /* 0x0003800c01007387 */ /* 0x000fe80000100a00 */
[----:B------:R2:W-:Y:S04]  /*23920*/  STL.64 [R1+0x388], R14 ;  /* 0x0003880e01007387 */ /* 0x0005e80000100a00 */
[----:B------:R-:W-:Y:S04]  /*23930*/  STL [R1+0x1c70], R17 ;  /* 0x001c701101007387 */ /* 0x000fe80000100800 */
[----:B------:R-:W3:Y:S01]  /*23940*/  LDL.LU.64 R26, [R1+0xe8] ;  /* 0x0000e800011a7983 */ /* 0x000ee20000300a00 */
[----:B--2---:R-:W-:Y:S01]  /*23950*/  HMMA.16816.F32 R12, R8, R22, R4 ;  /* 0x00000016080c723c */ /* 0x004fe20000001804 */
[----:B------:R-:W-:Y:S01]  /*23960*/  MOV R7, R22 ;  /* 0x0000001600077202 */ /* 0x000fe20000000f00 */
[----:B------:R-:W-:Y:S01]  /*23970*/  IMAD.MOV.U32 R29, RZ, RZ, R23 ;  /* 0x000000ffff1d7224 */ /* 0x000fe200078e0017 */
[----:B---3--:R0:W-:-:S15]  /*23980*/  STL.64 [R1+0x1c28], R26 ;  /* 0x001c281a01007387 */ /* 0x0081de0000100a00 */
[----:B------:R-:W-:Y:S01]  /*23990*/  NOP ;  /* 0x0000000000007918 */ /* 0x000fe20000000000 */
[----:B------:R-:W-:Y:S04]  /*239a0*/  STL.64 [R1+0x370], R12 ;  /* 0x0003700c01007387 */ /* 0x000fe80000100a00 */
[----:B------:R-:W-:Y:S04]  /*239b0*/  STL.64 [R1+0x378], R14 ;  /* 0x0003780e01007387 */ /* 0x000fe80000100a00 */
[----:B------:R1:W-:Y:S04]  /*239c0*/  STL [R1+0x1cc8], R7 ;  /* 0x001cc80701007387 */ /* 0x0003e80000100800 */
[----:B------:R-:W2:Y:S04]  /*239d0*/  LDL.LU R24, [R1+0x200] ;  /* 0x0002000001187983 */ /* 0x000ea80000300800 */
[----:B------:R-:W2:Y:S04]  /*239e0*/  LDL.LU R25, [R1+0x204] ;  /* 0x0002040001197983 */ /* 0x000ea80000300800 */
[----:B0-----:R-:W3:Y:S04]  /*239f0*/  LDL.LU R26, [R1+0x208] ;  /* 0x00020800011a7983 */ /* 0x001ee80000300800 */
[----:B------:R-:W3:Y:S04]  /*23a00*/  LDL.LU R27, [R1+0x20c] ;  /* 0x00020c00011b7983 */ /* 0x000ee80000300800 */
[----:B------:R-:W4:Y:S04]  /*23a10*/  LDL.LU R20, [R1+0x220] ;  /* 0x0002200001147983 */ /* 0x000f280000300800 */
[----:B------:R-:W4:Y:S04]  /*23a20*/  LDL.LU R21, [R1+0x224] ;  /* 0x0002240001157983 */ /* 0x000f280000300800 */
[----:B------:R-:W2:Y:S04]  /*23a30*/  LDL.LU R22, [R1+0x228] ;  /* 0x0002280001167983 */ /* 0x000ea80000300800 */
[----:B------:R-:W2:Y:S04]  /*23a40*/  LDL.LU R23, [R1+0x22c] ;  /* 0x00022c0001177983 */ /* 0x000ea80000300800 */
[----:B------:R-:W2:Y:S04]  /*23a50*/  LDL.LU R4, [R1+0x270] ;  /* 0x0002700001047983 */ /* 0x000ea80000300800 */
[----:B------:R-:W2:Y:S04]  /*23a60*/  LDL.LU R5, [R1+0x274] ;  /* 0x0002740001057983 */ /* 0x000ea80000300800 */
[----:B------:R-:W2:Y:S04]  /*23a70*/  LDL.LU R6, [R1+0x278] ;  /* 0x0002780001067983 */ /* 0x000ea80000300800 */
[----:B-1----:R-:W2:Y:S04]  /*23a80*/  LDL.LU R7, [R1+0x27c] ;  /* 0x00027c0001077983 */ /* 0x002ea80000300800 */
[----:B------:R-:W2:Y:S04]  /*23a90*/  LDL.LU.64 R14, [R1+0x138] ;  /* 0x00013800010e7983 */ /* 0x000ea80000300a00 */
[----:B------:R-:W2:Y:S04]  /*23aa0*/  LDL.LU R16, [R1+0x230] ;  /* 0x0002300001107983 */ /* 0x000ea80000300800 */
[----:B------:R-:W2:Y:S04]  /*23ab0*/  LDL.LU R17, [R1+0x234] ;  /* 0x0002340001117983 */ /* 0x000ea80000300800 */
[----:B------:R-:W2:Y:S04]  /*23ac0*/  LDL.LU R18, [R1+0x238] ;  /* 0x0002380001127983 */ /* 0x000ea80000300800 */
[----:B------:R-:W2:Y:S04]  /*23ad0*/  LDL.LU R19, [R1+0x23c] ;  /* 0x00023c0001137983 */ /* 0x000ea80000300800 */
[----:B--2---:R0:W-:Y:S04]  /*23ae0*/  STL.64 [R1+0x1c88], R18 ;  /* 0x001c881201007387 */ /* 0x0041e80000100a00 */
[----:B------:R-:W-:Y:S04]  /*23af0*/  STL.64 [R1+0x1c80], R16 ;  /* 0x001c801001007387 */ /* 0x000fe80000100a00 */
[----:B0-----:R-:W2:Y:S04]  /*23b00*/  LDL.LU.64 R18, [R1+0xc8] ;  /* 0x0000c80001127983 */ /* 0x001ea80000300a00 */
[----:B--2---:R0:W-:Y:S04]  /*23b10*/  STL.64 [R1+0x1c98], R18 ;  /* 0x001c981201007387 */ /* 0x0041e80000100a00 */
[----:B0-----:R-:W2:Y:S04]  /*23b20*/  LDL.LU.64 R18, [R1+0xf8] ;  /* 0x0000f80001127983 */ /* 0x001ea80000300a00 */
[----:B--2---:R0:W-:Y:S04]  /*23b30*/  STL.64 [R1+0x1cb0], R18 ;  /* 0x001cb01201007387 */ /* 0x0041e80000100a00 */
[----:B------:R-:W2:Y:S04]  /*23b40*/  LDL.LU R16, [R1+0x260] ;  /* 0x0002600001107983 */ /* 0x000ea80000300800 */
[----:B------:R-:W2:Y:S04]  /*23b50*/  LDL.LU R17, [R1+0x264] ;  /* 0x0002640001117983 */ /* 0x000ea80000300800 */
[----:B0-----:R-:W2:Y:S04]  /*23b60*/  LDL.LU R18, [R1+0x268] ;  /* 0x0002680001127983 */ /* 0x001ea80000300800 */
[----:B------:R-:W2:Y:S04]  /*23b70*/  LDL.LU R19, [R1+0x26c] ;  /* 0x00026c0001137983 */ /* 0x000ea80000300800 */
[----:B------:R0:W-:Y:S04]  /*23b80*/  STL.64 [R1+0x1c68], R22 ;  /* 0x001c681601007387 */ /* 0x0001e80000100a00 */
[----:B----4-:R1:W-:Y:S04]  /*23b90*/  STL.64 [R1+0x1c60], R20 ;  /* 0x001c601401007387 */ /* 0x0103e80000100a00 */
[----:B0-----:R-:W4:Y:S04]  /*23ba0*/  LDL.LU.64 R22, [R1+0xb8] ;  /* 0x0000b80001167983 */ /* 0x001f280000300a00 */
[----:B----4-:R0:W-:Y:S04]  /*23bb0*/  STL.64 [R1+0x1c90], R22 ;  /* 0x001c901601007387 */ /* 0x0101e80000100a00 */
[----:B-1----:R-:W4:Y:S04]  /*23bc0*/  LDL.LU R20, [R1+0x240] ;  /* 0x0002400001147983 */ /* 0x002f280000300800 */
[----:B------:R-:W4:Y:S04]  /*23bd0*/  LDL.LU R21, [R1+0x244] ;  /* 0x0002440001157983 */ /* 0x000f280000300800 */
[----:B0-----:R-:W2:Y:S04]  /*23be0*/  LDL.LU R22, [R1+0x248] ;  /* 0x0002480001167983 */ /* 0x001ea80000300800 */
[----:B------:R-:W2:Y:S01]  /*23bf0*/  LDL.LU R23, [R1+0x24c] ;  /* 0x00024c0001177983 */ /* 0x000ea20000300800 */
[----:B------:R-:W-:Y:S03]  /*23c00*/  HMMA.16816.F32 R4, R8, R14, R4 ;  /* 0x0000000e0804723c */ /* 0x000fe60000001804 */
[----:B--2---:R-:W-:Y:S04]  /*23c10*/  STL.64 [R1+0x1ca8], R22 ;  /* 0x001ca81601007387 */ /* 0x004fe80000100a00 */
[----:B----4-:R0:W-:Y:S04]  /*23c20*/  STL.64 [R1+0x1ca0], R20 ;  /* 0x001ca01401007387 */ /* 0x0101e80000100a00 */
[----:B0-----:R-:W2:Y:S04]  /*23c30*/  LDL.LU R20, [R1+0x250] ;  /* 0x0002500001147983 */ /* 0x001ea80000300800 */
[----:B------:R-:W2:Y:S04]  /*23c40*/  LDL.LU R21, [R1+0x254] ;  /* 0x0002540001157983 */ /* 0x000ea80000300800 */
[----:B------:R-:W2:Y:S04]  /*23c50*/  LDL.LU R22, [R1+0x258] ;  /* 0x0002580001167983 */ /* 0x000ea80000300800 */
[----:B------:R-:W2:Y:S04]  /*23c60*/  LDL.LU R23, [R1+0x25c] ;  /* 0x00025c0001177983 */ /* 0x000ea80000300800 */
[----:B---3--:R0:W-:Y:S04]  /*23c70*/  STL.64 [R1+0x1c38], R26 ;  /* 0x001c381a01007387 */ /* 0x0081e80000100a00 */
[----:B------:R-:W-:Y:S04]  /*23c80*/  STL.64 [R1+0x1c30], R24 ;  /* 0x001c301801007387 */ /* 0x000fe80000100a00 */
[----:B0-----:R-:W3:Y:S04]  /*23c90*/  LDL.LU.64 R26, [R1+0x68] ;  /* 0x00006800011a7983 */ /* 0x001ee80000300a00 */
[----:B---3--:R0:W-:Y:S04]  /*23ca0*/  STL.64 [R1+0x1c50], R26 ;  /* 0x001c501a01007387 */ /* 0x0081e80000100a00 */
[----:B0-----:R-:W3:Y:S04]  /*23cb0*/  LDL.LU.64 R26, [R1+0xa8] ;  /* 0x0000a800011a7983 */ /* 0x001ee80000300a00 */
[----:B------:R0:W-:Y:S04]  /*23cc0*/  STL.64 [R1+0x360], R4 ;  /* 0x0003600401007387 */ /* 0x0001e80000100a00 */
[----:B------:R1:W-:Y:S01]  /*23cd0*/  STL.64 [R1+0x368], R6 ;  /* 0x0003680601007387 */ /* 0x0003e20000100a00 */
[----:B0-----:R-:W-:-:S03]  /*23ce0*/  MOV R4, R14 ;  /* 0x0000000e00047202 */ /* 0x001fc60000000f00 */
[----:B-1----:R-:W4:Y:S01]  /*23cf0*/  LDL.LU R7, [R1+0x1cc8] ;  /* 0x001cc80001077983 */ /* 0x002f220000300800 */
[----:B------:R-:W-:-:S03]  /*23d00*/  IMAD.MOV.U32 R6, RZ, RZ, R15 ;  /* 0x000000ffff067224 */ /* 0x000fc600078e000f */
[----:B------:R-:W2:Y:S04]  /*23d10*/  LDL.LU.64 R14, [R1+0x1cc0] ;  /* 0x001cc000010e7983 */ /* 0x000ea80000300a00 */
[----:B------:R-:W3:Y:S01]  /*23d20*/  LDL.LU R13, [R1+0x1cb8] ;  /* 0x001cb800010d7983 */ /* 0x000ee20000300800 */
[----:B--2---:R-:W-:-:S15]  /*23d30*/  HMMA.16816.F32 R16, R8, R14, R16 ;  /* 0x0000000e0810723c */ /* 0x004fde0000001810 */
[----:B------:R-:W-:-:S04]  /*23d40*/  NOP ;  /* 0x0000000000007918 */ /* 0x000fc80000000000 */
[----:B------:R-:W-:Y:S04]  /*23d50*/  STL.64 [R1+0x350], R16 ;  /* 0x0003501001007387 */ /* 0x000fe80000100a00 */
[----:B------:R0:W-:Y:S04]  /*23d60*/  STL.64 [R1+0x358], R18 ;  /* 0x0003581201007387 */ /* 0x0001e80000100a00 */
[----:B0-----:R-:W2:Y:S04]  /*23d70*/  LDL.LU.64 R18, [R1+0x1cb0] ;  /* 0x001cb00001127983 */ /* 0x001ea80000300a00 */
[----:B------:R0:W-:Y:S01]  /*23d80*/  STL.64 [R1+0x1b38], R14 ;  /* 0x001b380e01007387 */ /* 0x0001e20000100a00 */
[----:B--2---:R-:W-:Y:S01]  /*23d90*/  HMMA.16816.F32 R20, R8, R18, R20 ;  /* 0x000000120814723c */ /* 0x004fe20000001814 */
[----:B0-----:R-:W-:Y:S01]  /*23da0*/  MOV R15, R18 ;  /* 0x00000012000f7202 */ /* 0x001fe20000000f00 */
[----:B------:R-:W-:-:S15]  /*23db0*/  IMAD.MOV.U32 R14, RZ, RZ, R19 ;  /* 0x000000ffff0e7224 */ /* 0x000fde00078e0013 */
[----:B------:R-:W-:Y:S02]  /*23dc0*/  NOP ;  /* 0x0000000000007918 */ /* 0x000fe40000000000 */
[----:B------:R-:W-:Y:S04]  /*23dd0*/  STL.64 [R1+0x410], R20 ;  /* 0x0004101401007387 */ /* 0x000fe80000100a00 */
[----:B------:R0:W-:Y:S04]  /*23de0*/  STL.64 [R1+0x418], R22 ;  /* 0x0004181601007387 */ /* 0x0001e80000100a00 */
[----:B0-----:R-:W2:Y:S04]  /*23df0*/  LDL.LU.64 R22, [R1+0x1ca8] ;  /* 0x001ca80001167983 */ /* 0x001ea80000300a00 */
[----:B------:R-:W2:Y:S04]  /*23e00*/  LDL.LU.64 R20, [R1+0x1ca0] ;  /* 0x001ca00001147983 */ /* 0x000ea80000300a00 */
[----:B------:R-:W2:Y:S02]  /*23e10*/  LDL.LU.64 R18, [R1+0x1c98] ;  /* 0x001c980001127983 */ /* 0x000ea40000300a00 */
[----:B--2---:R-:W-:Y:S01]  /*23e20*/  HMMA.16816.F32 R20, R8, R18, R20 ;  /* 0x000000120814723c */ /* 0x004fe20000001814 */
[----:B------:R-:W-:Y:S01]  /*23e30*/  MOV R12, R18 ;  /* 0x00000012000c7202 */ /* 0x000fe20000000f00 */
[----:B------:R-:W-:-:S15]  /*23e40*/  IMAD.MOV.U32 R3, RZ, RZ, R19 ;  /* 0x000000ffff037224 */ /* 0x000fde00078e0013 */
[----:B------:R-:W-:Y:S02]  /*23e50*/  NOP ;  /* 0x0000000000007918 */ /* 0x000fe40000000000 */
[----:B------:R-:W-:Y:S04]  /*23e60*/  STL.64 [R1+0x400], R20 ;  /* 0x0004001401007387 */ /* 0x000fe80000100a00 */
[----:B------:R0:W-:Y:S04]  /*23e70*/  STL.64 [R1+0x408], R22 ;  /* 0x0004081601007387 */ /* 0x0001e80000100a00 */
[----:B0-----:R-:W2:Y:S04]  /*23e80*/  LDL.LU.64 R22, [R1+0x1c90] ;  /* 0x001c900001167983 */ /* 0x001ea80000300a00 */
[----:B------:R-:W2:Y:S04]  /*23e90*/  LDL.LU.64 R18, [R1+0x1c88] ;  /* 0x001c880001127983 */ /* 0x000ea80000300a00 */
[----:B------:R-:W2:Y:S04]  /*23ea0*/  LDL.LU.64 R16, [R1+0x1c80] ;  /* 0x001c800001107983 */ /* 0x000ea80000300a00 */
[----:B------:R-:W-:Y:S04]  /*23eb0*/  STL.64 [R1+0x1c08], R14 ;  /* 0x001c080e01007387 */ /* 0x000fe80000100a00 */
[----:B---3--:R0:W-:Y:S02]  /*23ec0*/  STL.64 [R1+0x1c00], R12 ;  /* 0x001c000c01007387 */ /* 0x0081e40000100a00 */
[----:B0-----:R-:W-:-:S02]  /*23ed0*/  MOV R12, R2 ;  /* 0x00000002000c7202 */ /* 0x001fc40000000f00 */
[----:B------:R-:W3:Y:S04]  /*23ee0*/  LDL.LU R2, [R1+0x1c7c] ;  /* 0x001c7c0001027983 */ /* 0x000ee80000300800 */
[----:B------:R-:W2:Y:S04]  /*23ef0*/  LDL.LU R13, [R1+0x1e4] ;  /* 0x0001e400010d7983 */ /* 0x000ea80000300800 */
[----:B------:R-:W2:Y:S04]  /*23f00*/  LDL.LU R14, [R1+0x1e8] ;  /* 0x0001e800010e7983 */ /* 0x000ea80000300800 */
[----:B------:R-:W2:Y:S04]  /*23f10*/  LDL.LU R15, [R1+0x1ec] ;  /* 0x0001ec00010f7983 */ /* 0x000ea80000300800 */
[----:B--2---:R-:W-:Y:S04]  /*23f20*/  STL.64 [R1+0x1c20], R14 ;  /* 0x001c200e01007387 */ /* 0x004fe80000100a00 */
[----:B------:R0:W-:Y:S02]  /*23f30*/  STL.64 [R1+0x1c18], R12 ;  /* 0x001c180c01007387 */ /* 0x0001e40000100a00 */
[----:B0-----:R-:W-:Y:S01]  /*23f40*/  IMAD.MOV.U32 R12, RZ, RZ, R0 ;  /* 0x000000ffff0c7224 */ /* 0x001fe200078e0000 */
[----:B---3--:R-:W-:Y:S01]  /*23f50*/  MOV R13, R2 ;  /* 0x00000002000d7202 */ /* 0x008fe20000000f00 */
[----:B------:R-:W2:Y:S04]  /*23f60*/  LDL.LU R0, [R1+0x1c78] ;  /* 0x001c780001007983 */ /* 0x000ea80000300800 */
[----:B------:R-:W3:Y:S04]  /*23f70*/  LDL.LU R2, [R1+0x1c74] ;  /* 0x001c740001027983 */ /* 0x000ee80000300800 */
[----:B------:R-:W2:Y:S04]  /*23f80*/  LDL.LU R14, [R1+0x1f8] ;  /* 0x0001f800010e7983 */ /* 0x000ea80000300800 */
[----:B------:R-:W2:Y:S01]  /*23f90*/  LDL.LU R15, [R1+0x1fc] ;  /* 0x0001fc00010f7983 */ /* 0x000ea20000300800 */
[----:B------:R-:W-:Y:S01]  /*23fa0*/  HMMA.16816.F32 R16, R8, R22, R16 ;  /* 0x000000160810723c */ /* 0x000fe20000001810 */
[----:B------:R-:W-:-:S02]  /*23fb0*/  MOV R5, R23 ;  /* 0x0000001700057202 */ /* 0x000fc40000000f00 */
[----:B--2---:R-:W-:Y:S04]  /*23fc0*/  STL.64 [R1+0x1c48], R14 ;  /* 0x001c480e01007387 */ /* 0x004fe80000100a00 */
[----:B------:R0:W-:Y:S04]  /*23fd0*/  STL.64 [R1+0x1c40], R12 ;  /* 0x001c400c01007387 */ /* 0x0001e80000100a00 */
[----:B0-----:R-:W2:Y:S04]  /*23fe0*/  LDL.LU R12, [R1+0x210] ;  /* 0x00021000010c7983 */ /* 0x001ea80000300800 */
[----:B------:R-:W2:Y:S04]  /*23ff0*/  LDL.LU R13, [R1+0x214] ;  /* 0x00021400010d7983 */ /* 0x000ea80000300800 */
[----:B------:R0:W-:Y:S04]  /*24000*/  STL.64 [R1+0x3f0], R16 ;  /* 0x0003f01001007387 */ /* 0x0001e80000100a00 */
[----:B------:R-:W-:Y:S04]  /*24010*/  STL.64 [R1+0x3f8], R18 ;  /* 0x0003f81201007387 */ /* 0x000fe80000100a00 */
[----:B0-----:R-:W2:Y:S01]  /*24020*/  LDL.LU R17, [R1+0x1c70] ;  /* 0x001c700001117983 */ /* 0x001ea20000300800 */
[----:B------:R-:W-:-:S03]  /*24030*/  IMAD.MOV.U32 R16, RZ, RZ, R22 ;  /* 0x000000ffff107224 */ /* 0x000fc600078e0016 */
[----:B------:R-:W2:Y:S04]  /*24040*/  LDL.LU.64 R22, [R1+0x1c68] ;  /* 0x001c680001167983 */ /* 0x000ea80000300a00 */
[----:B------:R-:W2:Y:S02]  /*24050*/  LDL.LU.64 R20, [R1+0x1c60] ;  /* 0x001c600001147983 */ /* 0x000ea40000300a00 */
[----:B--2---:R-:W-:-:S15]  /*24060*/  HMMA.16816.F32 R20, R8, R26, R20 ;  /* 0x0000001a0814723c */ /* 0x004fde0000001814 */
[----:B------:R-:W-:-:S04]  /*24070*/  NOP ;  /* 0x0000000000007918 */ /* 0x000fc80000000000 */
[----:B------:R0:W-:Y:S04]  /*24080*/  STL.64 [R1+0x3e0], R20 ;  /* 0x0003e01401007387 */ /* 0x0001e80000100a00 */
[----:B------:R1:W-:Y:S01]  /*24090*/  STL.64 [R1+0x3e8], R22 ;  /* 0x0003e81601007387 */ /* 0x0003e20000100a00 */
[----:B0-----:R-:W-:-:S03]  /*240a0*/  IMAD.MOV.U32 R21, RZ, RZ, R26 ;  /* 0x000000ffff157224 */ /* 0x001fc600078e001a */
[----:B-1----:R-:W2:Y:S01]  /*240b0*/  LDL.LU.64 R22, [R1+0x1c58] ;  /* 0x001c580001167983 */ /* 0x002ea20000300a00 */
[----:B------:R-:W-:-:S03]  /*240c0*/  MOV R20, R27 ;  /* 0x0000001b00147202 */ /* 0x000fc60000000f00 */
[----:B------:R-:W2:Y:S01]  /*240d0*/  LDL.LU.64 R26, [R1+0x1c50] ;  /* 0x001c5000011a7983 */ /* 0x000ea20000300a00 */
[----:B---3--:R-:W-:Y:S01]  /*240e0*/  IMAD.MOV.U32 R14, RZ, RZ, R2 ;  /* 0x000000ffff0e7224 */ /* 0x008fe200078e0002 */
[----:B------:R-:W-:-:S07]  /*240f0*/  MOV R15, R0 ;  /* 0x00000000000f7202 */ /* 0x000fce0000000f00 */
[----:B--2---:R-:W-:Y:S01]  /*24100*/  HMMA.16816.F32 R12, R8, R26, R12 ;  /* 0x0000001a080c723c */ /* 0x004fe2000000180c */
[----:B------:R-:W-:Y:S01]  /*24110*/  IMAD.MOV.U32 R2, RZ, RZ, R26 ;  /* 0x000000ffff027224 */ /* 0x000fe200078e001a */
[----:B------:R-:W-:-:S15]  /*24120*/  MOV R0, R27 ;  /* 0x0000001b00007202 */ /* 0x000fde0000000f00 */
[----:B------:R-:W-:Y:S02]  /*24130*/  NOP ;  /* 0x0000000000007918 */ /* 0x000fe40000000000 */
[----:B------:R-:W-:Y:S04]  /*24140*/  STL.64 [R1+0x3d0], R12 ;  /* 0x0003d00c01007387 */ /* 0x000fe80000100a00 */
[----:B------:R0:W-:Y:S04]  /*24150*/  STL.64 [R1+0x3d8], R14 ;  /* 0x0003d80e01007387 */ /* 0x0001e80000100a00 */
[----:B0-----:R-:W2:Y:S04]  /*24160*/  LDL.LU.64 R14, [R1+0x1c48] ;  /* 0x001c4800010e7983 */ /* 0x001ea80000300a00 */
[----:B------:R-:W2:Y:S04]  /*24170*/  LDL.LU.64 R12, [R1+0x1c40] ;  /* 0x001c4000010c7983 */ /* 0x000ea80000300a00 */
[----:B------:R-:W3:Y:S04]  /*24180*/  LDL.LU.64 R26, [R1+0x1c38] ;  /* 0x001c3800011a7983 */ /* 0x000ee80000300a00 */
[----:B------:R-:W3:Y:S02]  /*24190*/  LDL.LU.64 R24, [R1+0x1c30] ;  /* 0x001c300001187983 */ /* 0x000ee40000300a00 */
[----:B---3--:R-:W-:-:S15]  /*241a0*/  HMMA.16816.F32 R24, R8, R22, R24 ;  /* 0x000000160818723c */ /* 0x008fde0000001818 */
[----:B------:R-:W-:-:S04]  /*241b0*/  NOP ;  /* 0x0000000000007918 */ /* 0x000fc80000000000 */
[----:B------:R-:W-:Y:S04]  /*241c0*/  STL.64 [R1+0x3c0], R24 ;  /* 0x0003c01801007387 */ /* 0x000fe80000100a00 */
[----:B------:R0:W-:Y:S04]  /*241d0*/  STL.64 [R1+0x3c8], R26 ;  /* 0x0003c81a01007387 */ /* 0x0001e80000100a00 */
[----:B0-----:R-:W2:Y:S02]  /*241e0*/  LDL.LU.64 R26, [R1+0x1c28] ;  /* 0x001c2800011a7983 */ /* 0x001ea40000300a00 */
        /* <DEDUP_REMOVED lines=8> */
[----:B------:R-:W2:Y:S04]  /*24270*/  LDL.LU.64 R26, [R1+0x1c10] ;  /* 0x001c1000011a7983 */ /* 0x000ea80000300a00 */
[----:B------:R-:W-:Y:S01]  /*24280*/  STL.64 [R1+0x1bd8], R18 ;  /* 0x001bd81201007387 */ /* 0x000fe20000100a00 */
[----:B--2---:R-:W-:Y:S03]  /*24290*/  HMMA.16816.F32 R24, R8, R26, R12 ;  /* 0x0000001a0818723c */ /* 0x004fe6000000180c */
[----:B------:R-:W2:Y:S04]  /*242a0*/  LDL.LU.64 R14, [R1+0x1c08] ;  /* 0x001c0800010e7983 */ /* 0x000ea80000300a00 */
[----:B------:R-:W3:-:S12]  /*242b0*/  LDL.LU.64 R12, [R1+0x1c00] ;  /* 0x001c0000010c7983 */ /* 0x000ed80000300a00 */
[----:B------:R0:W-:Y:S04]  /*242c0*/  STL.64 [R1+0x3a0], R24 ;  /* 0x0003a01801007387 */ /* 0x0001e80000100a00 */
[----:B------:R1:W-:Y:S04]  /*242d0*/  STL.64 [R1+0x3a8], R26 ;  /* 0x0003a81a01007387 */ /* 0x0003e80000100a00 */
[----:B0-----:R-:W2:Y:S04]  /*242e0*/  LDL.LU R24, [R1] ;  /* 0x0000000001187983 */ /* 0x001ea80000300800 */
[----:B------:R-:W2:Y:S04]  /*242f0*/  LDL.LU R25, [R1+0x4] ;  /* 0x0000040001197983 */ /* 0x000ea80000300800 */
[----:B-1----:R-:W2:Y:S04]  /*24300*/  LDL.LU R26, [R1+0x8] ;  /* 0x00000800011a7983 */ /* 0x002ea80000300800 */
[----:B------:R-:W2:Y:S04]  /*24310*/  LDL.LU R27, [R1+0xc] ;  /* 0x00000c00011b7983 */ /* 0x000ea80000300800 */
[----:B--2---:R0:W-:Y:S04]  /*24320*/  STL.64 [R1+0x1ad0], R26 ;  /* 0x001ad01a01007387 */ /* 0x0041e80000100a00 */
[----:B------:R-:W-:Y:S01]  /*24330*/  STL.64 [R1+0x1ac8], R24 ;  /* 0x001ac81801007387 */ /* 0x000fe20000100a00 */
[----:B0-----:R-:W-:Y:S01]  /*24340*/  IMAD.MOV.U32 R26, RZ, RZ, R21 ;  /* 0x000000ffff1a7224 */ /* 0x001fe200078e0015 */
[----:B------:R-:W-:-:S05]  /*24350*/  MOV R27, R20 ;  /* 0x00000014001b7202 */ /* 0x000fca0000000f00 */
[----:B------:R-:W-:Y:S04]  /*24360*/  STL.64 [R1+0x1ae8], R26 ;  /* 0x001ae81a01007387 */ /* 0x000fe80000100a00 */
[----:B------:R-:W2:Y:S04]  /*24370*/  LDL R21, [R1+0x424] ;  /* 0x0004240001157983 */ /* 0x000ea80000100800 */
[----:B------:R-:W-:Y:S04]  /*24380*/  STL.64 [R1+0x1ae0], R22 ;  /* 0x001ae01601007387 */ /* 0x000fe80000100a00 */
[----:B--2---:R0:W-:Y:S04]  /*24390*/  STL [R1+0x1ad8], R21 ;  /* 0x001ad81501007387 */ /* 0x0041e80000100800 */
[----:B------:R-:W2:Y:S04]  /*243a0*/  LDL.LU R20, [R1+0x10] ;  /* 0x0000100001147983 */ /* 0x000ea80000300800 */
[----:B0-----:R-:W2:Y:S04]  /*243b0*/  LDL.LU R21, [R1+0x14] ;  /* 0x0000140001157983 */ /* 0x001ea80000300800 */
[----:B------:R-:W2:Y:S04]  /*243c0*/  LDL.LU R22, [R1+0x18] ;  /* 0x0000180001167983 */ /* 0x000ea80000300800 */
[----:B------:R-:W2:Y:S01]  /*243d0*/  LDL.LU R23, [R1+0x1c] ;  /* 0x00001c0001177983 */ /* 0x000ea20000300800 */
[----:B------:R-:W-:Y:S01]  /*243e0*/  IMAD.MOV.U32 R26, RZ, RZ, R16 ;  /* 0x000000ffff1a7224 */ /* 0x000fe200078e0010 */
[----:B------:R-:W-:-:S02]  /*243f0*/  MOV R27, R5 ;  /* 0x00000005001b7202 */ /* 0x000fc40000000f00 */
[----:B--2---:R-:W-:Y:S04]  /*24400*/  STL.64 [R1+0x1af8], R22 ;  /* 0x001af81601007387 */ /* 0x004fe80000100a00 */
[----:B------:R0:W-:Y:S04]  /*24410*/  STL.64 [R1+0x1af0], R20 ;  /* 0x001af01401007387 */ /* 0x0001e80000100a00 */
[----:B------:R-:W2:Y:S04]  /*24420*/  LDL.LU R16, [R1+0x1bf8] ;  /* 0x001bf80001107983 */ /* 0x000ea80000300800 */
[----:B------:R-:W2:Y:S04]  /*24430*/  LDL.LU R5, [R1+0x1bf4] ;  /* 0x001bf40001057983 */ /* 0x000ea80000300800 */
[----:B------:R3:W-:Y:S04]  /*24440*/  STL.64 [R1+0x1b00], R26 ;  /* 0x001b001a01007387 */ /* 0x0007e80000100a00 */
[----:B0-----:R-:W2:Y:S04]  /*24450*/  LDL.LU R20, [R1+0x20] ;  /* 0x0000200001147983 */ /* 0x001ea80000300800 */
[----:B------:R-:W2:Y:S04]  /*24460*/  LDL.LU R21, [R1+0x24] ;  /* 0x0000240001157983 */ /* 0x000ea80000300800 */
[----:B------:R-:W2:Y:S04]  /*24470*/  LDL.LU R22, [R1+0x28] ;  /* 0x0000280001167983 */ /* 0x000ea80000300800 */
[----:B------:R-:W2:Y:S01]  /*24480*/  LDL.LU R23, [R1+0x2c] ;  /* 0x00002c0001177983 */ /* 0x000ea20000300800 */
[----:B---3--:R-:W-:Y:S01]  /*24490*/  IMAD.MOV.U32 R26, RZ, RZ, R12 ;  /* 0x000000ffff1a7224 */ /* 0x008fe200078e000c */
[----:B------:R-:W-:-:S02]  /*244a0*/  MOV R27, R3 ;  /* 0x00000003001b7202 */ /* 0x000fc40000000f00 */
[----:B--2---:R-:W-:Y:S04]  /*244b0*/  STL.64 [R1+0x1b10], R22 ;  /* 0x001b101601007387 */ /* 0x004fe80000100a00 */
[----:B------:R-:W-:Y:S04]  /*244c0*/  STL.64 [R1+0x1b08], R20 ;  /* 0x001b081401007387 */ /* 0x000fe80000100a00 */
[----:B------:R-:W2:Y:S04]  /*244d0*/  LDL.LU R12, [R1+0x1bf0] ;  /* 0x001bf000010c7983 */ /* 0x000ea80000300800 */
[----:B------:R-:W3:Y:S04]  /*244e0*/  LDL.LU R3, [R1+0x1bec] ;  /* 0x001bec0001037983 */ /* 0x000ee80000300800 */
[----:B------:R0:W-:Y:S02]  /*244f0*/  STL.64 [R1+0x1b18], R26 ;  /* 0x001b181a01007387 */ /* 0x0001e40000100a00 */
[----:B0-----:R-:W-:Y:S01]  /*24500*/  IMAD.MOV.U32 R26, RZ, RZ, R15 ;  /* 0x000000ffff1a7224 */ /* 0x001fe200078e000f */
[----:B------:R-:W-:Y:S01]  /*24510*/  MOV R27, R14 ;  /* 0x0000000e001b7202 */ /* 0x000fe20000000f00 */
[----:B------:R-:W-:Y:S01]  /*24520*/  IMAD.MOV.U32 R14, RZ, RZ, R4 ;  /* 0x000000ffff0e7224 */ /* 0x000fe200078e0004 */
[----:B------:R-:W-:Y:S01]  /*24530*/  MOV R15, R6 ;  /* 0x00000006000f7202 */ /* 0x000fe20000000f00 */
[----:B------:R-:W2:Y:S04]  /*24540*/  LDL.LU R4, [R1+0x1be8] ;  /* 0x001be80001047983 */ /* 0x000ea80000300800 */
[----:B------:R-:W2:Y:S04]  /*24550*/  LDL.LU R6, [R1+0x1be4] ;  /* 0x001be40001067983 */ /* 0x000ea80000300800 */
[----:B------:R-:W-:Y:S04]  /*24560*/  STL.64 [R1+0x1b50], R14 ;  /* 0x001b500e01007387 */ /* 0x000fe80000100a00 */
[----:B------:R0:W-:Y:S04]  /*24570*/  STL.64 [R1+0x1b30], R26 ;  /* 0x001b301a01007387 */ /* 0x0001e80000100a00 */
[----:B------:R-:W2:Y:S04]  /*24580*/  LDL.LU R24, [R1+0x70] ;  /* 0x0000700001187983 */ /* 0x000ea80000300800 */
[----:B------:R-:W2:Y:S04]  /*24590*/  LDL.LU R25, [R1+0x74] ;  /* 0x0000740001197983 */ /* 0x000ea80000300800 */
[----:B0-----:R-:W2:Y:S04]  /*245a0*/  LDL.LU R26, [R1+0x78] ;  /* 0x00007800011a7983 */ /* 0x001ea80000300800 */
[----:B------:R-:W2:Y:S01]  /*245b0*/  LDL.LU R27, [R1+0x7c] ;  /* 0x00007c00011b7983 */ /* 0x000ea20000300800 */
[----:B----4-:R-:W-:Y:S01]  /*245c0*/  IMAD.MOV.U32 R14, RZ, RZ, R7 ;  /* 0x000000ffff0e7224 */ /* 0x010fe200078e0007 */
[----:B------:R-:W-:-:S02]  /*245d0*/  MOV R15, R29 ;  /* 0x0000001d000f7202 */ /* 0x000fc40000000f00 */
[----:B------:R-:W4:Y:S04]  /*245e0*/  LDL.LU R7, [R1+0x1be0] ;  /* 0x001be00001077983 */ /* 0x000f280000300800 */
[----:B------:R-:W-:Y:S04]  /*245f0*/  STL.64 [R1+0x1b68], R14 ;  /* 0x001b680e01007387 */ /* 0x000fe80000100a00 */
[----:B--2---:R-:W-:Y:S04]  /*24600*/  STL.64 [R1+0x1b48], R26 ;  /* 0x001b481a01007387 */ /* 0x004fe80000100a00 */
[----:B------:R0:W-:Y:S04]  /*24610*/  STL.64 [R1+0x1b40], R24 ;  /* 0x001b401801007387 */ /* 0x0001e80000100a00 */
[----:B0-----:R-:W2:Y:S04]  /*24620*/  LDL.LU R24, [R1+0x80] ;  /* 0x0000800001187983 */ /* 0x001ea80000300800 */
[----:B------:R-:W2:Y:S04]  /*24630*/  LDL.LU R25, [R1+0x84] ;  /* 0x0000840001197983 */ /* 0x000ea80000300800 */
[----:B------:R-:W2:Y:S04]  /*24640*/  LDL.LU R26, [R1+0x88] ;  /* 0x00008800011a7983 */ /* 0x000ea80000300800 */
[----:B------:R-:W2:Y:S01]  /*24650*/  LDL.LU R27, [R1+0x8c] ;  /* 0x00008c00011b7983 */ /* 0x000ea20000300800 */
[----:B------:R-:W-:Y:S01]  /*24660*/  IMAD.MOV.U32 R14, RZ, RZ, R28 ;  /* 0x000000ffff0e7224 */ /* 0x000fe200078e001c */
[----:B------:R-:W-:-:S05]  /*24670*/  MOV R15, R17 ;  /* 0x00000011000f7202 */ /* 0x000fca0000000f00 */
        /* <DEDUP_REMOVED lines=17> */
[----:B------:R-:W-:-:S02]  /*24790*/  MOV R15, R5 ;  /* 0x00000005000f7202 */ /* 0x000fc40000000f00 */
[----:B------:R-:W4:Y:S04]  /*247a0*/  LDL.LU R16, [R1+0x1d0] ;  /* 0x0001d00001107983 */ /* 0x000f280000300800 */
[----:B------:R-:W4:Y:S04]  /*247b0*/  LDL.LU R17, [R1+0x1d4] ;  /* 0x0001d40001117983 */ /* 0x000f280000300800 */
[----:B------:R-:W4:Y:S04]  /*247c0*/  LDL.LU R18, [R1+0x1d8] ;  /* 0x0001d80001127983 */ /* 0x000f280000300800 */
[----:B------:R-:W4:Y:S04]  /*247d0*/  LDL.LU R19, [R1+0x1dc] ;  /* 0x0001dc0001137983 */ /* 0x000f280000300800 */
[----:B------:R-:W-:Y:S04]  /*247e0*/  STL.64 [R1+0x1bb0], R14 ;  /* 0x001bb00e01007387 */ /* 0x000fe80000100a00 */
[----:B--2---:R-:W-:Y:S04]  /*247f0*/  STL.64 [R1+0x1b90], R26 ;  /* 0x001b901a01007387 */ /* 0x004fe80000100a00 */
[----:B------:R0:W-:Y:S04]  /*24800*/  STL.64 [R1+0x1b88], R24 ;  /* 0x001b881801007387 */ /* 0x0001e80000100a00 */
[----:B0-----:R-:W2:Y:S04]  /*24810*/  LDL.LU R24, [R1+0x1a0] ;  /* 0x0001a00001187983 */ /* 0x001ea80000300800 */
[----:B------:R-:W2:Y:S04]  /*24820*/  LDL.LU R25, [R1+0x1a4] ;  /* 0x0001a40001197983 */ /* 0x000ea80000300800 */
[----:B------:R-:W2:Y:S04]  /*24830*/  LDL.LU R26, [R1+0x1a8] ;  /* 0x0001a800011a7983 */ /* 0x000ea80000300800 */
[----:B------:R-:W2:Y:S04]  /*24840*/  LDL.LU R27, [R1+0x1ac] ;  /* 0x0001ac00011b7983 */ /* 0x000ea80000300800 */
[----:B--2---:R-:W-:Y:S04]  /*24850*/  STL.64 [R1+0x1ba8], R26 ;  /* 0x001ba81a01007387 */ /* 0x004fe80000100a00 */
[----:B------:R0:W-:Y:S04]  /*24860*/  STL.64 [R1+0x1ba0], R24 ;  /* 0x001ba01801007387 */ /* 0x0001e80000100a00 */
[----:B0-----:R-:W2:Y:S04]  /*24870*/  LDL.LU R24, [R1+0x1b0] ;  /* 0x0001b00001187983 */ /* 0x001ea80000300800 */
[----:B------:R-:W2:Y:S04]  /*24880*/  LDL.LU R25, [R1+0x1b4] ;  /* 0x0001b40001197983 */ /* 0x000ea80000300800 */
[----:B------:R-:W2:Y:S04]  /*24890*/  LDL.LU R26, [R1+0x1b8] ;  /* 0x0001b800011a7983 */ /* 0x000ea80000300800 */
[----:B------:R-:W2:Y:S01]  /*248a0*/  LDL.LU R27, [R1+0x1bc] ;  /* 0x0001bc00011b7983 */ /* 0x000ea20000300800 */
[----:B----4-:R-:W-:Y:S03]  /*248b0*/  HMMA.16816.F32 R8, R8, R6, R16 ;  /* 0x000000060808723c */ /* 0x010fe60000001810 */
[----:B--2---:R-:W-:Y:S04]  /*248c0*/  STL.64 [R1+0x1bc0], R26 ;  /* 0x001bc01a01007387 */ /* 0x004fe80000100a00 */
[----:B------:R0:W-:Y:S04]  /*248d0*/  STL.64 [R1+0x1bb8], R24 ;  /* 0x001bb81801007387 */ /* 0x0001e80000100a00 */
[----:B0-----:R-:W2:Y:S04]  /*248e0*/  LDL.LU R24, [R1+0x1c0] ;  /* 0x0001c00001187983 */ /* 0x001ea80000300800 */
[----:B------:R-:W2:Y:S04]  /*248f0*/  LDL.LU R25, [R1+0x1c4] ;  /* 0x0001c40001197983 */ /* 0x000ea80000300800 */
[----:B------:R-:W2:Y:S04]  /*24900*/  LDL.LU R26, [R1+0x1c8] ;  /* 0x0001c800011a7983 */ /* 0x000ea80000300800 */
[----:B------:R-:W2:Y:S04]  /*24910*/  LDL.LU R27, [R1+0x1cc] ;  /* 0x0001cc00011b7983 */ /* 0x000ea80000300800 */
[----:B------:R-:W4:Y:S04]  /*24920*/  LDL.LU R20, [R1+0x30] ;  /* 0x0000300001147983 */ /* 0x000f280000300800 */
[----:B------:R-:W4:Y:S04]  /*24930*/  LDL.LU R21, [R1+0x34] ;  /* 0x0000340001157983 */ /* 0x000f280000300800 */
[----:B------:R-:W2:Y:S04]  /*24940*/  LDL.LU R22, [R1+0x38] ;  /* 0x0000380001167983 */ /* 0x000ea80000300800 */
[----:B------:R-:W2:Y:S01]  /*24950*/  LDL.LU R23, [R1+0x3c] ;  /* 0x00003c0001177983 */ /* 0x000ea20000300800 */
[----:B---3--:R-:W-:Y:S01]  /*24960*/  MOV R15, R3 ;  /* 0x00000003000f7202 */ /* 0x008fe20000000f00 */
[----:B------:R-:W-:Y:S01]  /*24970*/  IMAD.MOV.U32 R17, RZ, RZ, R6 ;  /* 0x000000ffff117224 */ /* 0x000fe200078e0006 */
[----:B------:R-:W-:Y:S01]  /*24980*/  MOV R16, R7 ;  /* 0x0000000700107202 */ /* 0x000fe20000000f00 */
[----:B------:R-:W-:Y:S01]  /*24990*/  IMAD.MOV.U32 R14, RZ, RZ, R4 ;  /* 0x000000ffff0e7224 */ /* 0x000fe200078e0004 */
[----:B--2---:R-:W-:Y:S04]  /*249a0*/  STL.64 [R1+0x1b28], R22 ;  /* 0x001b281601007387 */ /* 0x004fe80000100a00 */
[----:B----4-:R0:W-:Y:S04]  /*249b0*/  STL.64 [R1+0x1b20], R20 ;  /* 0x001b201401007387 */ /* 0x0101e80000100a00 */
[----:B0-----:R-:W2:Y:S04]  /*249c0*/  LDL.LU R20, [R1+0x40] ;  /* 0x0000400001147983 */ /* 0x001ea80000300800 */
[----:B------:R-:W2:Y:S04]  /*249d0*/  LDL.LU R21, [R1+0x44] ;  /* 0x0000440001157983 */ /* 0x000ea80000300800 */
[----:B------:R-:W2:Y:S04]  /*249e0*/  LDL.LU R22, [R1+0x48] ;  /* 0x0000480001167983 */ /* 0x000ea80000300800 */
[----:B------:R-:W2:Y:S04]  /*249f0*/  LDL.LU R23, [R1+0x4c] ;  /* 0x00004c0001177983 */ /* 0x000ea80000300800 */
[----:B------:R-:W3:Y:S04]  /*24a00*/  LDL.LU R3, [R1+0x420] ;  /* 0x0004200001037983 */ /* 0x000ee80000300800 */
[----:B------:R-:W4:Y:S04]  /*24a10*/  LDL.LU.64 R18, [R1+0x1bd8] ;  /* 0x001bd80001127983 */ /* 0x000f280000300a00 */
[----:B------:R-:W-:Y:S04]  /*24a20*/  STL.64 [R1+0x340], R8 ;  /* 0x0003400801007387 */ /* 0x000fe80000100a00 */
[----:B------:R0:W-:Y:S04]  /*24a30*/  STL.64 [R1+0x348], R10 ;  /* 0x0003480a01007387 */ /* 0x0001e80000100a00 */
[----:B------:R-:W2:Y:S04]  /*24a40*/  LDL.LU.64 R6, [R1+0x1bd0] ;  /* 0x001bd00001067983 */ /* 0x000ea80000300a00 */
[----:B------:R-:W2:Y:S01]  /*24a50*/  LDL.LU.64 R4, [R1+0x1bc8] ;  /* 0x001bc80001047983 */ /* 0x000ea20000300a00 */
[----:B0-----:R-:W-:Y:S01]  /*24a60*/  IMAD.MOV.U32 R10, RZ, RZ, R2 ;  /* 0x000000ffff0a7224 */ /* 0x001fe200078e0002 */
[----:B------:R-:W-:Y:S01]  /*24a70*/  MOV R11, R0 ;  /* 0x00000000000b7202 */ /* 0x000fe20000000f00 */
[----:B--2---:R-:W-:Y:S01]  /*24a80*/  HMMA.16816.F32 R12, R4, R14, R24 ;  /* 0x0000000e040c723c */ /* 0x004fe20000001818 */
[----:B------:R-:W2:Y:S04]  /*24a90*/  LDL.LU.64 R26, [R1+0x1bc0] ;  /* 0x001bc000011a7983 */ /* 0x000ea80000300a00 */
[----:B------:R-:W2:-:S14]  /*24aa0*/  LDL.LU.64 R24, [R1+0x1bb8] ;  /* 0x001bb80001187983 */ /* 0x000e9c0000300a00 */
[----:B------:R-:W-:Y:S01]  /*24ab0*/  IMAD.MOV.U32 R2, RZ, RZ, R14 ;  /* 0x000000ffff027224 */ /* 0x000fe200078e000e */
[----:B------:R-:W-:Y:S02]  /*24ac0*/  MOV R0, R15 ;  /* 0x0000000f00007202 */ /* 0x000fe40000000f00 */
[----:B------:R-:W2:Y:S01]  /*24ad0*/  LDL.LU.64 R14, [R1+0x1bb0] ;  /* 0x001bb000010e7983 */ /* 0x000ea20000300a00 */
[----:B------:R-:W-:Y:S01]  /*24ae0*/  IMAD.MOV.U32 R29, RZ, RZ, R12 ;  /* 0x000000ffff1d7224 */ /* 0x000fe200078e000c */
[----:B------:R-:W-:Y:S02]  /*24af0*/  MOV R28, R13 ;  /* 0x0000000d001c7202 */ /* 0x000fe40000000f00 */
[----:B------:R-:W-:Y:S04]  /*24b00*/  STL [R1+0x1a24], R0 ;  /* 0x001a240001007387 */ /* 0x000fe80000100800 */
[----:B------:R-:W-:Y:S04]  /*24b10*/  STL [R1+0x1a20], R2 ;  /* 0x001a200201007387 */ /* 0x000fe80000100800 */
[----:B------:R-:W-:Y:S04]  /*24b20*/  STL [R1+0x1a1c], R28 ;  /* 0x001a1c1c01007387 */ /* 0x000fe80000100800 */
[----:B------:R-:W-:Y:S01]  /*24b30*/  STL [R1+0x1a18], R29 ;  /* 0x001a181d01007387 */ /* 0x000fe20000100800 */
[----:B--2---:R-:W-:Y:S03]  /*24b40*/  HMMA.16816.F32 R12, R4, R14, R24 ;  /* 0x0000000e040c723c */ /* 0x004fe60000001818 */
[----:B------:R-:W2:Y:S04]  /*24b50*/  LDL.LU.64 R26, [R1+0x1ba8] ;  /* 0x001ba800011a7983 */ /* 0x000ea80000300a00 */
[----:B------:R-:W2:-:S12]  /*24b60*/  LDL.LU.64 R24, [R1+0x1ba0] ;  /* 0x001ba00001187983 */ /* 0x000e980000300a00 */
[----:B------:R-:W-:Y:S04]  /*24b70*/  STL.64 [R1+0x300], R12 ;  /* 0x0003000c01007387 */ /* 0x000fe80000100a00 */
[----:B------:R0:W-:Y:S04]  /*24b80*/  STL.64 [R1+0x308], R14 ;  /* 0x0003080e01007387 */ /* 0x0001e80000100a00 */
[----:B0-----:R-:W2:Y:S02]  /*24b90*/  LDL.LU.64 R14, [R1+0x1b98] ;  /* 0x001b9800010e7983 */ /* 0x001ea40000300a00 */
[----:B--2---:R-:W-:Y:S02]  /*24ba0*/  HMMA.16816.F32 R12, R4, R14, R24 ;  /* 0x0000000e040c723c */ /* 0x004fe40000001818 */
[----:B------:R-:W2:Y:S04]  /*24bb0*/  LDL.LU.64 R26, [R1+0x1b90] ;  /* 0x001b9000011a7983 */ /* 0x000ea80000300a00 */
[----:B------:R-:W2:-:S13]  /*24bc0*/  LDL.LU.64 R24, [R1+0x1b88] ;  /* 0x001b880001187983 */ /* 0x000e9a0000300a00 */
        /* <DEDUP_REMOVED lines=22> */
[----:B------:R-:W2:-:S15]  /*24d30*/  LDL.LU.64 R26, [R1+0x1b30] ;  /* 0x001b3000011a7983 */ /* 0x000e9e0000300a00 */
[----:B------:R-:W-:Y:S02]  /*24d40*/  NOP ;  /* 0x0000000000007918 */ /* 0x000fe40000000000 */
[----:B------:R0:W-:Y:S04]  /*24d50*/  STL.64 [R1+0x150], R12 ;  /* 0x0001500c01007387 */ /* 0x0001e80000100a00 */
[----:B------:R1:W-:Y:S04]  /*24d60*/  STL.64 [R1+0x158], R14 ;  /* 0x0001580e01007387 */ /* 0x0003e80000100a00 */
[----:B0-----:R-:W3:Y:S04]  /*24d70*/  LDL.LU R12, [R1+0xd0] ;  /* 0x0000d000010c7983 */ /* 0x001ee80000300800 */
[----:B------:R-:W3:Y:S04]  /*24d80*/  LDL.LU R13, [R1+0xd4] ;  /* 0x0000d400010d7983 */ /* 0x000ee80000300800 */
[----:B-1----:R-:W3:Y:S04]  /*24d90*/  LDL.LU R14, [R1+0xd8] ;  /* 0x0000d800010e7983 */ /* 0x002ee80000300800 */
[----:B------:R-:W3:Y:S01]  /*24da0*/  LDL.LU R15, [R1+0xdc] ;  /* 0x0000dc00010f7983 */ /* 0x000ee20000300800 */
[C---:B--2---:R-:W-:Y:S03]  /*24db0*/  HMMA.16816.F32 R24, R4.reuse, R26, R20 ;  /* 0x0000001a0418723c */ /* 0x044fe60000001814 */
[----:B---3--:R-:W-:Y:S04]  /*24dc0*/  STL.64 [R1+0x1aa0], R14 ;  /* 0x001aa00e01007387 */ /* 0x008fe80000100a00 */
[----:B------:R-:W-:Y:S04]  /*24dd0*/  STL.64 [R1+0x1a98], R12 ;  /* 0x001a980c01007387 */ /* 0x000fe80000100a00 */
[----:B------:R-:W2:Y:S04]  /*24de0*/  LDL.LU.64 R22, [R1+0x1b28] ;  /* 0x001b280001167983 */ /* 0x000ea80000300a00 */
[----:B------:R-:W2:Y:S04]  /*24df0*/  LDL.LU.64 R20, [R1+0x1b20] ;  /* 0x001b200001147983 */ /* 0x000ea80000300a00 */
        /* <DEDUP_REMOVED lines=17> */
[----:B------:R-:W3:-:S13]  /*24f10*/  LDL.LU R21, [R1+0x1ad8] ;  /* 0x001ad80001157983 */ /* 0x000eda0000300800 */
[----:B------:R-:W-:Y:S04]  /*24f20*/  STL.64 [R1+0x2e0], R24 ;  /* 0x0002e01801007387 */ /* 0x000fe80000100a00 */
[----:B------:R0:W-:Y:S04]  /*24f30*/  STL.64 [R1+0x2e8], R26 ;  /* 0x0002e81a01007387 */ /* 0x0001e80000100a00 */
[----:B0-----:R-:W2:Y:S04]  /*24f40*/  LDL.LU.64 R26, [R1+0x1ad0] ;  /* 0x001ad000011a7983 */ /* 0x001ea80000300a00 */
[----:B------:R-:W2:Y:S02]  /*24f50*/  LDL.LU.64 R24, [R1+0x1ac8] ;  /* 0x001ac80001187983 */ /* 0x000ea40000300a00 */
[----:B--2---:R-:W-:Y:S02]  /*24f60*/  HMMA.16816.F32 R8, R4, R10, R24 ;  /* 0x0000000a0408723c */ /* 0x004fe40000001818 */
[----:B------:R-:W2:Y:S04]  /*24f70*/  LDL.LU.64 R26, [R1+0x1ac0] ;  /* 0x001ac000011a7983 */ /* 0x000ea80000300a00 */
[----:B------:R-:W2:-:S13]  /*24f80*/  LDL.LU.64 R24, [R1+0x1ab8] ;  /* 0x001ab80001187983 */ /* 0x000e9a0000300a00 */
[----:B------:R3:W-:Y:S04]  /*24f90*/  STL.64 [R1+0x2d0], R8 ;  /* 0x0002d00801007387 */ /* 0x0007e80000100a00 */
[----:B------:R-:W-:Y:S01]  /*24fa0*/  STL.64 [R1+0x2d8], R10 ;  /* 0x0002d80a01007387 */ /* 0x000fe20000100a00 */
[----:B---3--:R-:W-:Y:S01]  /*24fb0*/  LOP3.LUT R8, R21, 0x40, RZ, 0x3c, !PT ;  /* 0x0000004015087812 */ /* 0x008fe200078e3cff */
[----:B--2---:R-:W-:Y:S02]  /*24fc0*/  HMMA.16816.F32 R24, R4, R22, R24 ;  /* 0x000000160418723c */ /* 0x004fe40000001818 */
[----:B------:R-:W2:Y:S04]  /*24fd0*/  LDL.LU.64 R22, [R1+0x1ab0] ;  /* 0x001ab00001167983 */ /* 0x000ea80000300a00 */
[----:B------:R-:W2:Y:S01]  /*24fe0*/  LDL.LU.64 R20, [R1+0x1aa8] ;  /* 0x001aa80001147983 */ /* 0x000ea20000300a00 */
[----:B------:R-:W-:Y:S01]  /*24ff0*/  LOP3.LUT R3, R3, 0x40, RZ, 0x3c, !PT ;  /* 0x0000004003037812 */ /* 0x000fe200078e3cff */
[----:B----4-:R-:W-:Y:S01]  /*25000*/  IMAD.MOV.U32 R14, RZ, RZ, R19 ;  /* 0x000000ffff0e7224 */ /* 0x010fe200078e0013 */
[----:B------:R-:W-:-:S10]  /*25010*/  MOV R15, R18 ;  /* 0x00000012000f7202 */ /* 0x000fd40000000f00 */
[----:B------:R-:W-:Y:S04]  /*25020*/  STL.64 [R1+0xf0], R24 ;  /* 0x0000f01801007387 */ /* 0x000fe80000100a00 */
[----:B------:R0:W-:Y:S04]  /*25030*/  STL.64 [R1+0xf8], R26 ;  /* 0x0000f81a01007387 */ /* 0x0001e80000100a00 */
[----:B------:R-:W-:Y:S01]  /*25040*/  STL [R1+0x1a70], R8 ;  /* 0x001a700801007387 */ /* 0x000fe20000100800 */
[----:B0-----:R-:W-:Y:S01]  /*25050*/  IMAD.MOV.U32 R26, RZ, RZ, R17 ;  /* 0x000000ffff1a7224 */ /* 0x001fe200078e0011 */
[----:B------:R-:W-:-:S02]  /*25060*/  MOV R27, R16 ;  /* 0x00000010001b7202 */ /* 0x000fc40000000f00 */
[----:B------:R-:W-:Y:S04]  /*25070*/  LDSM.16.M88.4 R16, [R8+UR6+0x18000] ;  /* 0x018000060810783b */ /* 0x000fe80008000200 */
[----:B------:R-:W0:Y:S04]  /*25080*/  LDSM.16.M88.4 R8, [R3+UR6] ;  /* 0x000000060308783b */ /* 0x000e280008000200 */
[----:B0-----:R-:W-:Y:S04]  /*25090*/  STL.64 [R1+0xc0], R8 ;  /* 0x0000c00801007387 */ /* 0x001fe80000100a00 */
[----:B------:R-:W-:Y:S04]  /*250a0*/  STL.64 [R1+0xc8], R10 ;  /* 0x0000c80a01007387 */ /* 0x000fe80000100a00 */
[----:B------:R-:W-:Y:S01]  /*250b0*/  LDSM.16.M88.4 R8, [R3+UR6+0x1000] ;  /* 0x001000060308783b */ /* 0x000fe20008000200 */
[----:B--2---:R-:W-:Y:S03]  /*250c0*/  HMMA.16816.F32 R12, R4, R14, R20 ;  /* 0x0000000e040c723c */ /* 0x004fe60000001814 */
[----:B------:R-:W0:-:S15]  /*250d0*/  LDSM.16.M88.4 R20, [R3+UR6+0x2000] ;  /* 0x002000060314783b */ /* 0x000e1e0008000200 */
[----:B------:R-:W-:Y:S01]  /*250e0*/  NOP ;  /* 0x0000000000007918 */ /* 0x000fe20000000000 */
[----:B------:R-:W-:Y:S04]  /*250f0*/  STL.64 [R1+0xe0], R12 ;  /* 0x0000e00c01007387 */ /* 0x000fe80000100a00 */
[----:B------:R-:W-:Y:S04]  /*25100*/  STL.64 [R1+0xe8], R14 ;  /* 0x0000e80e01007387 */ /* 0x000fe80000100a00 */
[----:B------:R-:W1:Y:S04]  /*25110*/  LDSM.16.M88.4 R12, [R3+UR6+0x3000] ;  /* 0x00300006030c783b */ /* 0x000e680008000200 */
[----:B0-----:R0:W-:Y:S04]  /*25120*/  STL.64 [R1+0xa0], R20 ;  /* 0x0000a01401007387 */ /* 0x0011e80000100a00 */
[----:B------:R-:W-:Y:S04]  /*25130*/  STL.64 [R1+0xa8], R22 ;  /* 0x0000a81601007387 */ /* 0x000fe80000100a00 */
[----:B-1----:R-:W-:Y:S01]  /*25140*/  STL.64 [R1+0x90], R12 ;  /* 0x0000900c01007387 */ /* 0x002fe20000100a00 */
[----:B0-----:R-:W-:-:S03]  /*25150*/  IMAD.MOV.U32 R21, RZ, RZ, R12 ;  /* 0x000000ffff157224 */ /* 0x001fc600078e000c */
[----:B------:R-:W-:Y:S01]  /*25160*/  STL.64 [R1+0x98], R14 ;  /* 0x0000980e01007387 */ /* 0x000fe20000100a00 */
[----:B------:R-:W-:-:S03]  /*25170*/  MOV R20, R13 ;  /* 0x0000000d00147202 */ /* 0x000fc60000000f00 */
[----:B------:R-:W0:Y:S04]  /*25180*/  LDSM.16.M88.4 R12, [R3+UR6+0x4000] ;  /* 0x00400006030c783b */ /* 0x000e280008000200 */
[----:B------:R-:W-:Y:S04]  /*25190*/  STL.64 [R1+0xb0], R8 ;  /* 0x0000b00801007387 */ /* 0x000fe80000100a00 */
[----:B------:R1:W-:Y:S04]  /*251a0*/  STL.64 [R1+0xb8], R10 ;  /* 0x0000b80a01007387 */ /* 0x0003e80000100a00 */
[----:B------:R-:W-:Y:S04]  /*251b0*/  STL.64 [R1+0x1a80], R8 ;  /* 0x001a800801007387 */ /* 0x000fe80000100a00 */
[----:B-1----:R-:W2:Y:S04]  /*251c0*/  LDL.LU R10, [R1+0x118] ;  /* 0x00011800010a7983 */ /* 0x002ea80000300800 */
[----:B------:R-:W2:Y:S04]  /*251d0*/  LDL.LU R11, [R1+0x11c] ;  /* 0x00011c00010b7983 */ /* 0x000ea80000300800 */
[----:B0-----:R-:W-:Y:S04]  /*251e0*/  STL.64 [R1+0x80], R12 ;  /* 0x0000800c01007387 */ /* 0x001fe80000100a00 */
[----:B------:R-:W-:Y:S04]  /*251f0*/  STL.64 [R1+0x88], R14 ;  /* 0x0000880e01007387 */ /* 0x000fe80000100a00 */
[----:B------:R-:W0:Y:S04]  /*25200*/  LDSM.16.M88.4 R12, [R3+UR6+0x5000] ;  /* 0x00500006030c783b */ /* 0x000e280008000200 */
[----:B0-----:R-:W-:Y:S04]  /*25210*/  STL.64 [R1+0x70], R12 ;  /* 0x0000700c01007387 */ /* 0x001fe80000100a00 */
[----:B------:R0:W-:Y:S01]  /*25220*/  STL.64 [R1+0x78], R14 ;  /* 0x0000780e01007387 */ /* 0x0001e20000100a00 */
[----:B------:R-:W-:Y:S01]  /*25230*/  IMAD.MOV.U32 R0, RZ, RZ, R12 ;  /* 0x000000ffff007224 */ /* 0x000fe200078e000c */
[----:B------:R-:W-:-:S02]  /*25240*/  MOV R2, R13 ;  /* 0x0000000d00027202 */ /* 0x000fc40000000f00 */
[----:B0-----:R-:W2:Y:S04]  /*25250*/  LDL.LU.64 R14, [R1+0x1aa0] ;  /* 0x001aa000010e7983 */ /* 0x001ea80000300a00 */
[----:B------:R-:W2:Y:S04]  /*25260*/  LDL.LU.64 R12, [R1+0x1a98] ;  /* 0x001a9800010c7983 */ /* 0x000ea80000300a00 */
[----:B------:R-:W-:Y:S04]  /*25270*/  STL [R1+0x1a34], R2 ;  /* 0x001a340201007387 */ /* 0x000fe80000100800 */
[----:B------:R-:W-:Y:S01]  /*25280*/  STL [R1+0x1a30], R0 ;  /* 0x001a300001007387 */ /* 0x000fe20000100800 */
[----:B--2---:R-:W-:Y:S03]  /*25290*/  HMMA.16816.F32 R8, R4, R10, R12 ;  /* 0x0000000a0408723c */ /* 0x004fe6000000180c */
[----:B------:R-:W2:Y:S04]  /*252a0*/  LDL.LU.64 R14, [R1+0x1a90] ;  /* 0x001a9000010e7983 */ /* 0x000ea80000300a00 */
[----:B------:R-:W2:-:S12]  /*252b0*/  LDL.LU.64 R12, [R1+0x1a88] ;  /* 0x001a8800010c7983 */ /* 0x000e980000300a00 */
[----:B------:R-:W-:Y:S04]  /*252c0*/  STL.64 [R1+0xd0], R8 ;  /* 0x0000d00801007387 */ /* 0x000fe80000100a00 */
[----:B------:R-:W-:Y:S04]  /*252d0*/  STL.64 [R1+0xd8], R10 ;  /* 0x0000d80a01007387 */ /* 0x000fe80000100a00 */
[----:B------:R-:W0:Y:S04]  /*252e0*/  LDSM.16.M88.4 R8, [R3+UR6+0x6000] ;  /* 0x006000060308783b */ /* 0x000e280008000200 */
[----:B0-----:R-:W-:Y:S01]  /*252f0*/  STL.64 [R1+0x60], R8 ;  /* 0x0000600801007387 */ /* 0x001fe20000100a00 */
[----:B------:R-:W-:-:S03]  /*25300*/  IMAD.MOV.U32 R28, RZ, RZ, R8 ;  /* 0x000000ffff1c7224 */ /* 0x000fc600078e0008 */
[----:B------:R-:W-:Y:S01]  /*25310*/  STL.64 [R1+0x68], R10 ;  /* 0x0000680a01007387 */ /* 0x000fe20000100a00 */
[----:B------:R-:W-:-:S03]  /*25320*/  MOV R29, R9 ;  /* 0x00000009001d7202 */ /* 0x000fc60000000f00 */
[----:B------:R-:W0:Y:S04]  /*25330*/  LDSM.16.M88.4 R8, [R3+UR6+0x7000] ;  /* 0x007000060308783b */ /* 0x000e280008000200 */
[----:B------:R-:W-:Y:S04]  /*25340*/  STL [R1+0x1a2c], R29 ;  /* 0x001a2c1d01007387 */ /* 0x000fe80000100800 */
[----:B------:R-:W-:Y:S01]  /*25350*/  STL [R1+0x1a28], R28 ;  /* 0x001a281c01007387 */ /* 0x000fe20000100800 */
[----:B--2---:R-:W-:Y:S01]  /*25360*/  HMMA.16816.F32 R12, R4, R26, R12 ;  /* 0x0000001a040c723c */ /* 0x004fe2000000180c */
[----:B0-----:R-:W-:Y:S01]  /*25370*/  IMAD.MOV.U32 R7, RZ, RZ, R8 ;  /* 0x000000ffff077224 */ /* 0x001fe200078e0008 */
[----:B------:R-:W-:Y:S01]  /*25380*/  MOV R6, R9 ;  /* 0x0000000900067202 */ /* 0x000fe20000000f00 */
[----:B------:R-:W-:-:S15]  /*25390*/  LDSM.16.M88.4 R24, [R3+UR6+0xd000] ;  /* 0x00d000060318783b */ /* 0x000fde0008000200 */
[----:B------:R-:W-:Y:S01]  /*253a0*/  NOP ;  /* 0x0000000000007918 */ /* 0x000fe20000000000 */
[----:B------:R-:W-:Y:S04]  /*253b0*/  STL.64 [R1+0x2c0], R12 ;  /* 0x0002c00c01007387 */ /* 0x000fe80000100a00 */
[----:B------:R-:W-:Y:S04]  /*253c0*/  STL.64 [R1+0x2c8], R14 ;  /* 0x0002c80e01007387 */ /* 0x000fe80000100a00 */
[----:B------:R-:W-:Y:S04]  /*253d0*/  STL.64 [R1+0x50], R8 ;  /* 0x0000500801007387 */ /* 0x000fe80000100a00 */
[----:B------:R-:W-:Y:S04]  /*253e0*/  STL.64 [R1+0x58], R10 ;  /* 0x0000580a01007387 */ /* 0x000fe80000100a00 */
[----:B------:R-:W0:Y:S04]  /*253f0*/  LDSM.16.M88.4 R8, [R3+UR6+0x8000] ;  /* 0x008000060308783b */ /* 0x000e280008000200 */
[----:B------:R-:W-:Y:S04]  /*25400*/  STL [R1+0x1a3c], R6 ;  /* 0x001a3c0601007387 */ /* 0x000fe80000100800 */
[----:B------:R-:W-:Y:S04]  /*25410*/  STL [R1+0x1a38], R7 ;  /* 0x001a380701007387 */ /* 0x000fe80000100800 */
[----:B------:R-:W-:Y:S04]  /*25420*/  LDSM.16.M88.4 R12, [R3+UR6+0xf000] ;  /* 0x00f00006030c783b */ /* 0x000fe80008000200 */
[----:B0-----:R-:W-:Y:S01]  /*25430*/  STL.64 [R1+0x40], R8 ;  /* 0x0000400801007387 */ /* 0x001fe20000100a00 */
[----:B------:R-:W-:-:S03]  /*25440*/  IMAD.MOV.U32 R5, RZ, RZ, R8 ;  /* 0x000000ffff057224 */ /* 0x000fc600078e0008 */
[----:B------:R-:W-:Y:S01]  /*25450*/  STL.64 [R1+0x48], R10 ;  /* 0x0000480a01007387 */ /* 0x000fe20000100a00 */
[----:B------:R-:W-:-:S03]  /*25460*/  MOV R4, R9 ;  /* 0x0000000900047202 */ /* 0x000fc60000000f00 */
[----:B------:R-:W0:Y:S04]  /*25470*/  LDSM.16.M88.4 R8, [R3+UR6+0x9000] ;  /* 0x009000060308783b */ /* 0x000e280008000200 */
[----:B------:R-:W-:Y:S04]  /*25480*/  STL [R1+0x1a44], R4 ;  /* 0x001a440401007387 */ /* 0x000fe80000100800 */
[----:B------:R-:W-:Y:S04]  /*25490*/  STL [R1+0x1a40], R5 ;  /* 0x001a400501007387 */ /* 0x000fe80000100800 */
[----:B------:R-:W1:Y:S04]  /*254a0*/  LDSM.16.M88.4 R4, [R3+UR6+0xa000] ;  /* 0x00a000060304783b */ /* 0x000e680008000200 */
[----:B0-----:R-:W-:Y:S01]  /*254b0*/  STL.64 [R1+0x30], R8 ;  /* 0x0000300801007387 */ /* 0x001fe20000100a00 */
[----:B------:R-:W-:-:S03]  /*254c0*/  IMAD.MOV.U32 R29, RZ, RZ, R8 ;  /* 0x000000ffff1d7224 */ /* 0x000fc600078e0008 */
[----:B------:R-:W-:Y:S01]  /*254d0*/  STL.64 [R1+0x38], R10 ;  /* 0x0000380a01007387 */ /* 0x000fe20000100a00 */
[----:B------:R-:W-:-:S03]  /*254e0*/  MOV R28, R9 ;  /* 0x00000009001c7202 */ /* 0x000fc60000000f00 */
[----:B------:R-:W0:Y:S04]  /*254f0*/  LDSM.16.M88.4 R8, [R3+UR6+0xb000] ;  /* 0x00b000060308783b */ /* 0x000e280008000200 */
[----:B-1----:R-:W-:Y:S04]  /*25500*/  STL.64 [R1+0x20], R4 ;  /* 0x0000200401007387 */ /* 0x002fe80000100a00 */
[----:B------:R1:W-:Y:S04]  /*25510*/  STL.64 [R1+0x28], R6 ;  /* 0x0000280601007387 */ /* 0x0003e80000100a00 */
[----:B0-----:R-:W-:Y:S01]  /*25520*/  STL.64 [R1+0x10], R8 ;  /* 0x0000100801007387 */ /* 0x001fe20000100a00 */
[----:B-1----:R-:W-:-:S03]  /*25530*/  IMAD.MOV.U32 R6, RZ, RZ, R8 ;  /* 0x000000ffff067224 */ /* 0x002fc600078e0008 */
[----:B------:R-:W-:Y:S01]  /*25540*/  STL.64 [R1+0x18], R10 ;  /* 0x0000180a01007387 */ /* 0x000fe20000100a00 */
[----:B------:R-:W-:-:S03]  /*25550*/  MOV R7, R9 ;  /* 0x0000000900077202 */ /* 0x000fc60000000f00 */
[----:B------:R-:W0:Y:S01]  /*25560*/  LDSM.16.M88.4 R8, [R3+UR6+0xc000] ;  /* 0x00c000060308783b */ /* 0x000e220008000200 */
[----:B------:R-:W-:Y:S01]  /*25570*/  IMAD.MOV.U32 R2, RZ, RZ, R4 ;  /* 0x000000ffff027224 */ /* 0x000fe200078e0004 */
[----:B------:R-:W-:Y:S01]  /*25580*/  MOV R0, R5 ;  /* 0x0000000500007202 */ /* 0x000fe20000000f00 */
[----:B0-----:R-:W-:Y:S01]  /*25590*/  IMAD.MOV.U32 R4, RZ, RZ, R8 ;  /* 0x000000ffff047224 */ /* 0x001fe200078e0008 */
[----:B------:R-:W-:Y:S01]  /*255a0*/  MOV R5, R9 ;  /* 0x0000000900057202 */ /* 0x000fe20000000f00 */
[----:B------:R0:W-:Y:S04]  /*255b0*/  STL.64 [R1], R8 ;  /* 0x0000000801007387 */ /* 0x0001e80000100a00 */
[----:B------:R-:W-:Y:S04]  /*255c0*/  STL.64 [R1+0x8], R10 ;  /* 0x0000080a01007387 */ /* 0x000fe80000100a00 */
[----:B0-----:R-:W2:Y:S04]  /*255d0*/  LDL.LU.64 R8, [R1+0xc0] ;  /* 0x0000c00001087983 */ /* 0x001ea80000300a00 */
[----:B------:R-:W-:Y:S04]  /*255e0*/  STL.64 [R1+0x1a50], R6 ;  /* 0x001a500601007387 */ /* 0x000fe80000100a00 */
[----:B------:R0:W-:Y:S02]  /*255f0*/  STL.64 [R1+0x1a48], R4 ;  /* 0x001a480401007387 */ /* 0x0001e40000100a00 */
[----:B0-----:R-:W-:Y:S01]  /*25600*/  IMAD.MOV.U32 R4, RZ, RZ, R21 ;  /* 0x000000ffff047224 */ /* 0x001fe200078e0015 */
[----:B------:R-:W-:-:S02]  /*25610*/  MOV R5, R20 ;  /* 0x0000001400057202 */ /* 0x000fc40000000f00 */
[----:B------:R-:W0:Y:S04]  /*25620*/  LDSM.16.M88.4 R20, [R3+UR6+0xe000] ;  /* 0x00e000060314783b */ /* 0x000e280008000200 */
[----:B------:R1:W-:Y:S04]  /*25630*/  STL.64 [R1+0x1a60], R4 ;  /* 0x001a600401007387 */ /* 0x0003e80000100a00 */
[----:B-1----:R-:W3:Y:S04]  /*25640*/  LDL.LU.64 R4, [R1+0xa0] ;  /* 0x0000a00001047983 */ /* 0x002ee80000300a00 */
[----:B---3--:R1:W-:Y:S04]  /*25650*/  STL.64 [R1+0x1a78], R4 ;  /* 0x001a780401007387 */ /* 0x0083e80000100a00 */
[----:B-1----:R-:W3:Y:S04]  /*25660*/  LDL.LU R4, [R1+0x310] ;  /* 0x0003100001047983 */ /* 0x002ee80000300800 */
[----:B------:R-:W3:Y:S04]  /*25670*/  LDL.LU R5, [R1+0x314] ;  /* 0x0003140001057983 */ /* 0x000ee80000300800 */
[----:B------:R-:W3:Y:S04]  /*25680*/  LDL.LU R6, [R1+0x318] ;  /* 0x0003180001067983 */ /* 0x000ee80000300800 */
[----:B------:R-:W3:Y:S04]  /*25690*/  LDL.LU R7, [R1+0x31c] ;  /* 0x00031c0001077983 */ /* 0x000ee80000300800 */
[----:B------:R-:W-:Y:S04]  /*256a0*/  STL.64 [R1+0x1988], R26 ;  /* 0x0019881a01007387 */ /* 0x000fe80000100a00 */
[----:B------:R1:W-:Y:S04]  /*256b0*/  STL.64 [R1+0x1980], R24 ;  /* 0x0019801801007387 */ /* 0x0003e80000100a00 */
[----:B-1----:R-:W2:Y:S04]  /*256c0*/  LDL.LU R24, [R1+0x320] ;  /* 0x0003200001187983 */ /* 0x002ea80000300800 */
[----:B------:R-:W2:Y:S04]  /*256d0*/  LDL.LU R25, [R1+0x324] ;  /* 0x0003240001197983 */ /* 0x000ea80000300800 */
[----:B------:R-:W2:Y:S04]  /*256e0*/  LDL.LU R26, [R1+0x328] ;  /* 0x00032800011a7983 */ /* 0x000ea80000300800 */
[----:B------:R-:W2:Y:S04]  /*256f0*/  LDL.LU R27, [R1+0x32c] ;  /* 0x00032c00011b7983 */ /* 0x000ea80000300800 */
[----:B0-----:R-:W-:Y:S04]  /*25700*/  STL [R1+0x16c4], R22 ;  /* 0x0016c41601007387 */ /* 0x001fe80000100800 */
[----:B------:R-:W-:Y:S04]  /*25710*/  STL [R1+0x16c0], R23 ;  /* 0x0016c01701007387 */ /* 0x000fe80000100800 */
[----:B------:R0:W-:Y:S04]  /*25720*/  STL.64 [R1+0x1a68], R20 ;  /* 0x001a681401007387 */ /* 0x0001e80000100a00 */
[----:B0-----:R-:W4:Y:S04]  /*25730*/  LDL.LU R20, [R1+0x390] ;  /* 0x0003900001147983 */ /* 0x001f280000300800 */
[----:B------:R-:W4:Y:S04]  /*25740*/  LDL.LU R21, [R1+0x394] ;  /* 0x0003940001157983 */ /* 0x000f280000300800 */
[----:B------:R-:W4:Y:S04]  /*25750*/  LDL.LU R22, [R1+0x398] ;  /* 0x0003980001167983 */ /* 0x000f280000300800 */
[----:B------:R-:W4:Y:S04]  /*25760*/  LDL.LU R23, [R1+0x39c] ;  /* 0x00039c0001177983 */ /* 0x000f280000300800 */
[----:B------:R-:W-:Y:S04]  /*25770*/  STL.64 [R1+0x1968], R14 ;  /* 0x0019680e01007387 */ /* 0x000fe80000100a00 */
[----:B------:R0:W-:Y:S04]  /*25780*/  STL.64 [R1+0x1960], R12 ;  /* 0x0019600c01007387 */ /* 0x0001e80000100a00 */
[----:B0-----:R-:W3:Y:S01]  /*25790*/  LDL.LU.64 R12, [R1+0x80] ;  /* 0x00008000010c7983 */ /* 0x001ee20000300a00 */
[----:B--2---:R-:W-:Y:S03]  /*257a0*/  HMMA.16816.F32 R24, R16, R8, R24 ;  /* 0x000000081018723c */ /* 0x004fe60000001818 */
[----:B---3--:R0:W-:Y:S04]  /*257b0*/  STL.64 [R1+0x1a58], R12 ;  /* 0x001a580c01007387 */ /* 0x0081e80000100a00 */
[----:B0-----:R-:W2:Y:S04]  /*257c0*/  LDL.LU R12, [R1+0x380] ;  /* 0x00038000010c7983 */ /* 0x001ea80000300800 */
[----:B------:R-:W2:Y:S04]  /*257d0*/  LDL.LU R13, [R1+0x384] ;  /* 0x00038400010d7983 */ /* 0x000ea80000300800 */
[----:B------:R-:W2:Y:S04]  /*257e0*/  LDL.LU R14, [R1+0x388] ;  /* 0x00038800010e7983 */ /* 0x000ea80000300800 */
[----:B------:R-:W2:Y:S04]  /*257f0*/  LDL.LU R15, [R1+0x38c] ;  /* 0x00038c00010f7983 */ /* 0x000ea80000300800 */
[----:B------:R-:W-:Y:S04]  /*25800*/  STL.64 [R1+0x2b0], R24 ;  /* 0x0002b01801007387 */ /* 0x000fe80000100a00 */
[----:B------:R0:W-:Y:S02]  /*25810*/  STL.64 [R1+0x2b8], R26 ;  /* 0x0002b81a01007387 */ /* 0x0001e40000100a00 */
[----:B0-----:R-:W-:Y:S01]  /*25820*/  IMAD.MOV.U32 R27, RZ, RZ, R8 ;  /* 0x000000ffff1b7224 */ /* 0x001fe200078e0008 */
[----:B------:R-:W-:-:S02]  /*25830*/  MOV R26, R9 ;  /* 0x00000009001a7202 */ /* 0x000fc40000000f00 */
[----:B------:R-:W3:Y:S02]  /*25840*/  LDL.LU.64 R8, [R1+0x1a80] ;  /* 0x001a800001087983 */ /* 0x000ee40000300a00 */
[----:B---3--:R-:W-:Y:S02]  /*25850*/  HMMA.16816.F32 R8, R16, R8, R4 ;  /* 0x000000081008723c */ /* 0x008fe40000001804 */
[----:B------:R-:W4:-:S15]  /*25860*/  LDL.LU.64 R4, [R1+0x1a78] ;  /* 0x001a780001047983 */ /* 0x000f1e0000300a00 */
[----:B------:R-:W-:Y:S02]  /*25870*/  NOP ;  /* 0x0000000000007918 */ /* 0x000fe40000000000 */
[----:B------:R0:W-:Y:S04]  /*25880*/  STL.64 [R1+0x2a0], R8 ;  /* 0x0002a00801007387 */ /* 0x0001e80000100a00 */
[----:B------:R-:W-:Y:S04]  /*25890*/  STL.64 [R1+0x2a8], R10 ;  /* 0x0002a80a01007387 */ /* 0x000fe80000100a00 */
[----:B0-----:R-:W3:Y:S01]  /*258a0*/  LDL.LU R8, [R1+0x1a70] ;  /* 0x001a700001087983 */ /* 0x001ee20000300800 */
[----:B----4-:R-:W-:Y:S03]  /*258b0*/  HMMA.16816.F32 R20, R16, R4, R20 ;  /* 0x000000041014723c */ /* 0x010fe60000001814 */
[----:B---3--:R-:W0:Y:S04]  /*258c0*/  LDSM.16.M88.4 R8, [R8+UR6+0x18800] ;  /* 0x018800060808783b */ /* 0x008e280008000200 */
[----:B0-----:R-:W-:Y:S04]  /*258d0*/  STL.64 [R1+0x1958], R10 ;  /* 0x0019580a01007387 */ /* 0x001fe80000100a00 */
[----:B------:R0:W-:Y:S04]  /*258e0*/  STL.64 [R1+0x1950], R8 ;  /* 0x0019500801007387 */ /* 0x0001e80000100a00 */
[----:B0-----:R-:W3:Y:S04]  /*258f0*/  LDL.LU R8, [R1+0x370] ;  /* 0x0003700001087983 */ /* 0x001ee80000300800 */
[----:B------:R-:W3:Y:S04]  /*25900*/  LDL.LU R9, [R1+0x374] ;  /* 0x0003740001097983 */ /* 0x000ee80000300800 */
[----:B------:R-:W3:Y:S04]  /*25910*/  LDL.LU R10, [R1+0x378] ;  /* 0x00037800010a7983 */ /* 0x000ee80000300800 */
[----:B------:R-:W3:Y:S04]  /*25920*/  LDL.LU R11, [R1+0x37c] ;  /* 0x00037c00010b7983 */ /* 0x000ee80000300800 */
[----:B------:R0:W-:Y:S04]  /*25930*/  STL.64 [R1+0x290], R20 ;  /* 0x0002901401007387 */ /* 0x0001e80000100a00 */
[----:B------:R1:W-:Y:S04]  /*25940*/  STL.64 [R1+0x298], R22 ;  /* 0x0002981601007387 */ /* 0x0003e80000100a00 */
[----:B0-----:R-:W4:Y:S01]  /*25950*/  LDL.LU.64 R20, [R1+0x1a68] ;  /* 0x001a680001147983 */ /* 0x001f220000300a00 */
[----:B-1----:R-:W-:Y:S01]  /*25960*/  IMAD.MOV.U32 R23, RZ, RZ, R4 ;  /* 0x000000ffff177224 */ /* 0x002fe200078e0004 */
[----:B------:R-:W-:-:S02]  /*25970*/  MOV R22, R5 ;  /* 0x0000000500167202 */ /* 0x000fc40000000f00 */
[----:B------:R-:W2:Y:S04]  /*25980*/  LDL.LU.64 R4, [R1+0x1a60] ;  /* 0x001a600001047983 */ /* 0x000ea80000300a00 */
[----:B------:R-:W-:Y:S04]  /*25990*/  STL [R1+0x194c], R22 ;  /* 0x00194c1601007387 */ /* 0x000fe80000100800 */
[----:B------:R-:W-:Y:S01]  /*259a0*/  STL [R1+0x1948], R23 ;  /* 0x0019481701007387 */ /* 0x000fe20000100800 */
[----:B--2---:R-:W-:Y:S03]  /*259b0*/  HMMA.16816.F32 R4, R16, R4, R12 ;  /* 0x000000041004723c */ /* 0x004fe6000000180c */
[----:B------:R-:W3:-:S15]  /*259c0*/  LDL.LU.64 R12, [R1+0x1a58] ;  /* 0x001a5800010c7983 */ /* 0x000ede0000300a00 */
[----:B------:R-:W-:Y:S01]  /*259d0*/  NOP ;  /* 0x0000000000007918 */ /* 0x000fe20000000000 */
[----:B------:R-:W-:Y:S04]  /*259e0*/  STL.64 [R1+0x280], R4 ;  /* 0x0002800401007387 */ /* 0x000fe80000100a00 */
[----:B------:R0:W-:Y:S04]  /*259f0*/  STL.64 [R1+0x288], R6 ;  /* 0x0002880601007387 */ /* 0x0001e80000100a00 */
[----:B0-----:R-:W2:Y:S04]  /*25a00*/  LDL.LU.64 R6, [R1+0x1a50] ;  /* 0x001a500001067983 */ /* 0x001ea80000300a00 */
[----:B------:R-:W2:Y:S01]  /*25a10*/  LDL.LU.64 R4, [R1+0x1a48] ;  /* 0x001a480001047983 */ /* 0x000ea20000300a00 */
[----:B---3--:R-:W-:Y:S01]  /*25a20*/  HMMA.16816.F32 R8, R16, R12, R8 ;  /* 0x0000000c1008723c */ /* 0x008fe20000001808 */
[----:B------:R-:W-:Y:S01]  /*25a30*/  IMAD.MOV.U32 R22, RZ, RZ, R12 ;  /* 0x000000ffff167224 */ /* 0x000fe200078e000c */
[----:B------:R-:W-:-:S15]  /*25a40*/  MOV R23, R13 ;  /* 0x0000000d00177202 */ /* 0x000fde0000000f00 */
[----:B------:R-:W-:Y:S02]  /*25a50*/  NOP ;  /* 0x0000000000007918 */ /* 0x000fe40000000000 */
[----:B------:R-:W-:Y:S04]  /*25a60*/  STL.64 [R1+0x270], R8 ;  /* 0x0002700801007387 */ /* 0x000fe80000100a00 */
[----:B------:R-:W-:Y:S01]  /*25a70*/  STL.64 [R1+0x278], R10 ;  /* 0x0002780a01007387 */ /* 0x000fe20000100a00 */
[----:B--2---:R-:W-:Y:S01]  /*25a80*/  IMAD.MOV.U32 R24, RZ, RZ, R4 ;  /* 0x000000ffff187224 */ /* 0x004fe200078e0004 */
[----:B------:R-:W-:Y:S02]  /*25a90*/  MOV R25, R5 ;  /* 0x0000000500197202 */ /* 0x000fe40000000f00 */
[----:B------:R-:W2:Y:S04]  /*25aa0*/  LDL.LU R4, [R1+0x1a44] ;  /* 0x001a440001047983 */ /* 0x000ea80000300800 */
[----:B------:R-:W3:Y:S04]  /*25ab0*/  LDL.LU R5, [R1+0x1a40] ;  /* 0x001a400001057983 */ /* 0x000ee80000300800 */
[----:B------:R-:W-:Y:S04]  /*25ac0*/  STL.64 [R1+0x19a0], R24 ;  /* 0x0019a01801007387 */ /* 0x000fe80000100a00 */
[----:B------:R-:W-:Y:S04]  /*25ad0*/  STL.64 [R1+0x1978], R22 ;  /* 0x0019781601007387 */ /* 0x000fe80000100a00 */
[----:B----4-:R0:W-:Y:S04]  /*25ae0*/  STL.64 [R1+0x1970], R20 ;  /* 0x0019701401007387 */ /* 0x0101e80000100a00 */
[----:B0-----:R-:W4:Y:S04]  /*25af0*/  LDL.LU R20, [R1+0x3b0] ;  /* 0x0003b00001147983 */ /* 0x001f280000300800 */
[----:B------:R-:W4:Y:S04]  /*25b00*/  LDL.LU R21, [R1+0x3b4] ;  /* 0x0003b40001157983 */ /* 0x000f280000300800 */
[----:B------:R-:W2:Y:S04]  /*25b10*/  LDL.LU R22, [R1+0x3b8] ;  /* 0x0003b80001167983 */ /* 0x000ea80000300800 */
[----:B------:R-:W2:Y:S01]  /*25b20*/  LDL.LU R23, [R1+0x3bc] ;  /* 0x0003bc0001177983 */ /* 0x000ea20000300800 */
[----:B------:R-:W-:Y:S01]  /*25b30*/  IMAD.MOV.U32 R24, RZ, RZ, R6 ;  /* 0x000000ffff187224 */ /* 0x000fe200078e0006 */
[----:B------:R-:W-:-:S02]  /*25b40*/  MOV R25, R7 ;  /* 0x0000000700197202 */ /* 0x000fc40000000f00 */
[----:B------:R-:W3:Y:S04]  /*25b50*/  LDL.LU R6, [R1+0x1a3c] ;  /* 0x001a3c0001067983 */ /* 0x000ee80000300800 */
[----:B------:R-:W3:Y:S04]  /*25b60*/  LDL.LU R7, [R1+0x1a38] ;  /* 0x001a380001077983 */ /* 0x000ee80000300800 */
[----:B------:R-:W-:Y:S04]  /*25b70*/  STL.64 [R1+0x19b8], R24 ;  /* 0x0019b81801007387 */ /* 0x000fe80000100a00 */
[----:B--2---:R-:W-:Y:S04]  /*25b80*/  STL.64 [R1+0x1998], R22 ;  /* 0x0019981601007387 */ /* 0x004fe80000100a00 */
[----:B----4-:R0:W-:Y:S04]  /*25b90*/  STL.64 [R1+0x1990], R20 ;  /* 0x0019901401007387 */ /* 0x0101e80000100a00 */
[----:B0-----:R-:W2:Y:S04]  /*25ba0*/  LDL.LU R20, [R1+0x3c0] ;  /* 0x0003c00001147983 */ /* 0x001ea80000300800 */
[----:B------:R-:W2:Y:S04]  /*25bb0*/  LDL.LU R21, [R1+0x3c4] ;  /* 0x0003c40001157983 */ /* 0x000ea80000300800 */
[----:B------:R-:W4:Y:S04]  /*25bc0*/  LDL.LU R22, [R1+0x3c8] ;  /* 0x0003c80001167983 */ /* 0x000f280000300800 */
[----:B------:R-:W4:Y:S01]  /*25bd0*/  LDL.LU R23, [R1+0x3cc] ;  /* 0x0003cc0001177983 */ /* 0x000f220000300800 */
[----:B------:R-:W-:Y:S01]  /*25be0*/  IMAD.MOV.U32 R24, RZ, RZ, R2 ;  /* 0x000000ffff187224 */ /* 0x000fe200078e0002 */
[----:B------:R-:W-:-:S02]  /*25bf0*/  MOV R25, R0 ;  /* 0x0000000000197202 */ /* 0x000fc40000000f00 */
[----:B------:R-:W2:Y:S04]  /*25c00*/  LDL.LU R2, [R1+0x1a34] ;  /* 0x001a340001027983 */ /* 0x000ea80000300800 */
[----:B------:R-:W3:Y:S04]  /*25c10*/  LDL.LU R0, [R1+0x1a30] ;  /* 0x001a300001007983 */ /* 0x000ee80000300800 */
[----:B------:R0:W-:Y:S02]  /*25c20*/  STL.64 [R1+0x19d0], R24 ;  /* 0x0019d01801007387 */ /* 0x0001e40000100a00 */
[----:B0-----:R-:W-:Y:S01]  /*25c30*/  IMAD.MOV.U32 R24, RZ, RZ, R29 ;  /* 0x000000ffff187224 */ /* 0x001fe200078e001d */
[----:B------:R-:W-:Y:S01]  /*25c40*/  MOV R25, R28 ;  /* 0x0000001c00197202 */ /* 0x000fe20000000f00 */
[----:B----4-:R-:W-:Y:S04]  /*25c50*/  STL.64 [R1+0x19b0], R22 ;  /* 0x0019b01601007387 */ /* 0x010fe80000100a00 */
[----:B--2---:R0:W-:Y:S04]  /*25c60*/  STL.64 [R1+0x19a8], R20 ;  /* 0x0019a81401007387 */ /* 0x0041e80000100a00 */
[----:B0-----:R-:W2:Y:S04]  /*25c70*/  LDL.LU R20, [R1+0x3d0] ;  /* 0x0003d00001147983 */ /* 0x001ea80000300800 */
[----:B------:R-:W2:Y:S04]  /*25c80*/  LDL.LU R21, [R1+0x3d4] ;  /* 0x0003d40001157983 */ /* 0x000ea80000300800 */
[----:B------:R-:W4:Y:S04]  /*25c90*/  LDL.LU R22, [R1+0x3d8] ;  /* 0x0003d80001167983 */ /* 0x000f280000300800 */
[----:B------:R-:W4:Y:S04]  /*25ca0*/  LDL.LU R23, [R1+0x3dc] ;  /* 0x0003dc0001177983 */ /* 0x000f280000300800 */
[----:B------:R-:W2:Y:S04]  /*25cb0*/  LDL.LU R29, [R1+0x1a2c] ;  /* 0x001a2c00011d7983 */ /* 0x000ea80000300800 */
[----:B------:R-:W4:Y:S01]  /*25cc0*/  LDL.LU R28, [R1+0x1a28] ;  /* 0x001a2800011c7983 */ /* 0x000f220000300800 */
[----:B---3--:R-:W-:Y:S01]  /*25cd0*/  IMAD.MOV.U32 R12, RZ, RZ, R0 ;  /* 0x000000ffff0c7224 */ /* 0x008fe200078e0000 */
[----:B------:R-:W-:-:S02]  /*25ce0*/  MOV R13, R2 ;  /* 0x00000002000d7202 */ /* 0x000fc40000000f00 */
[----:B------:R-:W3:Y:S04]  /*25cf0*/  LDL.LU R0, [R1+0x1a24] ;  /* 0x001a240001007983 */ /* 0x000ee80000300800 */
[----:B------:R-:W3:Y:S04]  /*25d00*/  LDL.LU R2, [R1+0x1a20] ;  /* 0x001a200001027983 */ /* 0x000ee80000300800 */
[----:B------:R-:W3:Y:S04]  /*25d10*/  LDL.LU R8, [R1+0x360] ;  /* 0x0003600001087983 */ /* 0x000ee80000300800 */
[----:B------:R-:W3:Y:S04]  /*25d20*/  LDL.LU R9, [R1+0x364] ;  /* 0x0003640001097983 */ /* 0x000ee80000300800 */
[----:B------:R-:W3:Y:S04]  /*25d30*/  LDL.LU R10, [R1+0x368] ;  /* 0x00036800010a7983 */ /* 0x000ee80000300800 */
[----:B------:R-:W3:Y:S04]  /*25d40*/  LDL.LU R11, [R1+0x36c] ;  /* 0x00036c00010b7983 */ /* 0x000ee80000300800 */
[----:B------:R-:W-:Y:S04]  /*25d50*/  STL.64 [R1+0x19f0], R26 ;  /* 0x0019f01a01007387 */ /* 0x000fe80000100a00 */
[----:B------:R0:W-:Y:S02]  /*25d60*/  STL.64 [R1+0x19e8], R24 ;  /* 0x0019e81801007387 */ /* 0x0001e40000100a00 */
[----:B0-----:R-:W-:Y:S01]  /*25d70*/  IMAD.MOV.U32 R24, RZ, RZ, R5 ;  /* 0x000000ffff187224 */ /* 0x001fe200078e0005 */
[----:B------:R-:W-:-:S02]  /*25d80*/  MOV R25, R4 ;  /* 0x0000000400197202 */ /* 0x000fc40000000f00 */
[----:B--2---:R-:W-:Y:S01]  /*25d90*/  MOV R5, R29 ;  /* 0x0000001d00057202 */ /* 0x004fe20000000f00 */
[----:B----4-:R-:W-:Y:S02]  /*25da0*/  IMAD.MOV.U32 R4, RZ, RZ, R28 ;  /* 0x000000ffff047224 */ /* 0x010fe400078e001c */
[----:B------:R-:W2:Y:S04]  /*25db0*/  LDL.LU R28, [R1+0x1a1c] ;  /* 0x001a1c00011c7983 */ /* 0x000ea80000300800 */
[----:B------:R-:W4:Y:S04]  /*25dc0*/  LDL.LU R29, [R1+0x1a18] ;  /* 0x001a1800011d7983 */ /* 0x000f280000300800 */
[----:B------:R0:W-:Y:S02]  /*25dd0*/  STL.64 [R1+0x19f8], R24 ;  /* 0x0019f81801007387 */ /* 0x0001e40000100a00 */
[----:B0-----:R-:W-:Y:S01]  /*25de0*/  IMAD.MOV.U32 R24, RZ, RZ, R7 ;  /* 0x000000ffff187224 */ /* 0x001fe200078e0007 */
[----:B------:R-:W-:Y:S01]  /*25df0*/  MOV R25, R6 ;  /* 0x0000000600197202 */ /* 0x000fe20000000f00 */
[----:B------:R-:W2:Y:S04]  /*25e00*/  LDL.LU R7, [R1+0x424] ;  /* 0x0004240001077983 */ /* 0x000ea80000300800 */
[----:B------:R0:W-:Y:S04]  /*25e10*/  STL.64 [R1+0x1a10], R24 ;  /* 0x001a101801007387 */ /* 0x0001e80000100a00 */
[----:B0-----:R-:W2:Y:S04]  /*25e20*/  LDL.LU R24, [R1+0x350] ;  /* 0x0003500001187983 */ /* 0x001ea80000300800 */
[----:B------:R-:W2:Y:S04]  /*25e30*/  LDL.LU R25, [R1+0x354] ;  /* 0x0003540001197983 */ /* 0x000ea80000300800 */
[----:B------:R-:W2:Y:S04]  /*25e40*/  LDL.LU R26, [R1+0x358] ;  /* 0x00035800011a7983 */ /* 0x000ea80000300800 */
[----:B------:R-:W2:Y:S04]  /*25e50*/  LDL.LU R27, [R1+0x35c] ;  /* 0x00035c00011b7983 */ /* 0x000ea80000300800 */
[----:B------:R-:W-:Y:S04]  /*25e60*/  STL.64 [R1+0x19c8], R22 ;  /* 0x0019c81601007387 */ /* 0x000fe80000100a00 */
[----:B------:R0:W-:Y:S04]  /*25e70*/  STL.64 [R1+0x19c0], R20 ;  /* 0x0019c01401007387 */ /* 0x0001e80000100a00 */
[----:B0-----:R-:W2:Y:S04]  /*25e80*/  LDL.LU R20, [R1+0x3e0] ;  /* 0x0003e00001147983 */ /* 0x001ea80000300800 */
[----:B------:R-:W2:Y:S04]  /*25e90*/  LDL.LU R21, [R1+0x3e4] ;  /* 0x0003e40001157983 */ /* 0x000ea80000300800 */
[----:B------:R-:W2:Y:S04]  /*25ea0*/  LDL.LU R22, [R1+0x3e8] ;  /* 0x0003e80001167983 */ /* 0x000ea80000300800 */
[----:B------:R-:W2:Y:S01]  /*25eb0*/  LDL.LU R23, [R1+0x3ec] ;  /* 0x0003ec0001177983 */ /* 0x000ea20000300800 */
[----:B---3--:R-:W-:Y:S03]  /*25ec0*/  HMMA.16816.F32 R8, R16, R12, R8 ;  /* 0x0000000c1008723c */ /* 0x008fe60000001808 */
[----:B--2---:R-:W-:Y:S04]  /*25ed0*/  STL.64 [R1+0x19e0], R22 ;  /* 0x0019e01601007387 */ /* 0x004fe80000100a00 */
[----:B------:R0:W-:Y:S04]  /*25ee0*/  STL.64 [R1+0x19d8], R20 ;  /* 0x0019d81401007387 */ /* 0x0001e80000100a00 */
[----:B0-----:R-:W2:Y:S04]  /*25ef0*/  LDL.LU R20, [R1+0x3f0] ;  /* 0x0003f00001147983 */ /* 0x001ea80000300800 */
[----:B------:R-:W2:Y:S04]  /*25f00*/  LDL.LU R21, [R1+0x3f4] ;  /* 0x0003f40001157983 */ /* 0x000ea80000300800 */
[----:B------:R-:W3:Y:S04]  /*25f10*/  LDL.LU R22, [R1+0x3f8] ;  /* 0x0003f80001167983 */ /* 0x000ee80000300800 */
[----:B------:R-:W3:Y:S01]  /*25f20*/  LDL.LU R23, [R1+0x3fc] ;  /* 0x0003fc0001177983 */ /* 0x000ee20000300800 */
[----:B------:R-:W-:-:S02]  /*25f30*/  LOP3.LUT R3, R7, 0x60, RZ, 0x3c, !PT ;  /* 0x0000006007037812 */ /* 0x000fc400078e3cff */
[C---:B------:R-:W-:Y:S01]  /*25f40*/  HMMA.16816.F32 R4, R16.reuse, R4, R24 ;  /* 0x000000041004723c */ /* 0x040fe20000001818 */
[----:B---3--:R-:W-:Y:S04]  /*25f50*/  STL.64 [R1+0x1a08], R22 ;  /* 0x001a081601007387 */ /* 0x008fe80000100a00 */
[----:B--2---:R0:W-:Y:S04]  /*25f60*/  STL.64 [R1+0x1a00], R20 ;  /* 0x001a001401007387 */ /* 0x0041e80000100a00 */
[----:B0-----:R-:W2:Y:S04]  /*25f70*/  LDL.LU R20, [R1+0x410] ;  /* 0x0004100001147983 */ /* 0x001ea80000300800 */
[----:B------:R-:W2:Y:S04]  /*25f80*/  LDL.LU R21, [R1+0x414] ;  /* 0x0004140001157983 */ /* 0x000ea80000300800 */
[----:B------:R-:W2:Y:S04]  /*25f90*/  LDL.LU R22, [R1+0x418] ;  /* 0x0004180001167983 */ /* 0x000ea80000300800 */
[----:B------:R-:W2:Y:S04]  /*25fa0*/  LDL.LU R23, [R1+0x41c] ;  /* 0x00041c0001177983 */ /* 0x000ea80000300800 */
[----:B------:R-:W3:Y:S04]  /*25fb0*/  LDL.LU R12, [R1+0x3a0] ;  /* 0x0003a000010c7983 */ /* 0x000ee80000300800 */
[----:B------:R0:W-:Y:S04]  /*25fc0*/  STL.64 [R1+0x260], R8 ;  /* 0x0002600801007387 */ /* 0x0001e80000100a00 */
[----:B------:R1:W-:Y:S04]  /*25fd0*/  STL.64 [R1+0x268], R10 ;  /* 0x0002680a01007387 */ /* 0x0003e80000100a00 */
[----:B------:R-:W3:Y:S04]  /*25fe0*/  LDL.LU R13, [R1+0x3a4] ;  /* 0x0003a400010d7983 */ /* 0x000ee80000300800 */
[----:B------:R-:W3:Y:S04]  /*25ff0*/  LDL.LU R14, [R1+0x3a8] ;  /* 0x0003a800010e7983 */ /* 0x000ee80000300800 */
[----:B------:R-:W3:Y:S04]  /*26000*/  LDL.LU R15, [R1+0x3ac] ;  /* 0x0003ac00010f7983 */ /* 0x000ee80000300800 */
[----:B0-----:R-:W2:Y:S04]  /*26010*/  LDL.LU R8, [R1+0x340] ;  /* 0x0003400001087983 */ /* 0x001ea80000300800 */
[----:B------:R-:W2:Y:S04]  /*26020*/  LDL.LU R9, [R1+0x344] ;  /* 0x0003440001097983 */ /* 0x000ea80000300800 */
[----:B-1----:R-:W2:Y:S04]  /*26030*/  LDL.LU R10, [R1+0x348] ;  /* 0x00034800010a7983 */ /* 0x002ea80000300800 */
[----:B------:R-:W2:Y:S04]  /*26040*/  LDL.LU R11, [R1+0x34c] ;  /* 0x00034c00010b7983 */ /* 0x000ea80000300800 */
[----:B------:R-:W2:Y:S04]  /*26050*/  LDL.LU.64 R24, [R1+0x1a10] ;  /* 0x001a100001187983 */ /* 0x000ea80000300a00 */
[----:B------:R-:W-:Y:S04]  /*26060*/  STL.64 [R1+0x250], R4 ;  /* 0x0002500401007387 */ /* 0x000fe80000100a00 */
[----:B------:R-:W-:Y:S04]  /*26070*/  STL.64 [R1+0x258], R6 ;  /* 0x0002580601007387 */ /* 0x000fe80000100a00 */
[----:B------:R-:W0:Y:S04]  /*26080*/  LDSM.16.M88.4 R4, [R3+UR6+0x18000] ;  /* 0x018000060304783b */ /* 0x000e280008000200 */
[----:B0-----:R0:W-:Y:S04]  /*26090*/  STL [R1+0x185c], R4 ;  /* 0x00185c0401007387 */ /* 0x0011e80000100800 */
[----:B------:R1:W-:Y:S04]  /*260a0*/  STL [R1+0x1858], R5 ;  /* 0x0018580501007387 */ /* 0x0003e80000100800 */
[----:B------:R1:W-:Y:S04]  /*260b0*/  STL [R1+0x1854], R6 ;  /* 0x0018540601007387 */ /* 0x0003e80000100800 */
[----:B------:R4:W-:Y:S04]  /*260c0*/  STL [R1+0x1850], R7 ;  /* 0x0018500701007387 */ /* 0x0009e80000100800 */
[----:B0-----:R-:W3:Y:S04]  /*260d0*/  LDL.LU R4, [R1+0x400] ;  /* 0x0004000001047983 */ /* 0x001ee80000300800 */
[----:B-1----:R-:W3:Y:S04]  /*260e0*/  LDL.LU R5, [R1+0x404] ;  /* 0x0004040001057983 */ /* 0x002ee80000300800 */
[----:B------:R-:W3:Y:S04]  /*260f0*/  LDL.LU R6, [R1+0x408] ;  /* 0x0004080001067983 */ /* 0x000ee80000300800 */
[----:B----4-:R-:W3:Y:S01]  /*26100*/  LDL.LU R7, [R1+0x40c] ;  /* 0x00040c0001077983 */ /* 0x010ee20000300800 */
[----:B--2---:R-:W-:Y:S03]  /*26110*/  HMMA.16816.F32 R24, R16, R24, R20 ;  /* 0x000000181018723c */ /* 0x004fe60000001814 */
[----:B------:R-:W2:Y:S04]  /*26120*/  LDL.LU.64 R22, [R1+0x1a08] ;  /* 0x001a080001167983 */ /* 0x000ea80000300a00 */
[----:B------:R-:W2:-:S12]  /*26130*/  LDL.LU.64 R20, [R1+0x1a00] ;  /* 0x001a000001147983 */ /* 0x000e980000300a00 */
[----:B------:R0:W-:Y:S04]  /*26140*/  STL.64 [R1+0x240], R24 ;  /* 0x0002401801007387 */ /* 0x0001e80000100a00 */
[----:B------:R3:W-:Y:S04]  /*26150*/  STL.64 [R1+0x248], R26 ;  /* 0x0002481a01007387 */ /* 0x0007e80000100a00 */
[----:B0-----:R-:W3:Y:S02]  /*26160*/  LDL.LU.64 R24, [R1+0x19f8] ;  /* 0x0019f80001187983 */ /* 0x001ee40000300a00 */
[----:B---3--:R-:W-:-:S15]  /*26170*/  HMMA.16816.F32 R24, R16, R24, R4 ;  /* 0x000000181018723c */ /* 0x008fde0000001804 */
[----:B------:R-:W-:-:S04]  /*26180*/  NOP ;  /* 0x0000000000007918 */ /* 0x000fc80000000000 */
[----:B------:R-:W-:Y:S02]  /*26190*/  MOV R6, R26 ;  /* 0x0000001a00067202 */ /* 0x000fe40000000f00 */
[----:B------:R-:W-:Y:S02]  /*261a0*/  MOV R7, R27 ;  /* 0x0000001b00077202 */ /* 0x000fe40000000f00 */
[----:B------:R-:W-:Y:S01]  /*261b0*/  MOV R4, R24 ;  /* 0x0000001800047202 */ /* 0x000fe20000000f00 */
[----:B------:R-:W-:Y:S01]  /*261c0*/  IMAD.MOV.U32 R5, RZ, RZ, R25 ;  /* 0x000000ffff057224 */ /* 0x000fe200078e0019 */
[----:B------:R-:W3:Y:S04]  /*261d0*/  LDL.LU.64 R26, [R1+0x19f0] ;  /* 0x0019f000011a7983 */ /* 0x000ee80000300a00 */
[----:B------:R-:W2:Y:S04]  /*261e0*/  LDL.LU.64 R24, [R1+0x19e8] ;  /* 0x0019e80001187983 */ /* 0x000ea80000300a00 */
[----:B------:R-:W-:Y:S04]  /*261f0*/  STL.64 [R1+0x1868], R6 ;  /* 0x0018680601007387 */ /* 0x000fe80000100a00 */
[----:B------:R3:W-:Y:S02]  /*26200*/  STL.64 [R1+0x1860], R4 ;  /* 0x0018600401007387 */ /* 0x0007e40000100a00 */
[----:B---3--:R-:W-:Y:S01]  /*26210*/  IMAD.MOV.U32 R4, RZ, RZ, R27 ;  /* 0x000000ffff047224 */ /* 0x008fe200078e001b */
[----:B------:R-:W-:-:S02]  /*26220*/  MOV R5, R26 ;  /* 0x0000001a00057202 */ /* 0x000fc40000000f00 */
[----:B--2---:R-:W-:Y:S01]  /*26230*/  HMMA.16816.F32 R24, R16, R24, R20 ;  /* 0x000000181018723c */ /* 0x004fe20000001814 */
[----:B------:R-:W2:Y:S04]  /*26240*/  LDL.LU.64 R22, [R1+0x19e0] ;  /* 0x0019e00001167983 */ /* 0x000ea80000300a00 */
[----:B------:R-:W2:-:S14]  /*26250*/  LDL.LU.64 R20, [R1+0x19d8] ;  /* 0x0019d80001147983 */ /* 0x000e9c0000300a00 */
[----:B------:R0:W-:Y:S04]  /*26260*/  STL.64 [R1+0x220], R24 ;  /* 0x0002201801007387 */ /* 0x0001e80000100a00 */
[----:B------:R2:W-:Y:S04]  /*26270*/  STL.64 [R1+0x228], R26 ;  /* 0x0002281a01007387 */ /* 0x0005e80000100a00 */
[----:B0-----:R-:W2:Y:S02]  /*26280*/  LDL.LU.64 R24, [R1+0x19d0] ;  /* 0x0019d00001187983 */ /* 0x001ea40000300a00 */
[----:B--2---:R-:W-:Y:S02]  /*26290*/  HMMA.16816.F32 R24, R16, R24, R20 ;  /* 0x000000181018723c */ /* 0x004fe40000001814 */
[----:B------:R-:W2:Y:S04]  /*262a0*/  LDL.LU.64 R22, [R1+0x19c8] ;  /* 0x0019c80001167983 */ /* 0x000ea80000300a00 */
[----:B------:R-:W2:-:S13]  /*262b0*/  LDL.LU.64 R20, [R1+0x19c0] ;  /* 0x0019c00001147983 */ /* 0x000e9a0000300a00 */
        /* <DEDUP_REMOVED lines=12> */
[----:B------:R-:W-:Y:S04]  /*26380*/  STL.64 [R1+0x1f0], R24 ;  /* 0x0001f01801007387 */ /* 0x000fe80000100a00 */
[----:B------:R0:W-:Y:S04]  /*26390*/  STL.64 [R1+0x1f8], R26 ;  /* 0x0001f81a01007387 */ /* 0x0001e80000100a00 */
[----:B0-----:R-:W3:Y:S04]  /*263a0*/  LDL.LU.64 R26, [R1+0x1988] ;  /* 0x00198800011a7983 */ /* 0x001ee80000300a00 */
[----:B------:R-:W2:Y:S02]  /*263b0*/  LDL.LU.64 R24, [R1+0x1980] ;  /* 0x0019800001187983 */ /* 0x000ea40000300a00 */
[----:B--2---:R-:W-:-:S15]  /*263c0*/  HMMA.16816.F32 R20, R16, R24, R20 ;  /* 0x000000181014723c */ /* 0x004fde0000001814 */
[----:B------:R-:W-:-:S04]  /*263d0*/  NOP ;  /* 0x0000000000007918 */ /* 0x000fc80000000000 */
[----:B------:R-:W-:Y:S04]  /*263e0*/  STL.64 [R1+0x1e0], R20 ;  /* 0x0001e01401007387 */ /* 0x000fe80000100a00 */
[----:B------:R0:W-:Y:S04]  /*263f0*/  STL.64 [R1+0x1e8], R22 ;  /* 0x0001e81601007387 */ /* 0x0001e80000100a00 */
[----:B0-----:R-:W2:Y:S04]  /*26400*/  LDL.LU.64 R22, [R1+0x1978] ;  /* 0x0019780001167983 */ /* 0x001ea80000300a00 */
[----:B------:R-:W4:Y:S04]  /*26410*/  LDL.LU.64 R20, [R1+0x1970] ;  /* 0x0019700001147983 */ /* 0x000f280000300a00 */
[----:B---3--:R-:W-:Y:S04]  /*26420*/  STL.64 [R1+0x1878], R26 ;  /* 0x0018781a01007387 */ /* 0x008fe80000100a00 */
[----:B------:R-:W-:Y:S01]  /*26430*/  STL.64 [R1+0x1870], R24 ;  /* 0x0018701801007387 */ /* 0x000fe20000100a00 */
[----:B----4-:R-:W-:-:S15]  /*26440*/  HMMA.16816.F32 R12, R16, R20, R12 ;  /* 0x00000014100c723c */ /* 0x010fde000000180c */
[----:B------:R-:W-:-:S04]  /*26450*/  NOP ;  /* 0x0000000000007918 */ /* 0x000fc80000000000 */
[----:B------:R-:W-:Y:S04]  /*26460*/  STL.64 [R1+0x1d0], R12 ;  /* 0x0001d00c01007387 */ /* 0x000fe80000100a00 */
[----:B------:R0:W-:Y:S04]  /*26470*/  STL.64 [R1+0x1d8], R14 ;  /* 0x0001d80e01007387 */ /* 0x0001e80000100a00 */
[----:B0-----:R-:W3:Y:S04]  /*26480*/  LDL.LU.64 R14, [R1+0x1968] ;  /* 0x00196800010e7983 */ /* 0x001ee80000300a00 */
[----:B------:R-:W4:Y:S04]  /*26490*/  LDL.LU.64 R12, [R1+0x1960] ;  /* 0x00196000010c7983 */ /* 0x000f280000300a00 */
[----:B------:R-:W-:Y:S01]  /*264a0*/  STL.64 [R1+0x1940], R20 ;  /* 0x0019401401007387 */ /* 0x000fe20000100a00 */
[----:B------:R-:W-:Y:S01]  /*264b0*/  MOV R24, R29 ;  /* 0x0000001d00187202 */ /* 0x000fe20000000f00 */
[----:B------:R-:W-:Y:S01]  /*264c0*/  IMAD.MOV.U32 R25, RZ, RZ, R28 ;  /* 0x000000ffff197224 */ /* 0x000fe200078e001c */
[----:B------:R-:W-:-:S02]  /*264d0*/  MOV R26, R2 ;  /* 0x00000002001a7202 */ /* 0x000fc40000000f00 */
[----:B------:R-:W-:Y:S01]  /*264e0*/  MOV R27, R0 ;  /* 0x00000000001b7202 */ /* 0x000fe20000000f00 */
[----:B----4-:R-:W-:Y:S01]  /*264f0*/  HMMA.16816.F32 R16, R16, R12, R8 ;  /* 0x0000000c1010723c */ /* 0x010fe20000001808 */
[----:B------:R-:W4:Y:S04]  /*26500*/  LDL.LU.64 R10, [R1+0x1958] ;  /* 0x00195800010a7983 */ /* 0x000f280000300a00 */
[----:B------:R-:W4:Y:S04]  /*26510*/  LDL.LU.64 R8, [R1+0x1950] ;  /* 0x0019500001087983 */ /* 0x000f280000300a00 */
[----:B---3--:R-:W-:Y:S04]  /*26520*/  STL.64 [R1+0x1888], R14 ;  /* 0x0018880e01007387 */ /* 0x008fe80000100a00 */
[----:B------:R-:W-:Y:S06]  /*26530*/  STL.64 [R1+0x1880], R12 ;  /* 0x0018800c01007387 */ /* 0x000fec0000100a00 */
[----:B------:R-:W-:Y:S04]  /*26540*/  STL.64 [R1+0x1c0], R16 ;  /* 0x0001c01001007387 */ /* 0x000fe80000100a00 */
[----:B------:R-:W-:Y:S04]  /*26550*/  STL.64 [R1+0x1c8], R18 ;  /* 0x0001c81201007387 */ /* 0x000fe80000100a00 */
[----:B------:R-:W0:Y:S04]  /*26560*/  LDSM.16.M88.4 R16, [R3+UR6+0x18800] ;  /* 0x018800060310783b */ /* 0x000e280008000200 */
[----:B0-----:R-:W-:Y:S04]  /*26570*/  STL.64 [R1+0x1698], R18 ;  /* 0x0016981201007387 */ /* 0x001fe80000100a00 */
[----:B------:R-:W-:Y:S01]  /*26580*/  STL.64 [R1+0x1690], R16 ;  /* 0x0016901001007387 */ /* 0x000fe20000100a00 */
[----:B----4-:R-:W-:-:S15]  /*26590*/  HMMA.16816.F32 R4, R8, R4, R24 ;  /* 0x000000040804723c */ /* 0x010fde0000001818 */
[----:B------:R-:W-:-:S04]  /*265a0*/  NOP ;  /* 0x0000000000007918 */ /* 0x000fc80000000000 */
[----:B------:R-:W-:Y:S01]  /*265b0*/  IMAD.MOV.U32 R29, RZ, RZ, R4 ;  /* 0x000000ffff1d7224 */ /* 0x000fe200078e0004 */
[----:B------:R-:W-:Y:S01]  /*265c0*/  MOV R28, R5 ;  /* 0x00000005001c7202 */ /* 0x000fe20000000f00 */
[----:B------:R-:W3:Y:S04]  /*265d0*/  LDL.LU R4, [R1+0x60] ;  /* 0x0000600001047983 */ /* 0x000ee80000300800 */
[----:B------:R-:W3:Y:S04]  /*265e0*/  LDL.LU R5, [R1+0x64] ;  /* 0x0000640001057983 */ /* 0x000ee80000300800 */
[----:B---3--:R2:W-:Y:S02]  /*265f0*/  STL.64 [R1+0x18f8], R4 ;  /* 0x0018f80401007387 */ /* 0x0085e40000100a00 */
[----:B--2---:R-:W-:-:S02]  /*26600*/  MOV R4, R22 ;  /* 0x0000001600047202 */ /* 0x004fc40000000f00 */
[----:B------:R-:W-:Y:S01]  /*26610*/  MOV R5, R23 ;  /* 0x0000001700057202 */ /* 0x000fe20000000f00 */
[----:B------:R-:W2:Y:S04]  /*26620*/  LDL.LU R22, [R1+0x194c] ;  /* 0x00194c0001167983 */ /* 0x000ea80000300800 */
[----:B------:R-:W3:Y:S04]  /*26630*/  LDL.LU R23, [R1+0x1948] ;  /* 0x0019480001177983 */ /* 0x000ee80000300800 */
[----:B------:R0:W-:Y:S04]  /*26640*/  STL.64 [R1+0x1908], R4 ;  /* 0x0019080401007387 */ /* 0x0001e80000100a00 */
[----:B------:R-:W4:Y:S04]  /*26650*/  LDL.LU R12, [R1+0x70] ;  /* 0x00007000010c7983 */ /* 0x000f280000300800 */
[----:B------:R-:W4:Y:S04]  /*26660*/  LDL.LU R13, [R1+0x74] ;  /* 0x00007400010d7983 */ /* 0x000f280000300800 */
[----:B0-----:R-:W2:Y:S04]  /*26670*/  LDL.LU R4, [R1+0x90] ;  /* 0x0000900001047983 */ /* 0x001ea80000300800 */
[----:B------:R-:W2:Y:S04]  /*26680*/  LDL.LU R5, [R1+0x94] ;  /* 0x0000940001057983 */ /* 0x000ea80000300800 */
[----:B--2---:R3:W-:Y:S04]  /*26690*/  STL.64 [R1+0x1920], R4 ;  /* 0x0019200401007387 */ /* 0x0047e80000100a00 */
[----:B------:R-:W2:Y:S04]  /*266a0*/  LDL.LU R20, [R1+0x300] ;  /* 0x0003000001147983 */ /* 0x000ea80000300800 */
[----:B------:R-:W2:Y:S01]  /*266b0*/  LDL.LU R21, [R1+0x304] ;  /* 0x0003040001157983 */ /* 0x000ea20000300800 */
[----:B---3--:R-:W-:Y:S01]  /*266c0*/  IMAD.MOV.U32 R4, RZ, RZ, R23 ;  /* 0x000000ffff047224 */ /* 0x008fe200078e0017 */
[----:B------:R-:W-:-:S02]  /*266d0*/  MOV R5, R22 ;  /* 0x0000001600057202 */ /* 0x000fc40000000f00 */
[----:B------:R-:W2:Y:S04]  /*266e0*/  LDL.LU R22, [R1+0x308] ;  /* 0x0003080001167983 */ /* 0x000ea80000300800 */
[----:B------:R-:W2:Y:S04]  /*266f0*/  LDL.LU R23, [R1+0x30c] ;  /* 0x00030c0001177983 */ /* 0x000ea80000300800 */
[----:B------:R0:W-:Y:S04]  /*26700*/  STL.64 [R1+0x1938], R4 ;  /* 0x0019380401007387 */ /* 0x0001e80000100a00 */
[----:B0-----:R-:W2:Y:S04]  /*26710*/  LDL.LU R4, [R1+0xb0] ;  /* 0x0000b00001047983 */ /* 0x001ea80000300800 */
[----:B------:R-:W2:Y:S04]  /*26720*/  LDL.LU R5, [R1+0xb4] ;  /* 0x0000b40001057983 */ /* 0x000ea80000300800 */
[----:B----4-:R0:W-:Y:S04]  /*26730*/  STL.64 [R1+0x1900], R12 ;  /* 0x0019000c01007387 */ /* 0x0101e80000100a00 */
[----:B0-----:R-:W3:Y:S04]  /*26740*/  LDL.LU R12, [R1+0x170] ;  /* 0x00017000010c7983 */ /* 0x001ee80000300800 */
[----:B------:R-:W3:Y:S04]  /*26750*/  LDL.LU R13, [R1+0x174] ;  /* 0x00017400010d7983 */ /* 0x000ee80000300800 */
[----:B------:R-:W4:Y:S04]  /*26760*/  LDL.LU R14, [R1+0x178] ;  /* 0x00017800010e7983 */ /* 0x000f280000300800 */
[----:B------:R-:W4:Y:S04]  /*26770*/  LDL.LU R15, [R1+0x17c] ;  /* 0x00017c00010f7983 */ /* 0x000f280000300800 */
[----:B----4-:R-:W-:Y:S04]  /*26780*/  STL.64 [R1+0x1918], R14 ;  /* 0x0019180e01007387 */ /* 0x010fe80000100a00 */
[----:B---3--:R0:W-:Y:S04]  /*26790*/  STL.64 [R1+0x1910], R12 ;  /* 0x0019100c01007387 */ /* 0x0081e80000100a00 */
[----:B0-----:R-:W3:Y:S04]  /*267a0*/  LDL.LU R12, [R1+0x180] ;  /* 0x00018000010c7983 */ /* 0x001ee80000300800 */
[----:B------:R-:W3:Y:S04]  /*267b0*/  LDL.LU R13, [R1+0x184] ;  /* 0x00018400010d7983 */ /* 0x000ee80000300800 */
[----:B------:R-:W4:Y:S04]  /*267c0*/  LDL.LU R14, [R1+0x188] ;  /* 0x00018800010e7983 */ /* 0x000f280000300800 */
[----:B------:R-:W4:Y:S01]  /*267d0*/  LDL.LU R15, [R1+0x18c] ;  /* 0x00018c00010f7983 */ /* 0x000f220000300800 */
[----:B------:R-:W-:Y:S01]  /*267e0*/  MOV R2, R6 ;  /* 0x0000000600027202 */ /* 0x000fe20000000f00 */
[----:B------:R-:W-:-:S02]  /*267f0*/  IMAD.MOV.U32 R0, RZ, RZ, R7 ;  /* 0x000000ffff007224 */ /* 0x000fc400078e0007 */
[----:B--2---:R-:W-:Y:S01]  /*26800*/  HMMA.16816.F32 R4, R8, R4, R20 ;  /* 0x000000040804723c */ /* 0x004fe20000001814 */
[----:B----4-:R-:W-:Y:S04]  /*26810*/  STL.64 [R1+0x1930], R14 ;  /* 0x0019300e01007387 */ /* 0x010fe80000100a00 */
[----:B---3--:R0:W-:Y:S04]  /*26820*/  STL.64 [R1+0x1928], R12 ;  /* 0x0019280c01007387 */ /* 0x0081e80000100a00 */
[----:B0-----:R-:W2:Y:S04]  /*26830*/  LDL.LU R12, [R1+0x2f0] ;  /* 0x0002f000010c7983 */ /* 0x001ea80000300800 */
[----:B------:R-:W2:Y:S04]  /*26840*/  LDL.LU R13, [R1+0x2f4] ;  /* 0x0002f400010d7983 */ /* 0x000ea80000300800 */
[----:B------:R-:W2:Y:S04]  /*26850*/  LDL.LU R14, [R1+0x2f8] ;  /* 0x0002f800010e7983 */ /* 0x000ea80000300800 */
[----:B------:R-:W2:Y:S04]  /*26860*/  LDL.LU R15, [R1+0x2fc] ;  /* 0x0002fc00010f7983 */ /* 0x000ea80000300800 */
[----:B------:R-:W3:Y:S04]  /*26870*/  LDL.LU R16, [R1+0x160] ;  /* 0x0001600001107983 */ /* 0x000ee80000300800 */
[----:B------:R-:W3:Y:S04]  /*26880*/  LDL.LU R17, [R1+0x164] ;  /* 0x0001640001117983 */ /* 0x000ee80000300800 */
[----:B------:R-:W3:Y:S04]  /*26890*/  LDL.LU R18, [R1+0x168] ;  /* 0x0001680001127983 */ /* 0x000ee80000300800 */
[----:B------:R-:W3:Y:S04]  /*268a0*/  LDL.LU R19, [R1+0x16c] ;  /* 0x00016c0001137983 */ /* 0x000ee80000300800 */
[----:B------:R-:W4:Y:S04]  /*268b0*/  LDL.LU R24, [R1+0x150] ;  /* 0x0001500001187983 */ /* 0x000f280000300800 */
[----:B------:R-:W4:Y:S04]  /*268c0*/  LDL.LU R25, [R1+0x154] ;  /* 0x0001540001197983 */ /* 0x000f280000300800 */
[----:B------:R-:W4:Y:S04]  /*268d0*/  LDL.LU R26, [R1+0x158] ;  /* 0x00015800011a7983 */ /* 0x000f280000300800 */
[----:B------:R-:W4:Y:S04]  /*268e0*/  LDL.LU R27, [R1+0x15c] ;  /* 0x00015c00011b7983 */ /* 0x000f280000300800 */
[----:B------:R-:W-:Y:S04]  /*268f0*/  STL [R1+0x16d4], R0 ;  /* 0x0016d40001007387 */ /* 0x000fe80000100800 */
[----:B------:R-:W-:Y:S04]  /*26900*/  STL [R1+0x16d0], R2 ;  /* 0x0016d00201007387 */ /* 0x000fe80000100800 */
[----:B------:R-:W-:Y:S04]  /*26910*/  STL [R1+0x16cc], R28 ;  /* 0x0016cc1c01007387 */ /* 0x000fe80000100800 */
[----:B------:R-:W-:Y:S04]  /*26920*/  STL [R1+0x16c8], R29 ;  /* 0x0016c81d01007387 */ /* 0x000fe80000100800 */
[----:B------:R-:W2:Y:S04]  /*26930*/  LDL.LU.64 R20, [R1+0x1940] ;  /* 0x0019400001147983 */ /* 0x000ea80000300a00 */
[----:B------:R0:W-:Y:S04]  /*26940*/  STL.64 [R1+0x1a0], R4 ;  /* 0x0001a00401007387 */ /* 0x0001e80000100a00 */
[----:B0-----:R-:W2:Y:S01]  /*26950*/  LDL.LU.64 R4, [R1+0x1938] ;  /* 0x0019380001047983 */ /* 0x001ea20000300a00 */
[----:B------:R-:W-:Y:S01]  /*26960*/  MOV R22, R6 ;  /* 0x0000000600167202 */ /* 0x000fe20000000f00 */
[----:B------:R-:W-:-:S05]  /*26970*/  IMAD.MOV.U32 R23, RZ, RZ, R7 ;  /* 0x000000ffff177224 */ /* 0x000fca00078e0007 */
[----:B------:R-:W-:Y:S04]  /*26980*/  STL [R1+0x16dc], R23 ;  /* 0x0016dc1701007387 */ /* 0x000fe80000100800 */
[----:B------:R-:W-:Y:S01]  /*26990*/  STL [R1+0x16d8], R22 ;  /* 0x0016d81601007387 */ /* 0x000fe20000100800 */
[----:B--2---:R-:W-:Y:S03]  /*269a0*/  HMMA.16816.F32 R4, R8, R4, R12 ;  /* 0x000000040804723c */ /* 0x004fe6000000180c */
[----:B------:R-:W2:Y:S04]  /*269b0*/  LDL.LU.64 R14, [R1+0x1930] ;  /* 0x00193000010e7983 */ /* 0x000ea80000300a00 */
[----:B------:R-:W2:-:S12]  /*269c0*/  LDL.LU.64 R12, [R1+0x1928] ;  /* 0x00192800010c7983 */ /* 0x000e980000300a00 */
[----:B------:R-:W-:Y:S02]  /*269d0*/  MOV R0, R4 ;  /* 0x0000000400007202 */ /* 0x000fe40000000f00 */
[----:B------:R-:W-:Y:S02]  /*269e0*/  MOV R2, R5 ;  /* 0x0000000500027202 */ /* 0x000fe40000000f00 */
[----:B------:R-:W2:Y:S01]  /*269f0*/  LDL.LU.64 R4, [R1+0x1920] ;  /* 0x0019200001047983 */ /* 0x000ea20000300a00 */
[----:B------:R-:W-:Y:S01]  /*26a00*/  IMAD.MOV.U32 R28, RZ, RZ, R6 ;  /* 0x000000ffff1c7224 */ /* 0x000fe200078e0006 */
[----:B------:R-:W-:-:S05]  /*26a10*/  MOV R29, R7 ;  /* 0x00000007001d7202 */ /* 0x000fca0000000f00 */
[----:B------:R-:W-:Y:S04]  /*26a20*/  STL [R1+0x16ec], R29 ;  /* 0x0016ec1d01007387 */ /* 0x000fe80000100800 */
[----:B------:R-:W-:Y:S04]  /*26a30*/  STL [R1+0x16e8], R0 ;  /* 0x0016e80001007387 */ /* 0x000fe80000100800 */
[----:B------:R-:W-:Y:S04]  /*26a40*/  STL [R1+0x16e4], R2 ;  /* 0x0016e40201007387 */ /* 0x000fe80000100800 */
[----:B------:R-:W-:Y:S01]  /*26a50*/  STL [R1+0x16e0], R28 ;  /* 0x0016e01c01007387 */ /* 0x000fe20000100800 */
[----:B--2---:R-:W-:Y:S03]  /*26a60*/  HMMA.16816.F32 R4, R8, R4, R12 ;  /* 0x000000040804723c */ /* 0x004fe6000000180c */
[----:B------:R-:W2:Y:S04]  /*26a70*/  LDL.LU.64 R14, [R1+0x1918] ;  /* 0x00191800010e7983 */ /* 0x000ea80000300a00 */
[----:B------:R-:W2:-:S12]  /*26a80*/  LDL.LU.64 R12, [R1+0x1910] ;  /* 0x00191000010c7983 */ /* 0x000e980000300a00 */
[----:B------:R0:W-:Y:S04]  /*26a90*/  STL.64 [R1+0x180], R4 ;  /* 0x0001800401007387 */ /* 0x0001e80000100a00 */
[----:B------:R2:W-:Y:S04]  /*26aa0*/  STL.64 [R1+0x188], R6 ;  /* 0x0001880601007387 */ /* 0x0005e80000100a00 */
[----:B0-----:R-:W2:Y:S02]  /*26ab0*/  LDL.LU.64 R4, [R1+0x1908] ;  /* 0x0019080001047983 */ /* 0x001ea40000300a00 */
[----:B--2---:R-:W-:Y:S02]  /*26ac0*/  HMMA.16816.F32 R4, R8, R4, R12 ;  /* 0x000000040804723c */ /* 0x004fe4000000180c */
[----:B------:R-:W3:-:S15]  /*26ad0*/  LDL.LU.64 R12, [R1+0x1900] ;  /* 0x00190000010c7983 */ /* 0x000ede0000300a00 */
[----:B------:R-:W-:Y:S02]  /*26ae0*/  NOP ;  /* 0x0000000000007918 */ /* 0x000fe40000000000 */
[----:B------:R-:W-:Y:S01]  /*26af0*/  MOV R2, R4 ;  /* 0x0000000400027202 */ /* 0x000fe20000000f00 */
[----:B------:R-:W-:Y:S02]  /*26b00*/  IMAD.MOV.U32 R28, RZ, RZ, R5 ;  /* 0x000000ffff1c7224 */ /* 0x000fe400078e0005 */
[----:B------:R-:W4:Y:S01]  /*26b10*/  LDL.LU.64 R4, [R1+0x18f8] ;  /* 0x0018f80001047983 */ /* 0x000f220000300a00 */
[----:B------:R-:W-:Y:S02]  /*26b20*/  MOV R23, R6 ;  /* 0x0000000600177202 */ /* 0x000fe40000000f00 */
[----:B------:R-:W-:-:S05]  /*26b30*/  MOV R22, R7 ;  /* 0x0000000700167202 */ /* 0x000fca0000000f00 */
[----:B------:R-:W-:Y:S04]  /*26b40*/  STL [R1+0x16fc], R22 ;  /* 0x0016fc1601007387 */ /* 0x000fe80000100800 */
[----:B------:R-:W-:Y:S04]  /*26b50*/  STL [R1+0x16f8], R23 ;  /* 0x0016f81701007387 */ /* 0x000fe80000100800 */
[----:B------:R-:W-:Y:S04]  /*26b60*/  STL.64 [R1+0x18f0], R20 ;  /* 0x0018f01401007387 */ /* 0x000fe80000100a00 */
[----:B------:R-:W-:Y:S04]  /*26b70*/  STL [R1+0x16f4], R28 ;  /* 0x0016f41c01007387 */ /* 0x000fe80000100800 */
[----:B------:R-:W-:Y:S01]  /*26b80*/  STL [R1+0x16f0], R2 ;  /* 0x0016f00201007387 */ /* 0x000fe20000100800 */
[C---:B---3--:R-:W-:Y:S08]  /*26b90*/  HMMA.16816.F32 R12, R8.reuse, R12, R16 ;  /* 0x0000000c080c723c */ /* 0x048ff00000001810 */
[----:B----4-:R-:W-:Y:S11]  /*26ba0*/  HMMA.16816.F32 R4, R8, R4, R24 ;  /* 0x000000040804723c */ /* 0x010ff60000001818 */
[----:B------:R-:W-:Y:S01]  /*26bb0*/  MOV R0, R15 ;  /* 0x0000000f00007202 */ /* 0x000fe20000000f00 */
[----:B------:R-:W-:Y:S01]  /*26bc0*/  IMAD.MOV.U32 R29, RZ, RZ, R14 ;  /* 0x000000ffff1d7224 */ /* 0x000fe200078e000e */
[----:B------:R0:W-:Y:S04]  /*26bd0*/  STL.64 [R1+0x160], R12 ;  /* 0x0001600c01007387 */ /* 0x0001e80000100a00 */
[----:B------:R-:W-:Y:S04]  /*26be0*/  STL [R1+0x1704], R0 ;  /* 0x0017040001007387 */ /* 0x000fe80000100800 */
[----:B------:R-:W-:Y:S01]  /*26bf0*/  STL [R1+0x1700], R29 ;  /* 0x0017001d01007387 */ /* 0x000fe20000100800 */
[----:B------:R-:W-:Y:S01]  /*26c00*/  MOV R19, R4 ;  /* 0x0000000400137202 */ /* 0x000fe20000000f00 */
[----:B------:R-:W-:-:S02]  /*26c10*/  IMAD.MOV.U32 R18, RZ, RZ, R5 ;  /* 0x000000ffff127224 */ /* 0x000fc400078e0005 */
[----:B------:R-:W2:Y:S01]  /*26c20*/  LDL.LU R4, [R1+0xe0] ;  /* 0x0000e00001047983 */ /* 0x000ea20000300800 */
[----:B------:R-:W-:-:S03]  /*26c30*/  MOV R17, R6 ;  /* 0x0000000600117202 */ /* 0x000fc60000000f00 */
[----:B------:R-:W2:Y:S01]  /*26c40*/  LDL.LU R5, [R1+0xe4] ;  /* 0x0000e40001057983 */ /* 0x000ea20000300800 */
[----:B------:R-:W-:-:S03]  /*26c50*/  MOV R16, R7 ;  /* 0x0000000700107202 */ /* 0x000fc60000000f00 */
[----:B------:R-:W3:Y:S04]  /*26c60*/  LDL.LU R6, [R1+0xe8] ;  /* 0x0000e80001067983 */ /* 0x000ee80000300800 */
[----:B------:R-:W3:Y:S04]  /*26c70*/  LDL.LU R7, [R1+0xec] ;  /* 0x0000ec0001077983 */ /* 0x000ee80000300800 */
[----:B---3--:R-:W-:Y:S04]  /*26c80*/  STL.64 [R1+0x1898], R6 ;  /* 0x0018980601007387 */ /* 0x008fe80000100a00 */
[----:B--2---:R1:W-:Y:S04]  /*26c90*/  STL.64 [R1+0x1890], R4 ;  /* 0x0018900401007387 */ /* 0x0043e80000100a00 */
[----:B------:R-:W2:Y:S04]  /*26ca0*/  LDL.LU R24, [R1] ;  /* 0x0000000001187983 */ /* 0x000ea80000300800 */
[----:B------:R-:W2:Y:S04]  /*26cb0*/  LDL.LU R25, [R1+0x4] ;  /* 0x0000040001197983 */ /* 0x000ea80000300800 */
[----:B--2---:R-:W-:Y:S04]  /*26cc0*/  STL.64 [R1+0x18a0], R24 ;  /* 0x0018a01801007387 */ /* 0x004fe80000100a00 */
[----:B0-----:R-:W2:Y:S04]  /*26cd0*/  LDL.LU R12, [R1+0xf0] ;  /* 0x0000f000010c7983 */ /* 0x001ea80000300800 */
[----:B------:R-:W2:Y:S04]  /*26ce0*/  LDL.LU R13, [R1+0xf4] ;  /* 0x0000f400010d7983 */ /* 0x000ea80000300800 */
[----:B------:R-:W3:Y:S04]  /*26cf0*/  LDL.LU R14, [R1+0xf8] ;  /* 0x0000f800010e7983 */ /* 0x000ee80000300800 */
[----:B------:R-:W3:Y:S04]  /*26d00*/  LDL.LU R15, [R1+0xfc] ;  /* 0x0000fc00010f7983 */ /* 0x000ee80000300800 */
[----:B---3--:R-:W-:Y:S04]  /*26d10*/  STL.64 [R1+0x18b0], R14 ;  /* 0x0018b00e01007387 */ /* 0x008fe80000100a00 */
[----:B--2---:R0:W-:Y:S04]  /*26d20*/  STL.64 [R1+0x18a8], R12 ;  /* 0x0018a80c01007387 */ /* 0x0041e80000100a00 */
[----:B-1----:R-:W2:Y:S04]  /*26d30*/  LDL.LU R4, [R1+0x10] ;  /* 0x0000100001047983 */ /* 0x002ea80000300800 */
[----:B------:R-:W2:Y:S04]  /*26d40*/  LDL.LU R5, [R1+0x14] ;  /* 0x0000140001057983 */ /* 0x000ea80000300800 */
[----:B--2---:R-:W-:Y:S04]  /*26d50*/  STL.64 [R1+0x18b8], R4 ;  /* 0x0018b80401007387 */ /* 0x004fe80000100a00 */
[----:B0-----:R-:W2:Y:S04]  /*26d60*/  LDL.LU R12, [R1+0x20] ;  /* 0x00002000010c7983 */ /* 0x001ea80000300800 */
[----:B------:R-:W2:Y:S04]  /*26d70*/  LDL.LU R13, [R1+0x24] ;  /* 0x00002400010d7983 */ /* 0x000ea80000300800 */
[----:B------:R-:W3:Y:S04]  /*26d80*/  LDL.LU R20, [R1+0x140] ;  /* 0x0001400001147983 */ /* 0x000ee80000300800 */
[----:B------:R-:W3:Y:S04]  /*26d90*/  LDL.LU R21, [R1+0x144] ;  /* 0x0001440001157983 */ /* 0x000ee80000300800 */
[----:B------:R-:W3:Y:S04]  /*26da0*/  LDL.LU R22, [R1+0x148] ;  /* 0x0001480001167983 */ /* 0x000ee80000300800 */
[----:B------:R-:W3:Y:S04]  /*26db0*/  LDL.LU R23, [R1+0x14c] ;  /* 0x00014c0001177983 */ /* 0x000ee80000300800 */
[----:B--2---:R0:W-:Y:S04]  /*26dc0*/  STL.64 [R1+0x18c0], R12 ;  /* 0x0018c00c01007387 */ /* 0x0041e80000100a00 */
[----:B0-----:R-:W2:Y:S04]  /*26dd0*/  LDL.LU R12, [R1+0x30] ;  /* 0x00003000010c7983 */ /* 0x001ea80000300800 */
[----:B------:R-:W2:Y:S04]  /*26de0*/  LDL.LU R13, [R1+0x34] ;  /* 0x00003400010d7983 */ /* 0x000ea80000300800 */
[----:B--2---:R0:W-:Y:S04]  /*26df0*/  STL.64 [R1+0x18d8], R12 ;  /* 0x0018d80c01007387 */ /* 0x0041e80000100a00 */
[----:B0-----:R-:W2:Y:S04]  /*26e00*/  LDL.LU R12, [R1+0x130] ;  /* 0x00013000010c7983 */ /* 0x001ea80000300800 */
[----:B------:R-:W2:Y:S04]  /*26e10*/  LDL.LU R13, [R1+0x134] ;  /* 0x00013400010d7983 */ /* 0x000ea80000300800 */
[----:B------:R-:W4:Y:S04]  /*26e20*/  LDL.LU R14, [R1+0x138] ;  /* 0x00013800010e7983 */ /* 0x000f280000300800 */
[----:B------:R-:W4:Y:S04]  /*26e30*/  LDL.LU R15, [R1+0x13c] ;  /* 0x00013c00010f7983 */ /* 0x000f280000300800 */
[----:B----4-:R-:W-:Y:S04]  /*26e40*/  STL.64 [R1+0x18e8], R14 ;  /* 0x0018e80e01007387 */ /* 0x010fe80000100a00 */
[----:B--2---:R0:W-:Y:S04]  /*26e50*/  STL.64 [R1+0x18e0], R12 ;  /* 0x0018e00c01007387 */ /* 0x0041e80000100a00 */
[----:B0-----:R-:W3:Y:S04]  /*26e60*/  LDL.LU R12, [R1+0x50] ;  /* 0x00005000010c7983 */ /* 0x001ee80000300800 */
[----:B------:R-:W3:Y:S04]  /*26e70*/  LDL.LU R13, [R1+0x54] ;  /* 0x00005400010d7983 */ /* 0x000ee80000300800 */
[----:B------:R-:W2:Y:S04]  /*26e80*/  LDL.LU R4, [R1+0x2e0] ;  /* 0x0002e00001047983 */ /* 0x000ea80000300800 */
[----:B------:R-:W2:Y:S04]  /*26e90*/  LDL.LU R5, [R1+0x2e4] ;  /* 0x0002e40001057983 */ /* 0x000ea80000300800 */
[----:B------:R-:W4:Y:S04]  /*26ea0*/  LDL.LU R6, [R1+0x2e8] ;  /* 0x0002e80001067983 */ /* 0x000f280000300800 */
[----:B------:R-:W4:Y:S01]  /*26eb0*/  LDL.LU R7, [R1+0x2ec] ;  /* 0x0002ec0001077983 */ /* 0x000f220000300800 */
[----:B---3--:R-:W-:Y:S03]  /*26ec0*/  HMMA.16816.F32 R12, R8, R12, R20 ;  /* 0x0000000c080c723c */ /* 0x008fe60000001814 */
[----:B----4-:R-:W-:Y:S04]  /*26ed0*/  STL.64 [R1+0x18d0], R6 ;  /* 0x0018d00601007387 */ /* 0x010fe80000100a00 */
[----:B--2---:R0:W-:Y:S04]  /*26ee0*/  STL.64 [R1+0x18c8], R4 ;  /* 0x0018c80401007387 */ /* 0x0041e80000100a00 */
        /* <DEDUP_REMOVED lines=8> */
[----:B------:R0:W-:Y:S04]  /*26f70*/  STL [R1+0x1714], R16 ;  /* 0x0017141001007387 */ /* 0x0001e80000100800 */
[----:B------:R1:W-:Y:S04]  /*26f80*/  STL [R1+0x1710], R17 ;  /* 0x0017101101007387 */ /* 0x0003e80000100800 */
[----:B------:R-:W-:Y:S04]  /*26f90*/  STL [R1+0x170c], R18 ;  /* 0x00170c1201007387 */ /* 0x000fe80000100800 */
[----:B------:R4:W-:Y:S01]  /*26fa0*/  STL [R1+0x1708], R19 ;  /* 0x0017081301007387 */ /* 0x0009e20000100800 */
[----:B------:R-:W-:Y:S01]  /*26fb0*/  MOV R23, R14 ;  /* 0x0000000e00177202 */ /* 0x000fe20000000f00 */
[----:B------:R-:W-:-:S02]  /*26fc0*/  IMAD.MOV.U32 R28, RZ, RZ, R15 ;  /* 0x000000ffff1c7224 */ /* 0x000fc400078e000f */
[----:B------:R-:W-:Y:S01]  /*26fd0*/  IMAD.MOV.U32 R29, RZ, RZ, R12 ;  /* 0x000000ffff1d7224 */ /* 0x000fe200078e000c */
[----:B------:R-:W-:Y:S01]  /*26fe0*/  MOV R22, R13 ;  /* 0x0000000d00167202 */ /* 0x000fe20000000f00 */
[----:B0-----:R-:W4:Y:S04]  /*26ff0*/  LDL.LU R16, [R1+0x40] ;  /* 0x0000400001107983 */ /* 0x001f280000300800 */
[----:B-1----:R-:W4:Y:S04]  /*27000*/  LDL.LU R17, [R1+0x44] ;  /* 0x0000440001117983 */ /* 0x002f280000300800 */
[----:B------:R-:W2:Y:S04]  /*27010*/  LDL.LU.64 R20, [R1+0x18f0] ;  /* 0x0018f00001147983 */ /* 0x000ea80000300a00 */
[----:B------:R-:W4:Y:S04]  /*27020*/  LDL.LU.64 R14, [R1+0x18e8] ;  /* 0x0018e800010e7983 */ /* 0x000f280000300a00 */
[----:B------:R-:W4:Y:S04]  /*27030*/  LDL.LU.64 R12, [R1+0x18e0] ;  /* 0x0018e000010c7983 */ /* 0x000f280000300a00 */
[----:B------:R-:W-:Y:S04]  /*27040*/  STL [R1+0x1724], R28 ;  /* 0x0017241c01007387 */ /* 0x000fe80000100800 */
[----:B------:R-:W-:Y:S04]  /*27050*/  STL [R1+0x1720], R23 ;  /* 0x0017201701007387 */ /* 0x000fe80000100800 */
[----:B------:R-:W-:Y:S04]  /*27060*/  STL [R1+0x171c], R22 ;  /* 0x00171c1601007387 */ /* 0x000fe80000100800 */
[----:B------:R-:W-:Y:S01]  /*27070*/  STL [R1+0x1718], R29 ;  /* 0x0017181d01007387 */ /* 0x000fe20000100800 */
[----:B----4-:R-:W-:Y:S03]  /*27080*/  HMMA.16816.F32 R16, R8, R16, R12 ;  /* 0x000000100810723c */ /* 0x010fe6000000180c */
[----:B------:R-:W2:-:S15]  /*27090*/  LDL.LU.64 R12, [R1+0x18d8] ;  /* 0x0018d800010c7983 */ /* 0x000e9e0000300a00 */
[----:B------:R-:W-:Y:S01]  /*270a0*/  NOP ;  /* 0x0000000000007918 */ /* 0x000fe20000000000 */
[----:B------:R0:W-:Y:S04]  /*270b0*/  STL.64 [R1+0x130], R16 ;  /* 0x0001301001007387 */ /* 0x0001e80000100a00 */
[----:B------:R-:W-:Y:S01]  /*270c0*/  STL [R1+0x138], R18 ;  /* 0x0001381201007387 */ /* 0x000fe20000100800 */
[----:B0-----:R-:W-:-:S05]  /*270d0*/  MOV R16, R19 ;  /* 0x0000001300107202 */ /* 0x001fca0000000f00 */
[----:B------:R0:W-:Y:S04]  /*270e0*/  STL [R1+0x1728], R16 ;  /* 0x0017281001007387 */ /* 0x0001e80000100800 */
[----:B0-----:R-:W4:Y:S04]  /*270f0*/  LDL.LU R16, [R1+0x2c0] ;  /* 0x0002c00001107983 */ /* 0x001f280000300800 */
[----:B------:R-:W4:Y:S04]  /*27100*/  LDL.LU R17, [R1+0x2c4] ;  /* 0x0002c40001117983 */ /* 0x000f280000300800 */
[----:B------:R-:W4:Y:S04]  /*27110*/  LDL.LU R18, [R1+0x2c8] ;  /* 0x0002c80001127983 */ /* 0x000f280000300800 */
[----:B------:R-:W4:Y:S01]  /*27120*/  LDL.LU R19, [R1+0x2cc] ;  /* 0x0002cc0001137983 */ /* 0x000f220000300800 */
[----:B--2---:R-:W-:Y:S03]  /*27130*/  HMMA.16816.F32 R12, R8, R12, R4 ;  /* 0x0000000c080c723c */ /* 0x004fe60000001804 */
[----:B------:R-:W2:Y:S04]  /*27140*/  LDL.LU.64 R6, [R1+0x18d0] ;  /* 0x0018d00001067983 */ /* 0x000ea80000300a00 */
[----:B------:R-:W2:-:S12]  /*27150*/  LDL.LU.64 R4, [R1+0x18c8] ;  /* 0x0018c80001047983 */ /* 0x000e980000300a00 */
[----:B------:R-:W-:Y:S01]  /*27160*/  MOV R28, R12 ;  /* 0x0000000c001c7202 */ /* 0x000fe20000000f00 */
[----:B------:R-:W-:Y:S02]  /*27170*/  IMAD.MOV.U32 R23, RZ, RZ, R13 ;  /* 0x000000ffff177224 */ /* 0x000fe400078e000d */
[----:B------:R-:W2:Y:S01]  /*27180*/  LDL.LU.64 R12, [R1+0x18c0] ;  /* 0x0018c000010c7983 */ /* 0x000ea20000300a00 */
[----:B------:R-:W-:Y:S02]  /*27190*/  MOV R29, R15 ;  /* 0x0000000f001d7202 */ /* 0x000fe40000000f00 */
[----:B------:R-:W-:-:S03]  /*271a0*/  MOV R22, R14 ;  /* 0x0000000e00167202 */ /* 0x000fc60000000f00 */
[----:B------:R-:W-:Y:S04]  /*271b0*/  STL [R1+0x1738], R29 ;  /* 0x0017381d01007387 */ /* 0x000fe80000100800 */
[----:B------:R-:W-:Y:S04]  /*271c0*/  STL [R1+0x1734], R22 ;  /* 0x0017341601007387 */ /* 0x000fe80000100800 */
        /* <DEDUP_REMOVED lines=9> */
[----:B---3--:R-:W-:Y:S03]  /*27260*/  HMMA.16816.F32 R4, R8, R4, R24 ;  /* 0x000000040804723c */ /* 0x008fe60000001818 */
[----:B------:R-:W2:-:S15]  /*27270*/  LDL.LU.64 R24, [R1+0x18a0] ;  /* 0x0018a00001187983 */ /* 0x000e9e0000300a00 */
[----:B------:R-:W-:Y:S01]  /*27280*/  NOP ;  /* 0x0000000000007918 */ /* 0x000fe20000000000 */
[----:B------:R-:W-:Y:S01]  /*27290*/  IMAD.MOV.U32 R29, RZ, RZ, R6 ;  /* 0x000000ffff1d7224 */ /* 0x000fe200078e0006 */
[----:B------:R-:W-:Y:S01]  /*272a0*/  MOV R22, R7 ;  /* 0x0000000700167202 */ /* 0x000fe20000000f00 */
[----:B------:R0:W-:Y:S04]  /*272b0*/  STL.64 [R1+0x100], R4 ;  /* 0x0001000401007387 */ /* 0x0001e80000100a00 */
[----:B------:R-:W3:Y:S04]  /*272c0*/  LDL.LU.64 R6, [R1+0x1898] ;  /* 0x0018980001067983 */ /* 0x000ee80000300a00 */
[----:B0-----:R-:W3:Y:S04]  /*272d0*/  LDL.LU.64 R4, [R1+0x1890] ;  /* 0x0018900001047983 */ /* 0x001ee80000300a00 */
[----:B------:R-:W-:Y:S04]  /*272e0*/  STL [R1+0x1744], R29 ;  /* 0x0017441d01007387 */ /* 0x000fe80000100800 */
[----:B------:R-:W-:Y:S01]  /*272f0*/  STL [R1+0x1740], R22 ;  /* 0x0017401601007387 */ /* 0x000fe20000100800 */
[----:B--2---:R-:W-:Y:S03]  /*27300*/  HMMA.16816.F32 R24, R8, R24, R12 ;  /* 0x000000180818723c */ /* 0x004fe6000000180c */
[----:B------:R-:W2:Y:S04]  /*27310*/  LDL.LU.64 R14, [R1+0x1888] ;  /* 0x00188800010e7983 */ /* 0x000ea80000300a00 */
[----:B------:R-:W4:-:S12]  /*27320*/  LDL.LU.64 R12, [R1+0x1880] ;  /* 0x00188000010c7983 */ /* 0x000f180000300a00 */
[----:B------:R-:W-:Y:S04]  /*27330*/  STL.64 [R1+0xf0], R24 ;  /* 0x0000f01801007387 */ /* 0x000fe80000100a00 */
[----:B------:R0:W-:Y:S04]  /*27340*/  STL.64 [R1+0xf8], R26 ;  /* 0x0000f81a01007387 */ /* 0x0001e80000100a00 */
[----:B0-----:R-:W2:Y:S04]  /*27350*/  LDL.LU.64 R26, [R1+0x1878] ;  /* 0x00187800011a7983 */ /* 0x001ea80000300a00 */
[----:B------:R-:W3:Y:S02]  /*27360*/  LDL.LU.64 R24, [R1+0x1870] ;  /* 0x0018700001187983 */ /* 0x000ee40000300a00 */
[----:B---3--:R-:W-:-:S15]  /*27370*/  HMMA.16816.F32 R4, R8, R24, R4 ;  /* 0x000000180804723c */ /* 0x008fde0000001804 */
[----:B------:R-:W-:-:S04]  /*27380*/  NOP ;  /* 0x0000000000007918 */ /* 0x000fc80000000000 */
[----:B------:R-:W-:Y:S04]  /*27390*/  STL.64 [R1+0xe0], R4 ;  /* 0x0000e00401007387 */ /* 0x000fe80000100a00 */
[----:B------:R0:W-:Y:S04]  /*273a0*/  STL.64 [R1+0xe8], R6 ;  /* 0x0000e80601007387 */ /* 0x0001e80000100a00 */
[----:B0-----:R-:W3:Y:S04]  /*273b0*/  LDL.LU.64 R6, [R1+0x1868] ;  /* 0x0018680001067983 */ /* 0x001ee80000300a00 */
[----:B------:R-:W3:Y:S04]  /*273c0*/  LDL.LU.64 R4, [R1+0x1860] ;  /* 0x0018600001047983 */ /* 0x000ee80000300a00 */
[----:B--2---:R0:W-:Y:S04]  /*273d0*/  STL.64 [R1+0x17a0], R26 ;  /* 0x0017a01a01007387 */ /* 0x0041e80000100a00 */
[----:B------:R-:W2:Y:S04]  /*273e0*/  LDL.LU R24, [R1+0xd0] ;  /* 0x0000d00001187983 */ /* 0x000ea80000300800 */
[----:B------:R-:W2:Y:S04]  /*273f0*/  LDL.LU R25, [R1+0xd4] ;  /* 0x0000d40001197983 */ /* 0x000ea80000300800 */
[----:B0-----:R-:W2:Y:S04]  /*27400*/  LDL.LU R26, [R1+0xd8] ;  /* 0x0000d800011a7983 */ /* 0x001ea80000300800 */
[----:B------:R-:W2:Y:S02]  /*27410*/  LDL.LU R27, [R1+0xdc] ;  /* 0x0000dc00011b7983 */ /* 0x000ea40000300800 */
[----:B--2---:R-:W-:-:S15]  /*27420*/  HMMA.16816.F32 R24, R8, R20, R24 ;  /* 0x000000140818723c */ /* 0x004fde0000001818 */
[----:B------:R-:W-:-:S04]  /*27430*/  NOP ;  /* 0x0000000000007918 */ /* 0x000fc80000000000 */
[----:B------:R-:W-:Y:S01]  /*27440*/  MOV R21, R26 ;  /* 0x0000001a00157202 */ /* 0x000fe20000000f00 */
[----:B------:R-:W-:Y:S01]  /*27450*/  IMAD.MOV.U32 R20, RZ, RZ, R27 ;  /* 0x000000ffff147224 */ /* 0x000fe200078e001b */
[----:B------:R-:W-:Y:S04]  /*27460*/  STL.64 [R1+0xd0], R24 ;  /* 0x0000d01801007387 */ /* 0x000fe80000100a00 */
[----:B------:R-:W-:Y:S04]  /*27470*/  STL.64 [R1+0x17d8], R20 ;  /* 0x0017d81401007387 */ /* 0x000fe80000100a00 */
[----:B------:R-:W-:Y:S04]  /*27480*/  STL.64 [R1+0x1838], R14 ;  /* 0x0018380e01007387 */ /* 0x000fe80000100a00 */
[----:B------:R-:W2:Y:S01]  /*27490*/  LDL.LU.64 R26, [R1+0x48] ;  /* 0x00004800011a7983 */ /* 0x000ea20000300a00 */
[----:B----4-:R-:W-:Y:S03]  /*274a0*/  HMMA.16816.F32 R8, R8, R12, R16 ;  /* 0x0000000c0808723c */ /* 0x010fe60000001810 */
[----:B--2---:R-:W-:-:S15]  /*274b0*/  STL.64 [R1+0x17c0], R26 ;  /* 0x0017c01a01007387 */ /* 0x004fde0000100a00 */
[----:B------:R-:W-:Y:S01]  /*274c0*/  NOP ;  /* 0x0000000000007918 */ /* 0x000fe20000000000 */
[----:B------:R-:W-:Y:S04]  /*274d0*/  STL.64 [R1+0x1540], R10 ;  /* 0x0015400a01007387 */ /* 0x000fe80000100a00 */
[----:B------:R3:W-:Y:S02]  /*274e0*/  STL.64 [R1+0x1538], R8 ;  /* 0x0015380801007387 */ /* 0x0007e40000100a00 */
[----:B---3--:R-:W-:Y:S02]  /*274f0*/  MOV R8, R4 ;  /* 0x0000000400087202 */ /* 0x008fe40000000f00 */
[----:B------:R-:W-:Y:S01]  /*27500*/  MOV R9, R5 ;  /* 0x0000000500097202 */ /* 0x000fe20000000f00 */
[----:B------:R-:W2:Y:S04]  /*27510*/  LDL.LU R4, [R1+0x185c] ;  /* 0x00185c0001047983 */ /* 0x000ea80000300800 */
[----:B------:R-:W2:Y:S01]  /*27520*/  LDL.LU R5, [R1+0x1858] ;  /* 0x0018580001057983 */ /* 0x000ea20000300800 */
[----:B------:R-:W-:Y:S01]  /*27530*/  IMAD.MOV.U32 R10, RZ, RZ, R6 ;  /* 0x000000ffff0a7224 */ /* 0x000fe200078e0006 */
[----:B------:R-:W-:-:S02]  /*27540*/  MOV R11, R7 ;  /* 0x00000007000b7202 */ /* 0x000fc40000000f00 */
[----:B------:R-:W2:Y:S04]  /*27550*/  LDL.LU R6, [R1+0x1854] ;  /* 0x0018540001067983 */ /* 0x000ea80000300800 */
[----:B------:R-:W2:Y:S04]  /*27560*/  LDL.LU R7, [R1+0x1850] ;  /* 0x0018500001077983 */ /* 0x000ea80000300800 */
[----:B------:R-:W3:Y:S04]  /*27570*/  LDL.LU R20, [R1+0x250] ;  /* 0x0002500001147983 */ /* 0x000ee80000300800 */
[----:B------:R-:W3:Y:S04]  /*27580*/  LDL.LU R21, [R1+0x254] ;  /* 0x0002540001157983 */ /* 0x000ee80000300800 */
[----:B------:R-:W4:Y:S04]  /*27590*/  LDL.LU R22, [R1+0x258] ;  /* 0x0002580001167983 */ /* 0x000f280000300800 */
[----:B------:R-:W4:Y:S04]  /*275a0*/  LDL.LU R23, [R1+0x25c] ;  /* 0x00025c0001177983 */ /* 0x000f280000300800 */
[----:B------:R-:W2:Y:S04]  /*275b0*/  LDL.LU R16, [R1+0x2a0] ;  /* 0x0002a00001107983 */ /* 0x000ea80000300800 */
        /* <DEDUP_REMOVED lines=8> */
[----:B------:R-:W2:Y:S04]  /*27640*/  LDL.LU R19, [R1+0x2bc] ;  /* 0x0002bc0001137983 */ /* 0x000ea80000300800 */
[----:B------:R-:W2:Y:S04]  /*27650*/  LDL.LU.64 R14, [R1+0xc8] ;  /* 0x0000c800010e7983 */ /* 0x000ea80000300a00 */
[----:B----4-:R0:W-:Y:S04]  /*27660*/  STL.64 [R1+0x17e8], R22 ;  /* 0x0017e81601007387 */ /* 0x0101e80000100a00 */
[----:B---3--:R-:W-:Y:S04]  /*27670*/  STL.64 [R1+0x17e0], R20 ;  /* 0x0017e01401007387 */ /* 0x008fe80000100a00 */
[----:B0-----:R-:W3:Y:S04]  /*27680*/  LDL.LU.64 R22, [R1+0x78] ;  /* 0x0000780001167983 */ /* 0x001ee80000300a00 */
[----:B---3--:R0:W-:Y:S04]  /*27690*/  STL.64 [R1+0x17f8], R22 ;  /* 0x0017f81601007387 */ /* 0x0081e80000100a00 */
[----:B0-----:R-:W3:Y:S04]  /*276a0*/  LDL.LU.64 R22, [R1+0x88] ;  /* 0x0000880001167983 */ /* 0x001ee80000300a00 */
[----:B---3--:R0:W-:Y:S04]  /*276b0*/  STL.64 [R1+0x1800], R22 ;  /* 0x0018001601007387 */ /* 0x0081e80000100a00 */
[----:B0-----:R-:W3:Y:S04]  /*276c0*/  LDL.LU.64 R22, [R1+0x98] ;  /* 0x0000980001167983 */ /* 0x001ee80000300a00 */
[----:B---3--:R0:W-:Y:S04]  /*276d0*/  STL.64 [R1+0x1818], R22 ;  /* 0x0018181601007387 */ /* 0x0081e80000100a00 */
[----:B0-----:R-:W3:Y:S04]  /*276e0*/  LDL.LU.64 R22, [R1+0xa8] ;  /* 0x0000a80001167983 */ /* 0x001ee80000300a00 */
[----:B---3--:R0:W-:Y:S04]  /*276f0*/  STL.64 [R1+0x1830], R22 ;  /* 0x0018301601007387 */ /* 0x0081e80000100a00 */
[----:B0-----:R-:W3:Y:S04]  /*27700*/  LDL.LU.64 R22, [R1+0xb8] ;  /* 0x0000b80001167983 */ /* 0x001ee80000300a00 */
[----:B------:R0:W-:Y:S04]  /*27710*/  STL.64 [R1+0x17d0], R10 ;  /* 0x0017d00a01007387 */ /* 0x0001e80000100a00 */
[----:B------:R1:W-:Y:S04]  /*27720*/  STL.64 [R1+0x17c8], R8 ;  /* 0x0017c80801007387 */ /* 0x0003e80000100a00 */
[----:B0-----:R-:W4:Y:S04]  /*27730*/  LDL.LU.64 R10, [R1+0x68] ;  /* 0x00006800010a7983 */ /* 0x001f280000300a00 */
[----:B----4-:R0:W-:Y:S04]  /*27740*/  STL.64 [R1+0x17f0], R10 ;  /* 0x0017f00a01007387 */ /* 0x0101e80000100a00 */
[----:B-1----:R-:W4:Y:S04]  /*27750*/  LDL.LU R8, [R1+0x260] ;  /* 0x0002600001087983 */ /* 0x002f280000300800 */
[----:B------:R-:W4:Y:S04]  /*27760*/  LDL.LU R9, [R1+0x264] ;  /* 0x0002640001097983 */ /* 0x000f280000300800 */
[----:B0-----:R-:W3:Y:S04]  /*27770*/  LDL.LU R10, [R1+0x268] ;  /* 0x00026800010a7983 */ /* 0x001ee80000300800 */
[----:B------:R-:W3:Y:S01]  /*27780*/  LDL.LU R11, [R1+0x26c] ;  /* 0x00026c00010b7983 */ /* 0x000ee20000300800 */
[----:B--2---:R-:W-:Y:S03]  /*27790*/  HMMA.16816.F32 R16, R4, R14, R16 ;  /* 0x0000000e0410723c */ /* 0x004fe60000001810 */
[----:B---3--:R-:W-:Y:S04]  /*277a0*/  STL.64 [R1+0x1810], R10 ;  /* 0x0018100a01007387 */ /* 0x008fe80000100a00 */
[----:B----4-:R0:W-:Y:S04]  /*277b0*/  STL.64 [R1+0x1808], R8 ;  /* 0x0018080801007387 */ /* 0x0101e80000100a00 */
[----:B0-----:R-:W2:Y:S04]  /*277c0*/  LDL.LU R8, [R1+0x280] ;  /* 0x0002800001087983 */ /* 0x001ea80000300800 */
[----:B------:R-:W2:Y:S04]  /*277d0*/  LDL.LU R9, [R1+0x284] ;  /* 0x0002840001097983 */ /* 0x000ea80000300800 */
[----:B------:R-:W3:Y:S04]  /*277e0*/  LDL.LU R10, [R1+0x288] ;  /* 0x00028800010a7983 */ /* 0x000ee80000300800 */
[----:B------:R-:W3:Y:S04]  /*277f0*/  LDL.LU R11, [R1+0x28c] ;  /* 0x00028c00010b7983 */ /* 0x000ee80000300800 */
[----:B---3--:R-:W-:Y:S04]  /*27800*/  STL.64 [R1+0x1828], R10 ;  /* 0x0018280a01007387 */ /* 0x008fe80000100a00 */
        /* <DEDUP_REMOVED lines=9> */
[----:B------:R-:W-:Y:S04]  /*278a0*/  STL.64 [R1+0x2b0], R16 ;  /* 0x0002b01001007387 */ /* 0x000fe80000100a00 */
[----:B------:R0:W-:Y:S04]  /*278b0*/  STL.64 [R1+0x2b8], R18 ;  /* 0x0002b81201007387 */ /* 0x0001e80000100a00 */
[----:B0-----:R-:W4:Y:S04]  /*278c0*/  LDL.LU.64 R18, [R1+0x1848] ;  /* 0x0018480001127983 */ /* 0x001f280000300a00 */
[----:B------:R-:W4:Y:S01]  /*278d0*/  LDL.LU.64 R16, [R1+0x1840] ;  /* 0x0018400001107983 */ /* 0x000f220000300a00 */
[----:B------:R-:W-:Y:S01]  /*278e0*/  IMAD.MOV.U32 R13, RZ, RZ, R15 ;  /* 0x000000ffff0d7224 */ /* 0x000fe200078e000f */
[----:B------:R-:W-:-:S02]  /*278f0*/  MOV R2, R14 ;  /* 0x0000000e00027202 */ /* 0x000fc40000000f00 */
[----:B------:R-:W2:Y:S04]  /*27900*/  LDL.LU.64 R14, [R1+0x1838] ;  /* 0x00183800010e7983 */ /* 0x000ea80000300a00 */
[----:B------:R-:W-:Y:S04]  /*27910*/  STL [R1+0x1748], R13 ;  /* 0x0017480d01007387 */ /* 0x000fe80000100800 */
[----:B------:R-:W-:Y:S01]  /*27920*/  STL [R1+0x173c], R2 ;  /* 0x00173c0201007387 */ /* 0x000fe20000100800 */
[----:B------:R-:W-:Y:S01]  /*27930*/  MOV R0, R23 ;  /* 0x0000001700007202 */ /* 0x000fe20000000f00 */
[----:B----4-:R-:W-:-:S15]  /*27940*/  HMMA.16816.F32 R16, R4, R22, R16 ;  /* 0x000000160410723c */ /* 0x010fde0000001810 */
[----:B------:R-:W-:-:S04]  /*27950*/  NOP ;  /* 0x0000000000007918 */ /* 0x000fc80000000000 */
[----:B------:R-:W-:Y:S04]  /*27960*/  STL.64 [R1+0x2a0], R16 ;  /* 0x0002a01001007387 */ /* 0x000fe80000100a00 */
[----:B------:R0:W-:Y:S02]  /*27970*/  STL.64 [R1+0x2a8], R18 ;  /* 0x0002a81201007387 */ /* 0x0001e40000100a00 */
[----:B0-----:R-:W-:Y:S02]  /*27980*/  MOV R19, R22 ;  /* 0x0000001600137202 */ /* 0x001fe40000000f00 */
[----:B------:R-:W2:Y:S04]  /*27990*/  LDL.LU.64 R22, [R1+0x1830] ;  /* 0x0018300001167983 */ /* 0x000ea80000300a00 */
[----:B------:R-:W-:Y:S01]  /*279a0*/  STL [R1+0x1760], R0 ;  /* 0x0017600001007387 */ /* 0x000fe20000100800 */
        /* <DEDUP_REMOVED lines=8> */
[----:B------:R-:W2:Y:S02]  /*27a30*/  LDL.LU.64 R22, [R1+0x1818] ;  /* 0x0018180001167983 */ /* 0x000ea40000300a00 */
        /* <DEDUP_REMOVED lines=8> */
[----:B------:R-:W4:Y:S04]  /*27ac0*/  LDL.LU.64 R22, [R1+0x1800] ;  /* 0x0018000001167983 */ /* 0x000f280000300a00 */
[----:B------:R-:W-:Y:S04]  /*27ad0*/  STL [R1+0x1764], R3 ;  /* 0x0017640301007387 */ /* 0x000fe80000100800 */
[----:B------:R-:W-:Y:S04]  /*27ae0*/  STL.64 [R1+0x16a8], R14 ;  /* 0x0016a80e01007387 */ /* 0x000fe80000100a00 */
[----:B------:R0:W-:Y:S04]  /*27af0*/  STL [R1+0x16a0], R12 ;  /* 0x0016a00c01007387 */ /* 0x0001e80000100800 */
[----:B0-----:R-:W4:Y:S04]  /*27b00*/  LDL.LU R12, [R1+0x270] ;  /* 0x00027000010c7983 */ /* 0x001f280000300800 */
[----:B------:R-:W4:Y:S04]  /*27b10*/  LDL.LU R13, [R1+0x274] ;  /* 0x00027400010d7983 */ /* 0x000f280000300800 */
[----:B------:R-:W4:Y:S04]  /*27b20*/  LDL.LU R14, [R1+0x278] ;  /* 0x00027800010e7983 */ /* 0x000f280000300800 */
[----:B------:R-:W4:Y:S02]  /*27b30*/  LDL.LU R15, [R1+0x27c] ;  /* 0x00027c00010f7983 */ /* 0x000f240000300800 */
[----:B----4-:R-:W-:-:S15]  /*27b40*/  HMMA.16816.F32 R12, R4, R22, R12 ;  /* 0x00000016040c723c */ /* 0x010fde000000180c */
[----:B------:R-:W-:-:S04]  /*27b50*/  NOP ;  /* 0x0000000000007918 */ /* 0x000fc80000000000 */
[----:B------:R0:W-:Y:S04]  /*27b60*/  STL.64 [R1+0x2e0], R12 ;  /* 0x0002e00c01007387 */ /* 0x0001e80000100a00 */
[----:B------:R1:W-:Y:S01]  /*27b70*/  STL.64 [R1+0x2e8], R14 ;  /* 0x0002e80e01007387 */ /* 0x0003e20000100a00 */
[----:B0-----:R-:W-:Y:S02]  /*27b80*/  MOV R12, R23 ;  /* 0x00000017000c7202 */ /* 0x001fe40000000f00 */
[----:B-1----:R-:W-:Y:S02]  /*27b90*/  MOV R14, R22 ;  /* 0x00000016000e7202 */ /* 0x002fe40000000f00 */
        /* <DEDUP_REMOVED lines=10> */
[----:B------:R0:W-:Y:S04]  /*27c40*/  STL.64 [R1+0x1758], R18 ;  /* 0x0017581201007387 */ /* 0x0001e80000100a00 */
[----:B------:R-:W-:Y:S04]  /*27c50*/  STL.64 [R1+0x1750], R16 ;  /* 0x0017501001007387 */ /* 0x000fe80000100a00 */
[----:B0-----:R-:W3:Y:S01]  /*27c60*/  LDL.LU.64 R18, [R1+0x58] ;  /* 0x0000580001127983 */ /* 0x001ee20000300a00 */
[C---:B--2---:R-:W-:Y:S08]  /*27c70*/  HMMA.16816.F32 R20, R4.reuse, R10, R20 ;  /* 0x0000000a0414723c */ /* 0x044ff00000001814 */
[----:B---3--:R-:W-:Y:S01]  /*27c80*/  HMMA.16816.F32 R24, R4, R18, R24 ;  /* 0x000000120418723c */ /* 0x008fe20000001818 */
[----:B------:R-:W-:-:S10]  /*27c90*/  IMAD.MOV.U32 R28, RZ, RZ, R11 ;  /* 0x000000ffff1c7224 */ /* 0x000fd400078e000b */
[----:B------:R0:W-:Y:S04]  /*27ca0*/  STL.64 [R1+0x300], R20 ;  /* 0x0003001401007387 */ /* 0x0001e80000100a00 */
[----:B------:R1:W-:Y:S04]  /*27cb0*/  STL.64 [R1+0x308], R22 ;  /* 0x0003081601007387 */ /* 0x0003e80000100a00 */
[----:B0-----:R-:W2:Y:S01]  /*27cc0*/  LDL.LU.64 R20, [R1+0x17d8] ;  /* 0x0017d80001147983 */ /* 0x001ea20000300a00 */
[----:B-1----:R-:W-:-:S03]  /*27cd0*/  MOV R23, R10 ;  /* 0x0000000a00177202 */ /* 0x002fc60000000f00 */
[----:B------:R-:W3:Y:S04]  /*27ce0*/  LDL.LU.64 R10, [R1+0x17d0] ;  /* 0x0017d000010a7983 */ /* 0x000ee80000300a00 */
[----:B------:R-:W3:Y:S04]  /*27cf0*/  LDL.LU.64 R8, [R1+0x17c8] ;  /* 0x0017c80001087983 */ /* 0x000ee80000300a00 */
[----:B------:R-:W-:Y:S04]  /*27d00*/  STL.64 [R1+0x310], R24 ;  /* 0x0003101801007387 */ /* 0x000fe80000100a00 */
[----:B------:R0:W-:Y:S04]  /*27d10*/  STL.64 [R1+0x318], R26 ;  /* 0x0003181a01007387 */ /* 0x0001e80000100a00 */
[----:B0-----:R-:W3:Y:S02]  /*27d20*/  LDL.LU.64 R26, [R1+0x17c0] ;  /* 0x0017c000011a7983 */ /* 0x001ee40000300a00 */
[----:B---3--:R-:W-:Y:S01]  /*27d30*/  HMMA.16816.F32 R8, R4, R26, R8 ;  /* 0x0000001a0408723c */ /* 0x008fe20000001808 */
[----:B------:R-:W-:Y:S01]  /*27d40*/  IMAD.MOV.U32 R13, RZ, RZ, R26 ;  /* 0x000000ffff0d7224 */ /* 0x000fe200078e001a */
[----:B------:R-:W-:-:S15]  /*27d50*/  MOV R29, R27 ;  /* 0x0000001b001d7202 */ /* 0x000fde0000000f00 */
[----:B------:R-:W-:Y:S02]  /*27d60*/  NOP ;  /* 0x0000000000007918 */ /* 0x000fe40000000000 */
[----:B------:R-:W-:Y:S04]  /*27d70*/  STL.64 [R1+0x320], R8 ;  /* 0x0003200801007387 */ /* 0x000fe80000100a00 */
[----:B------:R-:W-:Y:S04]  /*27d80*/  STL.64 [R1+0x328], R10 ;  /* 0x0003280a01007387 */ /* 0x000fe80000100a00 */
[----:B------:R-:W-:Y:S04]  /*27d90*/  STL.64 [R1+0x1770], R14 ;  /* 0x0017700e01007387 */ /* 0x000fe80000100a00 */
[----:B------:R0:W-:Y:S04]  /*27da0*/  STL.64 [R1+0x1768], R12 ;  /* 0x0017680c01007387 */ /* 0x0001e80000100a00 */
        /* <DEDUP_REMOVED lines=8> */
[----:B--2---:R0:W-:Y:S04]  /*27e30*/  STL.64 [R1+0x17b0], R26 ;  /* 0x0017b01a01007387 */ /* 0x0041e80000100a00 */
[----:B------:R-:W-:Y:S04]  /*27e40*/  STL.64 [R1+0x17a8], R24 ;  /* 0x0017a81801007387 */ /* 0x000fe80000100a00 */
[----:B0-----:R-:W2:Y:S04]  /*27e50*/  LDL.LU.64 R26, [R1+0x38] ;  /* 0x00003800011a7983 */ /* 0x001ea80000300a00 */
[----:B----4-:R0:W-:Y:S04]  /*27e60*/  STL.64 [R1+0x1780], R14 ;  /* 0x0017800e01007387 */ /* 0x0101e80000100a00 */
[----:B---3--:R-:W-:Y:S04]  /*27e70*/  STL.64 [R1+0x1778], R12 ;  /* 0x0017780c01007387 */ /* 0x008fe80000100a00 */
[----:B0-----:R-:W3:Y:S04]  /*27e80*/  LDL.LU.64 R14, [R1+0x18] ;  /* 0x00001800010e7983 */ /* 0x001ee80000300a00 */
[----:B---3--:R0:W-:Y:S04]  /*27e90*/  STL.64 [R1+0x1798], R14 ;  /* 0x0017980e01007387 */ /* 0x0081e80000100a00 */
[----:B0-----:R-:W3:Y:S01]  /*27ea0*/  LDL.LU.64 R14, [R1+0x28] ;  /* 0x00002800010e7983 */ /* 0x001ee20000300a00 */
[----:B------:R-:W-:-:S02]  /*27eb0*/  MOV R22, R18 ;  /* 0x0000001200167202 */ /* 0x000fc40000000f00 */
[----:B------:R-:W-:Y:S01]  /*27ec0*/  MOV R2, R19 ;  /* 0x0000001300027202 */ /* 0x000fe20000000f00 */
[----:B---3--:R0:W-:Y:S04]  /*27ed0*/  STL.64 [R1+0x17b8], R14 ;  /* 0x0017b80e01007387 */ /* 0x0081e80000100a00 */
[----:B------:R-:W2:Y:S04]  /*27ee0*/  LDL.LU R12, [R1+0x220] ;  /* 0x00022000010c7983 */ /* 0x000ea80000300800 */
[----:B------:R-:W2:Y:S04]  /*27ef0*/  LDL.LU R13, [R1+0x224] ;  /* 0x00022400010d7983 */ /* 0x000ea80000300800 */
[----:B0-----:R-:W2:Y:S04]  /*27f00*/  LDL.LU R14, [R1+0x228] ;  /* 0x00022800010e7983 */ /* 0x001ea80000300800 */
[----:B------:R-:W2:Y:S04]  /*27f10*/  LDL.LU R15, [R1+0x22c] ;  /* 0x00022c00010f7983 */ /* 0x000ea80000300800 */
[----:B------:R-:W3:Y:S04]  /*27f20*/  LDL.LU R16, [R1+0x1e0] ;  /* 0x0001e00001107983 */ /* 0x000ee80000300800 */
[----:B------:R-:W3:Y:S04]  /*27f30*/  LDL.LU R17, [R1+0x1e4] ;  /* 0x0001e40001117983 */ /* 0x000ee80000300800 */
[----:B------:R-:W4:Y:S04]  /*27f40*/  LDL.LU R18, [R1+0x1e8] ;  /* 0x0001e80001127983 */ /* 0x000f280000300800 */
[----:B------:R-:W4:Y:S04]  /*27f50*/  LDL.LU R19, [R1+0x1ec] ;  /* 0x0001ec0001137983 */ /* 0x000f280000300800 */
[----:B----4-:R-:W-:Y:S04]  /*27f60*/  STL.64 [R1+0x1790], R18 ;  /* 0x0017901201007387 */ /* 0x010fe80000100a00 */
[----:B---3--:R0:W-:Y:S04]  /*27f70*/  STL.64 [R1+0x1788], R16 ;  /* 0x0017881001007387 */ /* 0x0081e80000100a00 */
[----:B0-----:R-:W3:Y:S04]  /*27f80*/  LDL.LU R16, [R1+0x200] ;  /* 0x0002000001107983 */ /* 0x001ee80000300800 */
[----:B------:R-:W3:Y:S04]  /*27f90*/  LDL.LU R17, [R1+0x204] ;  /* 0x0002040001117983 */ /* 0x000ee80000300800 */
[----:B------:R-:W3:Y:S04]  /*27fa0*/  LDL.LU R18, [R1+0x208] ;  /* 0x0002080001127983 */ /* 0x000ee80000300800 */
[----:B------:R-:W3:Y:S04]  /*27fb0*/  LDL.LU R19, [R1+0x20c] ;  /* 0x00020c0001137983 */ /* 0x000ee80000300800 */
[----:B------:R-:W4:Y:S04]  /*27fc0*/  LDL.LU R8, [R1+0xd0] ;  /* 0x0000d00001087983 */ /* 0x000f280000300800 */
[----:B------:R-:W4:Y:S01]  /*27fd0*/  LDL.LU R9, [R1+0xd4] ;  /* 0x0000d40001097983 */ /* 0x000f220000300800 */
[----:B------:R-:W-:Y:S01]  /*27fe0*/  MOV R10, R21 ;  /* 0x00000015000a7202 */ /* 0x000fe20000000f00 */
[----:B------:R-:W-:-:S05]  /*27ff0*/  IMAD.MOV.U32 R11, RZ, RZ, R20 ;  /* 0x000000ffff0b7224 */ /* 0x000fca00078e0014 */
[----:B------:R-:W-:Y:S01]  /*28000*/  STL.64 [R1+0x1550], R10 ;  /* 0x0015500a01007387 */ /* 0x000fe20000100a00 */
[----:B--2---:R-:W-:Y:S03]  /*28010*/  HMMA.16816.F32 R12, R4, R26, R12 ;  /* 0x0000001a040c723c */ /* 0x004fe6000000180c */
[----:B----4-:R0:W-:Y:S04]  /*28020*/  STL.64 [R1+0x1548], R8 ;  /* 0x0015480801007387 */ /* 0x0101e80000100a00 */
[----:B0-----:R-:W2:Y:S04]  /*28030*/  LDL.LU R8, [R1+0xe0] ;  /* 0x0000e00001087983 */ /* 0x001ea80000300800 */
[----:B------:R-:W2:Y:S04]  /*28040*/  LDL.LU R9, [R1+0xe4] ;  /* 0x0000e40001097983 */ /* 0x000ea80000300800 */
[----:B------:R-:W4:Y:S04]  /*28050*/  LDL.LU R10, [R1+0xe8] ;  /* 0x0000e800010a7983 */ /* 0x000f280000300800 */
[----:B------:R-:W4:Y:S04]  /*28060*/  LDL.LU R11, [R1+0xec] ;  /* 0x0000ec00010b7983 */ /* 0x000f280000300800 */
[----:B----4-:R0:W-:Y:S04]  /*28070*/  STL.64 [R1+0x1560], R10 ;  /* 0x0015600a01007387 */ /* 0x0101e80000100a00 */
[----:B--2---:R1:W-:Y:S04]  /*28080*/  STL.64 [R1+0x1558], R8 ;  /* 0x0015580801007387 */ /* 0x0043e80000100a00 */
[----:B0-----:R-:W2:Y:S04]  /*28090*/  LDL.LU R10, [R1+0x8] ;  /* 0x00000800010a7983 */ /* 0x001ea80000300800 */
[----:B------:R-:W2:Y:S04]  /*280a0*/  LDL.LU R11, [R1+0xc] ;  /* 0x00000c00010b7983 */ /* 0x000ea80000300800 */
[----:B------:R-:W4:Y:S04]  /*280b0*/  LDL.LU R20, [R1+0x448] ;  /* 0x0004480001147983 */ /* 0x000f280000300800 */
[----:B------:R-:W4:Y:S04]  /*280c0*/  LDL.LU R21, [R1+0x44c] ;  /* 0x00044c0001157983 */ /* 0x000f280000300800 */
[----:B------:R-:W-:Y:S04]  /*280d0*/  STL.64 [R1+0x330], R12 ;  /* 0x0003300c01007387 */ /* 0x000fe80000100a00 */
[----:B------:R0:W-:Y:S01]  /*280e0*/  STL.64 [R1+0x338], R14 ;  /* 0x0003380e01007387 */ /* 0x0001e20000100a00 */
[----:B-1----:R-:W-:-:S02]  /*280f0*/  MOV R9, R26 ;  /* 0x0000001a00097202 */ /* 0x002fc40000000f00 */
[----:B------:R-:W-:Y:S01]  /*28100*/  MOV R8, R27 ;  /* 0x0000001b00087202 */ /* 0x000fe20000000f00 */
[----:B0-----:R-:W2:Y:S04]  /*28110*/  LDL.LU.64 R14, [R1+0x17b8] ;  /* 0x0017b800010e7983 */ /* 0x001ea80000300a00 */
        /* <DEDUP_REMOVED lines=9> */
[----:B------:R-:W3:Y:S02]  /*281b0*/  LDL.LU.64 R14, [R1+0x1798] ;  /* 0x00179800010e7983 */ /* 0x000ee40000300a00 */
[----:B---3--:R-:W-:Y:S01]  /*281c0*/  HMMA.16816.F32 R16, R4, R14, R16 ;  /* 0x0000000e0410723c */ /* 0x008fe20000001810 */
[----:B------:R-:W-:Y:S01]  /*281d0*/  MOV R3, R14 ;  /* 0x0000000e00037202 */ /* 0x000fe20000000f00 */
[----:B------:R-:W-:-:S15]  /*281e0*/  IMAD.MOV.U32 R0, RZ, RZ, R15 ;  /* 0x000000ffff007224 */ /* 0x000fde00078e000f */
        /* <DEDUP_REMOVED lines=11> */
[----:B0-----:R-:W3:Y:S04]  /*282a0*/  LDL.LU.64 R14, [R1+0x1770] ;  /* 0x00177000010e7983 */ /* 0x001ee80000300a00 */
[----:B------:R-:W3:Y:S04]  /*282b0*/  LDL.LU.64 R12, [R1+0x1768] ;  /* 0x00176800010c7983 */ /* 0x000ee80000300a00 */
[----:B------:R0:W-:Y:S02]  /*282c0*/  STL.64 [R1+0x1578], R10 ;  /* 0x0015780a01007387 */ /* 0x0001e40000100a00 */
[----:B0-----:R-:W-:-:S02]  /*282d0*/  MOV R10, R3 ;  /* 0x00000003000a7202 */ /* 0x001fc40000000f00 */
[----:B------:R-:W-:Y:S01]  /*282e0*/  MOV R11, R0 ;  /* 0x00000000000b7202 */ /* 0x000fe20000000f00 */
[----:B------:R-:W3:Y:S04]  /*282f0*/  LDL.LU R3, [R1+0x1764] ;  /* 0x0017640001037983 */ /* 0x000ee80000300800 */
[----:B------:R-:W3:Y:S04]  /*28300*/  LDL.LU R0, [R1+0x1760] ;  /* 0x0017600001007983 */ /* 0x000ee80000300800 */
[----:B------:R0:W-:Y:S02]  /*28310*/  STL.64 [R1+0x1590], R10 ;  /* 0x0015900a01007387 */ /* 0x0001e40000100a00 */
[----:B0-----:R-:W-:Y:S01]  /*28320*/  IMAD.MOV.U32 R10, RZ, RZ, R25 ;  /* 0x000000ffff0a7224 */ /* 0x001fe200078e0019 */
[----:B------:R-:W-:-:S05]  /*28330*/  MOV R11, R24 ;  /* 0x00000018000b7202 */ /* 0x000fca0000000f00 */
[----:B------:R0:W-:Y:S04]  /*28340*/  STL.64 [R1+0x15a8], R10 ;  /* 0x0015a80a01007387 */ /* 0x0001e80000100a00 */
[----:B------:R-:W3:Y:S04]  /*28350*/  LDL.LU R24, [R1+0x454] ;  /* 0x0004540001187983 */ /* 0x000ee80000300800 */
[----:B------:R-:W3:Y:S01]  /*28360*/  LDL.LU R25, [R1+0x450] ;  /* 0x0004500001197983 */ /* 0x000ee20000300800 */
        /* <DEDUP_REMOVED lines=8> */
[----:B------:R-:W-:Y:S04]  /*283f0*/  STL.64 [R1+0x15c0], R10 ;  /* 0x0015c00a01007387 */ /* 0x000fe80000100a00 */
[----:B------:R-:W-:Y:S04]  /*28400*/  STL.64 [R1+0x1570], R26 ;  /* 0x0015701a01007387 */ /* 0x000fe80000100a00 */
[----:B---3--:R0:W-:Y:S04]  /*28410*/  STL.64 [R1+0x1568], R24 ;  /* 0x0015681801007387 */ /* 0x0081e80000100a00 */
[----:B0-----:R-:W3:Y:S04]  /*28420*/  LDL.LU R24, [R1+0xf0] ;  /* 0x0000f00001187983 */ /* 0x001ee80000300800 */
[----:B------:R-:W3:Y:S04]  /*28430*/  LDL.LU R25, [R1+0xf4] ;  /* 0x0000f40001197983 */ /* 0x000ee80000300800 */
[----:B------:R-:W2:Y:S04]  /*28440*/  LDL.LU R26, [R1+0xf8] ;  /* 0x0000f800011a7983 */ /* 0x000ea80000300800 */
[----:B------:R-:W2:Y:S01]  /*28450*/  LDL.LU R27, [R1+0xfc] ;  /* 0x0000fc00011b7983 */ /* 0x000ea20000300800 */
[----:B------:R-:W-:-:S02]  /*28460*/  MOV R10, R13 ;  /* 0x0000000d000a7202 */ /* 0x000fc40000000f00 */
[----:B------:R-:W-:Y:S01]  /*28470*/  MOV R11, R29 ;  /* 0x0000001d000b7202 */ /* 0x000fe20000000f00 */
[----:B------:R-:W3:Y:S04]  /*28480*/  LDL.LU R13, [R1+0x1748] ;  /* 0x00174800010d7983 */ /* 0x000ee80000300800 */
[----:B------:R-:W4:Y:S04]  /*28490*/  LDL.LU R29, [R1+0x1744] ;  /* 0x00174400011d7983 */ /* 0x000f280000300800 */
[----:B------:R0:W-:Y:S02]  /*284a0*/  STL.64 [R1+0x15d8], R10 ;  /* 0x0015d80a01007387 */ /* 0x0001e40000100a00 */
[----:B0-----:R-:W-:Y:S01]  /*284b0*/  IMAD.MOV.U32 R10, RZ, RZ, R22 ;  /* 0x000000ffff0a7224 */ /* 0x001fe200078e0016 */
[----:B------:R-:W-:Y:S01]  /*284c0*/  MOV R11, R2 ;  /* 0x00000002000b7202 */ /* 0x000fe20000000f00 */
[----:B------:R-:W4:Y:S04]  /*284d0*/  LDL.LU R22, [R1+0x1740] ;  /* 0x0017400001167983 */ /* 0x000f280000300800 */
[----:B------:R-:W4:Y:S04]  /*284e0*/  LDL.LU R2, [R1+0x173c] ;  /* 0x00173c0001027983 */ /* 0x000f280000300800 */
[----:B------:R-:W-:Y:S04]  /*284f0*/  STL.64 [R1+0x15f0], R10 ;  /* 0x0015f00a01007387 */ /* 0x000fe80000100a00 */
[----:B--2---:R-:W-:Y:S04]  /*28500*/  STL.64 [R1+0x1588], R26 ;  /* 0x0015881a01007387 */ /* 0x004fe80000100a00 */
[----:B---3--:R0:W-:Y:S04]  /*28510*/  STL.64 [R1+0x1580], R24 ;  /* 0x0015801801007387 */ /* 0x0081e80000100a00 */
[----:B0-----:R-:W2:Y:S04]  /*28520*/  LDL.LU R24, [R1+0x100] ;  /* 0x0001000001187983 */ /* 0x001ea80000300800 */
[----:B------:R-:W2:Y:S01]  /*28530*/  LDL.LU R25, [R1+0x104] ;  /* 0x0001040001197983 */ /* 0x000ea20000300800 */
[----:B----4-:R-:W-:-:S02]  /*28540*/  MOV R26, R29 ;  /* 0x0000001d001a7202 */ /* 0x010fc40000000f00 */
[----:B------:R-:W-:Y:S02]  /*28550*/  MOV R10, R23 ;  /* 0x00000017000a7202 */ /* 0x000fe40000000f00 */
[----:B------:R-:W-:Y:S01]  /*28560*/  MOV R11, R28 ;  /* 0x0000001c000b7202 */ /* 0x000fe20000000f00 */
[----:B------:R-:W3:Y:S01]  /*28570*/  LDL.LU R29, [R1+0x1738] ;  /* 0x00173800011d7983 */ /* 0x000ee20000300800 */
[----:B------:R-:W-:-:S03]  /*28580*/  IMAD.MOV.U32 R27, RZ, RZ, R22 ;  /* 0x000000ffff1b7224 */ /* 0x000fc600078e0016 */
[----:B------:R-:W4:Y:S04]  /*28590*/  LDL.LU R22, [R1+0x1734] ;  /* 0x0017340001167983 */ /* 0x000f280000300800 */
[----:B------:R-:W3:Y:S04]  /*285a0*/  LDL.LU R23, [R1+0x1730] ;  /* 0x0017300001177983 */ /* 0x000ee80000300800 */
[----:B------:R-:W3:Y:S04]  /*285b0*/  LDL.LU R28, [R1+0x172c] ;  /* 0x00172c00011c7983 */ /* 0x000ee80000300800 */
[----:B------:R0:W-:Y:S04]  /*285c0*/  STL.64 [R1+0x1608], R10 ;  /* 0x0016080a01007387 */ /* 0x0001e80000100a00 */
[----:B------:R-:W-:Y:S01]  /*285d0*/  STL.64 [R1+0x15a0], R26 ;  /* 0x0015a01a01007387 */ /* 0x000fe20000100a00 */
[----:B0-----:R-:W-:-:S03]  /*285e0*/  IMAD.MOV.U32 R10, RZ, RZ, R16 ;  /* 0x000000ffff0a7224 */ /* 0x001fc600078e0010 */
[----:B--2---:R0:W-:Y:S04]  /*285f0*/  STL.64 [R1+0x1598], R24 ;  /* 0x0015981801007387 */ /* 0x0041e80000100a00 */
[----:B0-----:R-:W2:Y:S04]  /*28600*/  LDL.LU R24, [R1+0x110] ;  /* 0x0001100001187983 */ /* 0x001ea80000300800 */
[----:B------:R-:W2:Y:S04]  /*28610*/  LDL.LU R25, [R1+0x114] ;  /* 0x0001140001197983 */ /* 0x000ea80000300800 */
[----:B------:R-:W2:Y:S04]  /*28620*/  LDL.LU R26, [R1+0x118] ;  /* 0x00011800011a7983 */ /* 0x000ea80000300800 */
[----:B------:R-:W2:Y:S04]  /*28630*/  LDL.LU R27, [R1+0x11c] ;  /* 0x00011c00011b7983 */ /* 0x000ea80000300800 */
[----:B------:R-:W3:Y:S01]  /*28640*/  LDL.LU R16, [R1+0x1728] ;  /* 0x0017280001107983 */ /* 0x000ee20000300800 */
[----:B------:R-:W-:-:S05]  /*28650*/  MOV R11, R15 ;  /* 0x0000000f000b7202 */ /* 0x000fca0000000f00 */
[----:B------:R0:W-:Y:S02]  /*28660*/  STL.64 [R1+0x1620], R10 ;  /* 0x0016200a01007387 */ /* 0x0001e40000100a00 */
[----:B0-----:R-:W-:Y:S01]  /*28670*/  IMAD.MOV.U32 R10, RZ, RZ, R14 ;  /* 0x000000ffff0a7224 */ /* 0x001fe200078e000e */
[----:B------:R-:W-:Y:S01]  /*28680*/  MOV R11, R12 ;  /* 0x0000000c000b7202 */ /* 0x000fe20000000f00 */
[----:B--2---:R4:W-:Y:S04]  /*28690*/  STL.64 [R1+0x15b8], R26 ;  /* 0x0015b81a01007387 */ /* 0x0049e80000100a00 */
[----:B------:R3:W-:Y:S01]  /*286a0*/  STL.64 [R1+0x15b0], R24 ;  /* 0x0015b01801007387 */ /* 0x0007e20000100a00 */
[----:B----4-:R-:W-:Y:S02]  /*286b0*/  MOV R26, R22 ;  /* 0x00000016001a7202 */ /* 0x010fe40000000f00 */
[----:B---3--:R-:W-:Y:S01]  /*286c0*/  MOV R24, R28 ;  /* 0x0000001c00187202 */ /* 0x008fe20000000f00 */
[----:B------:R-:W-:Y:S01]  /*286d0*/  IMAD.MOV.U32 R25, RZ, RZ, R23 ;  /* 0x000000ffff197224 */ /* 0x000fe200078e0017 */
[----:B------:R-:W2:Y:S01]  /*286e0*/  LDL.LU R28, [R1+0x1724] ;  /* 0x00172400011c7983 */ /* 0x000ea20000300800 */
[----:B------:R-:W-:-:S03]  /*286f0*/  MOV R27, R29 ;  /* 0x0000001d001b7202 */ /* 0x000fc60000000f00 */
[----:B------:R-:W3:Y:S04]  /*28700*/  LDL.LU R23, [R1+0x1720] ;  /* 0x0017200001177983 */ /* 0x000ee80000300800 */
[----:B------:R-:W4:Y:S04]  /*28710*/  LDL.LU R22, [R1+0x171c] ;  /* 0x00171c0001167983 */ /* 0x000f280000300800 */
[----:B------:R-:W2:Y:S04]  /*28720*/  LDL.LU R29, [R1+0x1718] ;  /* 0x00171800011d7983 */ /* 0x000ea80000300800 */
[----:B------:R-:W-:Y:S04]  /*28730*/  STL.64 [R1+0x1638], R10 ;  /* 0x0016380a01007387 */ /* 0x000fe80000100a00 */
[----:B------:R-:W-:Y:S04]  /*28740*/  STL.64 [R1+0x15d0], R26 ;  /* 0x0015d01a01007387 */ /* 0x000fe80000100a00 */
[----:B------:R0:W-:Y:S04]  /*28750*/  STL.64 [R1+0x15c8], R24 ;  /* 0x0015c81801007387 */ /* 0x0001e80000100a00 */
[----:B0-----:R-:W2:Y:S04]  /*28760*/  LDL.LU R24, [R1+0x130] ;  /* 0x0001300001187983 */ /* 0x001ea80000300800 */
[----:B------:R-:W2:Y:S04]  /*28770*/  LDL.LU R25, [R1+0x134] ;  /* 0x0001340001197983 */ /* 0x000ea80000300800 */
[----:B------:R-:W2:Y:S01]  /*28780*/  LDL.LU R26, [R1+0x138] ;  /* 0x00013800011a7983 */ /* 0x000ea20000300800 */
[----:B------:R-:W-:-:S03]  /*28790*/  MOV R27, R16 ;  /* 0x00000010001b7202 */ /* 0x000fc60000000f00 */
[----:B------:R-:W2:Y:S04]  /*287a0*/  LDL.LU R16, [R1+0x1714] ;  /* 0x0017140001107983 */ /* 0x000ea80000300800 */
[----:B------:R-:W2:Y:S04]  /*287b0*/  LDL.LU R8, [R1+0x180] ;  /* 0x0001800001087983 */ /* 0x000ea80000300800 */
[----:B------:R-:W2:Y:S04]  /*287c0*/  LDL.LU R9, [R1+0x184] ;  /* 0x0001840001097983 */ /* 0x000ea80000300800 */
[----:B------:R-:W2:Y:S04]  /*287d0*/  LDL.LU R10, [R1+0x188] ;  /* 0x00018800010a7983 */ /* 0x000ea80000300800 */
[----:B------:R-:W2:Y:S04]  /*287e0*/  LDL.LU R11, [R1+0x18c] ;  /* 0x00018c00010b7983 */ /* 0x000ea80000300800 */
[----:B--2---:R0:W-:Y:S04]  /*287f0*/  STL.64 [R1+0x1648], R10 ;  /* 0x0016480a01007387 */ /* 0x0041e80000100a00 */
[----:B------:R-:W-:Y:S01]  /*28800*/  STL.64 [R1+0x1640], R8 ;  /* 0x0016400801007387 */ /* 0x000fe20000100a00 */
[----:B0-----:R-:W-:Y:S01]  /*28810*/  IMAD.MOV.U32 R10, RZ, RZ, R17 ;  /* 0x000000ffff0a7224 */ /* 0x001fe200078e0011 */
[----:B------:R-:W-:-:S02]  /*28820*/  MOV R11, R18 ;  /* 0x00000012000b7202 */ /* 0x000fc40000000f00 */
[----:B------:R-:W2:Y:S04]  /*28830*/  LDL.LU R17, [R1+0x1710] ;  /* 0x0017100001117983 */ /* 0x000ea80000300800 */
[----:B------:R-:W2:Y:S04]  /*28840*/  LDL.LU R18, [R1+0x170c] ;  /* 0x00170c0001127983 */ /* 0x000ea80000300800 */
[----:B------:R0:W-:Y:S02]  /*28850*/  STL.64 [R1+0x1660], R10 ;  /* 0x0016600a01007387 */ /* 0x0001e40000100a00 */
[----:B0-----:R-:W-:-:S02]  /*28860*/  MOV R10, R19 ;  /* 0x00000013000a7202 */ /* 0x001fc40000000f00 */
[----:B------:R-:W2:Y:S01]  /*28870*/  LDL.LU R19, [R1+0x1708] ;  /* 0x0017080001137983 */ /* 0x000ea20000300800 */
[----:B------:R-:W-:-:S03]  /*28880*/  IMAD.MOV.U32 R11, RZ, RZ, R0 ;  /* 0x000000ffff0b7224 */ /* 0x000fc600078e0000 */
[----:B------:R-:W2:Y:S04]  /*28890*/  LDL.LU R0, [R1+0x1704] ;  /* 0x0017040001007983 */ /* 0x000ea80000300800 */
[----:B------:R-:W-:Y:S04]  /*288a0*/  STL.64 [R1+0x1678], R10 ;  /* 0x0016780a01007387 */ /* 0x000fe80000100a00 */
[----:B------:R3:W-:Y:S04]  /*288b0*/  STL.64 [R1+0x15e8], R26 ;  /* 0x0015e81a01007387 */ /* 0x0007e80000100a00 */
[----:B------:R0:W-:Y:S01]  /*288c0*/  STL.64 [R1+0x15e0], R24 ;  /* 0x0015e01801007387 */ /* 0x0001e20000100a00 */
[----:B---3--:R-:W-:Y:S01]  /*288d0*/  IMAD.MOV.U32 R26, RZ, RZ, R23 ;  /* 0x000000ffff1a7224 */ /* 0x008fe200078e0017 */
[----:B0-----:R-:W-:-:S02]  /*288e0*/  MOV R24, R29 ;  /* 0x0000001d00187202 */ /* 0x001fc40000000f00 */
[----:B----4-:R-:W-:Y:S01]  /*288f0*/  MOV R25, R22 ;  /* 0x0000001600197202 */ /* 0x010fe20000000f00 */
[----:B------:R-:W3:Y:S01]  /*28900*/  LDL.LU R29, [R1+0x1700] ;  /* 0x00170000011d7983 */ /* 0x000ee20000300800 */
[----:B------:R-:W-:-:S03]  /*28910*/  MOV R27, R28 ;  /* 0x0000001c001b7202 */ /* 0x000fc60000000f00 */
[----:B------:R-:W4:Y:S04]  /*28920*/  LDL.LU R22, [R1+0x16fc] ;  /* 0x0016fc0001167983 */ /* 0x000f280000300800 */
[----:B------:R-:W3:Y:S04]  /*28930*/  LDL.LU R23, [R1+0x16f8] ;  /* 0x0016f80001177983 */ /* 0x000ee80000300800 */
[----:B------:R-:W3:Y:S01]  /*28940*/  LDL.LU R28, [R1+0x16f4] ;  /* 0x0016f400011c7983 */ /* 0x000ee20000300800 */
[----:B------:R-:W-:-:S03]  /*28950*/  MOV R10, R2 ;  /* 0x00000002000a7202 */ /* 0x000fc60000000f00 */
[----:B------:R-:W4:Y:S04]  /*28960*/  LDL.LU R2, [R1+0x16f0] ;  /* 0x0016f00001027983 */ /* 0x000f280000300800 */
[----:B------:R0:W-:Y:S04]  /*28970*/  STL.64 [R1+0x1600], R26 ;  /* 0x0016001a01007387 */ /* 0x0001e80000100a00 */
[----:B------:R1:W-:Y:S01]  /*28980*/  STL.64 [R1+0x15f8], R24 ;  /* 0x0015f81801007387 */ /* 0x0003e20000100a00 */
[----:B------:R-:W-:Y:S01]  /*28990*/  IMAD.MOV.U32 R11, RZ, RZ, R13 ;  /* 0x000000ffff0b7224 */ /* 0x000fe200078e000d */
[----:B0-----:R-:W-:-:S02]  /*289a0*/  MOV R27, R16 ;  /* 0x00000010001b7202 */ /* 0x001fc40000000f00 */
[----:B------:R-:W4:Y:S01]  /*289b0*/  LDL.LU R16, [R1+0x1c0] ;  /* 0x0001c00001107983 */ /* 0x000f220000300800 */
[----:B--2---:R-:W-:Y:S01]  /*289c0*/  IMAD.MOV.U32 R26, RZ, RZ, R17 ;  /* 0x000000ffff1a7224 */ /* 0x004fe200078e0011 */
[----:B-1----:R-:W-:Y:S02]  /*289d0*/  MOV R25, R18 ;  /* 0x0000001200197202 */ /* 0x002fe40000000f00 */
        /* <DEDUP_REMOVED lines=8> */
[----:B------:R-:W-:Y:S04]  /*28a60*/  STL.64 [R1+0x1618], R26 ;  /* 0x0016181a01007387 */ /* 0x000fe80000100a00 */
[----:B------:R0:W-:Y:S04]  /*28a70*/  STL.64 [R1+0x1610], R24 ;  /* 0x0016101801007387 */ /* 0x0001e80000100a00 */
[----:B0-----:R-:W2:Y:S04]  /*28a80*/  LDL.LU R24, [R1+0x160] ;  /* 0x0001600001187983 */ /* 0x001ea80000300800 */
[----:B------:R-:W2:Y:S01]  /*28a90*/  LDL.LU R25, [R1+0x164] ;  /* 0x0001640001197983 */ /* 0x000ea20000300800 */
[----:B---3--:R-:W-:Y:S01]  /*28aa0*/  MOV R26, R29 ;  /* 0x0000001d001a7202 */ /* 0x008fe20000000f00 */
[----:B------:R-:W-:-:S02]  /*28ab0*/  IMAD.MOV.U32 R27, RZ, RZ, R0 ;  /* 0x000000ffff1b7224 */ /* 0x000fc400078e0000 */
[----:B------:R-:W3:Y:S04]  /*28ac0*/  LDL.LU R29, [R1+0x16ec] ;  /* 0x0016ec00011d7983 */ /* 0x000ee80000300800 */
[----:B------:R-:W3:Y:S04]  /*28ad0*/  LDL.LU R0, [R1+0x16e8] ;  /* 0x0016e80001007983 */ /* 0x000ee80000300800 */
[----:B------:R0:W-:Y:S02]  /*28ae0*/  STL.64 [R1+0x1630], R26 ;  /* 0x0016301a01007387 */ /* 0x0001e40000100a00 */
[----:B0-----:R-:W-:Y:S01]  /*28af0*/  IMAD.MOV.U32 R26, RZ, RZ, R23 ;  /* 0x000000ffff1a7224 */ /* 0x001fe200078e0017 */
[----:B----4-:R-:W-:Y:S01]  /*28b00*/  MOV R27, R22 ;  /* 0x00000016001b7202 */ /* 0x010fe20000000f00 */
[----:B--2---:R0:W-:Y:S02]  /*28b10*/  STL.64 [R1+0x1628], R24 ;  /* 0x0016281801007387 */ /* 0x0041e40000100a00 */
[----:B0-----:R-:W-:-:S02]  /*28b20*/  MOV R24, R2 ;  /* 0x0000000200187202 */ /* 0x001fc40000000f00 */
[----:B------:R-:W-:Y:S01]  /*28b30*/  MOV R25, R28 ;  /* 0x0000001c00197202 */ /* 0x000fe20000000f00 */
[----:B------:R-:W2:Y:S04]  /*28b40*/  LDL.LU R2, [R1+0x16e4] ;  /* 0x0016e40001027983 */ /* 0x000ea80000300800 */
[----:B------:R-:W4:Y:S04]  /*28b50*/  LDL.LU R28, [R1+0x16e0] ;  /* 0x0016e000011c7983 */ /* 0x000f280000300800 */
[----:B------:R-:W4:Y:S04]  /*28b60*/  LDL.LU R23, [R1+0x16dc] ;  /* 0x0016dc0001177983 */ /* 0x000f280000300800 */
[----:B------:R-:W4:Y:S04]  /*28b70*/  LDL.LU R22, [R1+0x16d8] ;  /* 0x0016d80001167983 */ /* 0x000f280000300800 */
[----:B------:R3:W-:Y:S04]  /*28b80*/  STL.64 [R1+0x1658], R26 ;  /* 0x0016581a01007387 */ /* 0x0007e80000100a00 */
[----:B------:R0:W-:Y:S01]  /*28b90*/  STL.64 [R1+0x1650], R24 ;  /* 0x0016501801007387 */ /* 0x0001e20000100a00 */
[----:B---3--:R-:W-:-:S02]  /*28ba0*/  MOV R27, R29 ;  /* 0x0000001d001b7202 */ /* 0x008fc40000000f00 */
[----:B0-----:R-:W-:Y:S02]  /*28bb0*/  MOV R24, R0 ;  /* 0x0000000000187202 */ /* 0x001fe40000000f00 */
[----:B------:R-:W3:Y:S01]  /*28bc0*/  LDL.LU R0, [R1+0x16d4] ;  /* 0x0016d40001007983 */ /* 0x000ee20000300800 */
[----:B--2---:R-:W-:Y:S01]  /*28bd0*/  IMAD.MOV.U32 R25, RZ, RZ, R2 ;  /* 0x000000ffff197224 */ /* 0x004fe200078e0002 */
[----:B----4-:R-:W-:Y:S02]  /*28be0*/  MOV R26, R28 ;  /* 0x0000001c001a7202 */ /* 0x010fe40000000f00 */
[----:B------:R-:W2:Y:S04]  /*28bf0*/  LDL.LU R2, [R1+0x16d0] ;  /* 0x0016d00001027983 */ /* 0x000ea80000300800 */
[----:B------:R-:W4:Y:S04]  /*28c00*/  LDL.LU R28, [R1+0x16cc] ;  /* 0x0016cc00011c7983 */ /* 0x000f280000300800 */
[----:B------:R-:W4:Y:S04]  /*28c10*/  LDL.LU R29, [R1+0x16c8] ;  /* 0x0016c800011d7983 */ /* 0x000f280000300800 */
[----:B------:R0:W-:Y:S04]  /*28c20*/  STL.64 [R1+0x1670], R26 ;  /* 0x0016701a01007387 */ /* 0x0001e80000100a00 */
[----:B------:R1:W-:Y:S01]  /*28c30*/  STL.64 [R1+0x1668], R24 ;  /* 0x0016681801007387 */ /* 0x0003e20000100a00 */
[----:B0-----:R-:W-:-:S03]  /*28c40*/  IMAD.MOV.U32 R26, RZ, RZ, R22 ;  /* 0x000000ffff1a7224 */ /* 0x001fc600078e0016 */
[----:B-1----:R-:W4:Y:S04]  /*28c50*/  LDL.LU R24, [R1+0x1a0] ;  /* 0x0001a00001187983 */ /* 0x002f280000300800 */
[----:B------:R-:W4:Y:S04]  /*28c60*/  LDL.LU R25, [R1+0x1a4] ;  /* 0x0001a40001197983 */ /* 0x000f280000300800 */
[----:B------:R-:W4:Y:S01]  /*28c70*/  LDL.LU R22, [R1+0x16c4] ;  /* 0x0016c40001167983 */ /* 0x000f220000300800 */
[----:B------:R-:W-:-:S03]  /*28c80*/  MOV R27, R23 ;  /* 0x00000017001b7202 */ /* 0x000fc60000000f00 */
[----:B------:R-:W4:Y:S04]  /*28c90*/  LDL.LU R23, [R1+0x16c0] ;  /* 0x0016c00001177983 */ /* 0x000f280000300800 */
[----:B------:R3:W-:Y:S02]  /*28ca0*/  STL.64 [R1+0x1688], R26 ;  /* 0x0016881a01007387 */ /* 0x0007e40000100a00 */
[----:B---3--:R-:W-:Y:S02]  /*28cb0*/  MOV R27, R0 ;  /* 0x00000000001b7202 */ /* 0x008fe40000000f00 */
[----:B--2---:R-:W-:Y:S01]  /*28cc0*/  MOV R26, R2 ;  /* 0x00000002001a7202 */ /* 0x004fe20000000f00 */
[C---:B----4-:R-:W-:Y:S01]  /*28cd0*/  HMMA.16816.F32 R12, R4.reuse, R22, R12 ;  /* 0x00000016040c723c */ /* 0x050fe2000000180c */
[----:B------:R0:W-:Y:S02]  /*28ce0*/  STL.64 [R1+0x1680], R24 ;  /* 0x0016801801007387 */ /* 0x0001e40000100a00 */
[----:B0-----:R-:W-:Y:S01]  /*28cf0*/  MOV R24, R29 ;  /* 0x0000001d00187202 */ /* 0x001fe20000000f00 */
[----:B------:R-:W-:Y:S01]  /*28d00*/  IMAD.MOV.U32 R25, RZ, RZ, R28 ;  /* 0x000000ffff197224 */ /* 0x000fe200078e001c */
[----:B------:R-:W2:Y:S04]  /*28d10*/  LDL.LU R29, [R1+0x16bc] ;  /* 0x0016bc00011d7983 */ /* 0x000ea80000300800 */
[----:B------:R-:W2:Y:S04]  /*28d20*/  LDL.LU R28, [R1+0x16b8] ;  /* 0x0016b800011c7983 */ /* 0x000ea80000300800 */
[----:B------:R-:W3:Y:S04]  /*28d30*/  LDL.LU R2, [R1+0x16b4] ;  /* 0x0016b40001027983 */ /* 0x000ee80000300800 */
[----:B------:R-:W4:Y:S04]  /*28d40*/  LDL.LU R0, [R1+0x16b0] ;  /* 0x0016b00001007983 */ /* 0x000f280000300800 */
[----:B------:R-:W-:Y:S04]  /*28d50*/  STL.64 [R1+0x3a0], R12 ;  /* 0x0003a00c01007387 */ /* 0x000fe80000100a00 */
[----:B------:R0:W-:Y:S04]  /*28d60*/  STL.64 [R1+0x3a8], R14 ;  /* 0x0003a80e01007387 */ /* 0x0001e80000100a00 */
[----:B0-----:R-:W2:Y:S04]  /*28d70*/  LDL.LU.64 R14, [R1+0x16a8] ;  /* 0x0016a800010e7983 */ /* 0x001ea80000300a00 */
[----:B------:R-:W3:Y:S01]  /*28d80*/  LDL.LU R12, [R1+0x16a0] ;  /* 0x0016a000010c7983 */ /* 0x000ee20000300800 */
[----:B--2---:R-:W-:Y:S03]  /*28d90*/  HMMA.16816.F32 R4, R4, R14, R16 ;  /* 0x0000000e0404723c */ /* 0x004fe60000001810 */
[----:B------:R-:W2:Y:S04]  /*28da0*/  LDL.LU.64 R18, [R1+0x1698] ;  /* 0x0016980001127983 */ /* 0x000ea80000300a00 */
[----:B------:R-:W2:-:S12]  /*28db0*/  LDL.LU.64 R16, [R1+0x1690] ;  /* 0x0016900001107983 */ /* 0x000e980000300a00 */
[----:B------:R-:W-:Y:S04]  /*28dc0*/  STL.64 [R1+0x390], R4 ;  /* 0x0003900401007387 */ /* 0x000fe80000100a00 */
[----:B------:R-:W-:Y:S01]  /*28dd0*/  STL.64 [R1+0x398], R6 ;  /* 0x0003980601007387 */ /* 0x000fe20000100a00 */
        /* <DEDUP_REMOVED lines=17> */
[----:B0-----:R-:W2:Y:S04]  /*28ef0*/  LDL.LU.64 R10, [R1+0x1648] ;  /* 0x00164800010a7983 */ /* 0x001ea80000300a00 */
[----:B------:R-:W2:Y:S01]  /*28f00*/  LDL.LU.64 R8, [R1+0x1640] ;  /* 0x0016400001087983 */ /* 0x000ea20000300a00 */
[----:B---3--:R-:W-:Y:S01]  /*28f10*/  IMAD.MOV.U32 R6, RZ, RZ, R12 ;  /* 0x000000ffff067224 */ /* 0x008fe200078e000c */
[----:B------:R-:W-:-:S02]  /*28f20*/  MOV R7, R3 ;  /* 0x0000000300077202 */ /* 0x000fc40000000f00 */
[----:B------:R-:W4:Y:S05]  /*28f30*/  LDC R3, c[0x0][0x3c4] ;  /* 0x0000f100ff037b82 */ /* 0x000f2a0000000800 */
[----:B--2---:R-:W-:Y:S01]  /*28f40*/  HMMA.16816.F32 R4, R16, R6, R8 ;  /* 0x000000061004723c */ /* 0x004fe20000001808 */
[----:B------:R-:W2:-:S15]  /*28f50*/  LDL.LU.64 R10, [R1+0x1638] ;  /* 0x00163800010a7983 */ /* 0x000e9e0000300a00 */
[----:B------:R-:W-:-:S03]  /*28f60*/  NOP ;  /* 0x0000000000007918 */ /* 0x000fc60000000000 */
[----:B------:R0:W-:Y:S04]  /*28f70*/  STL.64 [R1+0x3d0], R4 ;  /* 0x0003d00401007387 */ /* 0x0001e80000100a00 */
[----:B------:R1:W-:Y:S04]  /*28f80*/  STL.64 [R1+0x3d8], R6 ;  /* 0x0003d80601007387 */ /* 0x0003e80000100a00 */
[----:B0-----:R-:W3:Y:S01]  /*28f90*/  LDL.LU.64 R4, [R1+0x650] ;  /* 0x0006500001047983 */ /* 0x001ee20000300a00 */
[----:B-1----:R-:W0:Y:S01]  /*28fa0*/  LDC R6, c[0x0][0x3d4] ;  /* 0x0000f500ff067b82 */ /* 0x002e220000000800 */
[----:B--2---:R-:W-:Y:S02]  /*28fb0*/  HMMA.16816.F32 R8, R16, R10, R24 ;  /* 0x0000000a1008723c */ /* 0x004fe40000001818 */
[----:B------:R-:W2:Y:S04]  /*28fc0*/  LDL.LU.64 R26, [R1+0x1630] ;  /* 0x00163000011a7983 */ /* 0x000ea80000300a00 */
[----:B------:R-:W2:-:S13]  /*28fd0*/  LDL.LU.64 R24, [R1+0x1628] ;  /* 0x0016280001187983 */ /* 0x000e9a0000300a00 */
[----:B------:R-:W-:Y:S04]  /*28fe0*/  STL.64 [R1+0x3e0], R8 ;  /* 0x0003e00801007387 */ /* 0x000fe80000100a00 */
[----:B------:R1:W-:Y:S04]  /*28ff0*/  STL.64 [R1+0x3e8], R10 ;  /* 0x0003e80a01007387 */ /* 0x0003e80000100a00 */
[----:B-1----:R-:W2:Y:S02]  /*29000*/  LDL.LU.64 R10, [R1+0x1620] ;  /* 0x00162000010a7983 */ /* 0x002ea40000300a00 */
        /* <DEDUP_REMOVED lines=47> */
[----:B-1----:R-:W2:Y:S04]  /*29300*/  LDL.LU.64 R10, [R1+0x1560] ;  /* 0x00156000010a7983 */ /* 0x002ea80000300a00 */
[----:B------:R-:W2:Y:S02]  /*29310*/  LDL.LU.64 R8, [R1+0x1558] ;  /* 0x0015580001087983 */ /* 0x000ea40000300a00 */
[----:B--2---:R-:W-:-:S15]  /*29320*/  HMMA.16816.F32 R8, R16, R26, R8 ;  /* 0x0000001a1008723c */ /* 0x004fde0000001808 */
[----:B------:R-:W-:-:S04]  /*29330*/  NOP ;  /* 0x0000000000007918 */ /* 0x000fc80000000000 */
        /* <DEDUP_REMOVED lines=9> */
[----:B------:R-:W2:Y:S01]  /*293d0*/  LDL.LU.64 R8, [R1+0x1538] ;  /* 0x0015380001087983 */ /* 0x000ea20000300a00 */
[----:B0-----:R-:W-:-:S02]  /*293e0*/  LEA R2, R6, R2, 0x6 ;  /* 0x0000000206027211 */ /* 0x001fc400078e30ff */
[----:B----4-:R-:W-:Y:S01]  /*293f0*/  LEA R0, R3, R0, 0x6 ;  /* 0x0000000003007211 */ /* 0x010fe200078e30ff */
[----:B--2---:R-:W-:-:S15]  /*29400*/  HMMA.16816.F32 R8, R16, R14, R8 ;  /* 0x0000000e1008723c */ /* 0x004fde0000001808 */
[----:B------:R-:W-:-:S04]  /*29410*/  NOP ;  /* 0x0000000000007918 */ /* 0x000fc80000000000 */
[----:B------:R-:W-:Y:S04]  /*29420*/  STL.64 [R1+0x4e0], R8 ;  /* 0x0004e00801007387 */ /* 0x000fe80000100a00 */
[----:B------:R-:W-:Y:S04]  /*29430*/  STL.64 [R1+0x4e8], R10 ;  /* 0x0004e80a01007387 */ /* 0x000fe80000100a00 */
[----:B------:R-:W2:Y:S04]  /*29440*/  LDL R6, [R1+0x464] ;  /* 0x0004640001067983 */ /* 0x000ea80000100800 */
[----:B------:R-:W4:Y:S01]  /*29450*/  LDL R3, [R1+0x460] ;  /* 0x0004600001037983 */ /* 0x000f220000100800 */
[----:B------:R-:W0:Y:S01]  /*29460*/  S2R R13, SR_CTAID.X ;  /* 0x00000000000d7919 */ /* 0x000e220000002500 */
[----:B------:R-:W-:-:S02]  /*29470*/  UIADD3 UR4, UPT, UPT, UR4, 0x40, URZ ;  /* 0x0000004004047890 */ /* 0x000fc4000fffe0ff */
[----:B--2---:R1:W-:Y:S04]  /*29480*/  STL [R1+0x638], R6 ;  /* 0x0006380601007387 */ /* 0x0043e80000100800 */
[----:B-1----:R-:W2:Y:S04]  /*29490*/  LDL R6, [R1+0x45c] ;  /* 0x00045c0001067983 */ /* 0x002ea80000100800 */
[----:B----4-:R1:W-:Y:S04]  /*294a0*/  STL [R1+0x63c], R3 ;  /* 0x00063c0301007387 */ /* 0x0103e80000100800 */
[----:B-1----:R-:W4:Y:S01]  /*294b0*/  LDL R3, [R1+0x458] ;  /* 0x0004580001037983 */ /* 0x002f220000100800 */
[----:B0-----:R-:W-:-:S05]  /*294c0*/  SHF.L.U32 R13, R13, 0x5, RZ ;  /* 0x000000050d0d7819 */ /* 0x001fca00000006ff */
[----:B------:R-:W-:Y:S02]  /*294d0*/  VIADD R7, R13, 0x20 ;  /* 0x000000200d077836 */ /* 0x000fe40000000000 */
[----:B---3--:R-:W-:-:S03]  /*294e0*/  FFMA2 R4, R4.F32x2.HI_LO, R28.F32x2.HI_LO, R20.F32x2.HI_LO ;  /* 0x0000001c04047249 */ /* 0x008fc60000000014 */
[----:B------:R-:W-:Y:S02]  /*294f0*/  ISETP.LE.AND P1, PT, R7, UR4, PT ;  /* 0x0000000407007c0c */ /* 0x000fe4000bf23270 */
[----:B------:R-:W-:Y:S01]  /*29500*/  MOV R7, R24 ;  /* 0x0000001800077202 */ /* 0x000fe20000000f00 */
[----:B--2---:R0:W-:Y:S02]  /*29510*/  STL [R1+0x658], R6 ;  /* 0x0006580601007387 */ /* 0x0041e40000100800 */
[----:B0-----:R-:W-:Y:S02]  /*29520*/  IMAD.MOV.U32 R6, RZ, RZ, R25 ;  /* 0x000000ffff067224 */ /* 0x001fe400078e0019 */
[----:B----4-:R1:W-:Y:S04]  /*29530*/  STL [R1+0x65c], R3 ;  /* 0x00065c0301007387 */ /* 0x0103e80000100800 */
[----:B------:R1:W-:Y:S04]  /*29540*/  STL.64 [R1+0x650], R4 ;  /* 0x0006500401007387 */ /* 0x0003e80000100a00 */
[----:B------:R1:W-:Y:S01]  /*29550*/  STL.64 [R1+0x630], R6 ;  /* 0x0006300601007387 */ /* 0x0003e20000100a00 */
[----:B------:R-:W-:Y:S05]  /*29560*/  @!P1 BRA `(.L_x_1) ;  /* 0xfffffe4800289947 */ /* 0x000fea000383ffff */
.L_x_0:
[----:B------:R-:W2:Y:S01]  /*29570*/  LDL.LU.64 R8, [R1+0x630] ;  /* 0x0006300001087983 */ /* 0x000ea20000300a00 */
[----:B------:R-:W0:Y:S03]  /*29580*/  LDCU.64 UR4, c[0x0][0x3e0] ;  /* 0x00007c00ff0477ac */ /* 0x000e260008000a00 */
[----:B-1----:R-:W3:Y:S01]  /*29590*/  LDL.LU.64 R6, [R1+0x650] ;  /* 0x0006500001067983 */ /* 0x002ee20000300a00 */
[----:B------:R-:W1:Y:S01]  /*295a0*/  S2R R4, SR_TID.X ;  /* 0x0000000000047919 */ /* 0x000e620000002100 */
[----:B------:R-:W4:Y:S01]  /*295b0*/  S2R R3, SR_TID.X ;  /* 0x0000000000037919 */ /* 0x000f220000002100 */
[C---:B-1----:R-:W-:Y:S02]  /*295c0*/  SHF.L.U32 R0, R4.reuse, 0xb, RZ ;  /* 0x0000000b04007819 */ /* 0x042fe400000006ff */
[----:B------:R-:W-:Y:S02]  /*295d0*/  LOP3.LUT R2, R4, 0x3f, RZ, 0xc0, !PT ;  /* 0x0000003f04027812 */ /* 0x000fe400078ec0ff */
[----:B------:R-:W-:-:S02]  /*295e0*/  LOP3.LUT R0, R0, 0x3000, RZ, 0xc0, !PT ;  /* 0x0000300000007812 */ /* 0x000fc400078ec0ff */
[----:B------:R-:W-:Y:S02]  /*295f0*/  LOP3.LUT R4, R4, 0x40, RZ, 0xc0, !PT ;  /* 0x0000004004047812 */ /* 0x000fe400078ec0ff */
[----:B----4-:R-:W-:Y:S01]  /*29600*/  LOP3.LUT R3, R3, 0x7f, RZ, 0xc0, !PT ;  /* 0x0000007f03037812 */ /* 0x010fe200078ec0ff */
[----:B------:R-:W-:Y:S01]  /*29610*/  IMAD R0, R2, 0x10, R0 ;  /* 0x0000001002007824 */ /* 0x000fe200078e0200 */
[----:B------:R-:W-:Y:S01]  /*29620*/  SHF.R.U32.HI R2, RZ, 0x1, R4 ;  /* 0x00000001ff027819 */ /* 0x000fe20000011604 */
[----:B------:R-:W-:Y:S01]  /*29630*/  BAR.SYNC.DEFER_BLOCKING 0x0 ;  /* 0x0000000000007b1d */ /* 0x000fe20000010000 */
[----:B------:R-:W-:Y:S02]  /*29640*/  ISETP.GE.U32.AND P0, PT, R3, 0x20, PT ;  /* 0x000000200300780c */ /* 0x000fe40003f06070 */
[----:B------:R-:W-:-:S05]  /*29650*/  LOP3.LUT R0, R0, R2, RZ, 0x3c, !PT ;  /* 0x0000000200007212 */ /* 0x000fca00078e3cff */
[----:B------:R-:W-:Y:S01]  /*29660*/  STL [R1+0x420], R0 ;  /* 0x0004200001007387 */ /* 0x000fe20000100800 */
[----:B--2---:R-:W-:Y:S02]  /*29670*/  MOV R28, R9 ;  /* 0x00000009001c7202 */ /* 0x004fe40000000f00 */
[----:B------:R-:W-:Y:S01]  /*29680*/  MOV R29, R8 ;  /* 0x00000008001d7202 */ /* 0x000fe20000000f00 */
[----:B---3--:R-:W-:Y:S01]  /*29690*/  IMAD.MOV.U32 R27, RZ, RZ, R6 ;  /* 0x000000ffff1b7224 */ /* 0x008fe200078e0006 */
[----:B------:R-:W-:-:S04]  /*296a0*/  MOV R26, R7 ;  /* 0x00000007001a7202 */ /* 0x000fc80000000f00 */
[----:B------:R1:W-:Y:S04]  /*296b0*/  STL [R1+0x18cc], R27 ;  /* 0x0018cc1b01007387 */ /* 0x0003e80000100800 */
[----:B------:R-:W-:Y:S04]  /*296c0*/  STL [R1+0x1960], R26 ;  /* 0x0019601a01007387 */ /* 0x000fe80000100800 */
[----:B-1----:R-:W2:Y:S04]  /*296d0*/  LDL.LU R27, [R1+0x2b0] ;  /* 0x0002b000011b7983 */ /* 0x002ea80000300800 */
[----:B--2---:R-:W-:Y:S04]  /*296e0*/  STL [R1+0x1950], R27 ;  /* 0x0019501b01007387 */ /* 0x004fe80000100800 */
[----:B------:R-:W2:Y:S04]  /*296f0*/  LDL.LU R2, [R1+0x2b4] ;  /* 0x0002b40001027983 */ /* 0x000ea80000300800 */
[----:B------:R-:W3:Y:S04]  /*29700*/  LDL.LU R0, [R1+0x2b8] ;  /* 0x0002b80001007983 */ /* 0x000ee80000300800 */
[----:B--2---:R1:W-:Y:S04]  /*29710*/  STL [R1+0x198], R2 ;  /* 0x0001980201007387 */ /* 0x0043e80000100800 */
[----:B-1----:R-:W2:Y:S04]  /*29720*/  LDL.LU R2, [R1+0x2bc] ;  /* 0x0002bc0001027983 */ /* 0x002ea80000300800 */
[----:B---3--:R1:W-:Y:S04]  /*29730*/  STL [R1+0x190], R0 ;  /* 0x0001900001007387 */ /* 0x0083e80000100800 */
[----:B-1----:R-:W3:Y:S04]  /*29740*/  LDL.LU R0, [R1+0x2a0] ;  /* 0x0002a00001007983 */ /* 0x002ee80000300800 */
[----:B--2---:R1:W-:Y:S04]  /*29750*/  STL [R1+0x188], R2 ;  /* 0x0001880201007387 */ /* 0x0043e80000100800 */
[----:B-1----:R-:W2:Y:S04]  /*29760*/  LDL.LU R2, [R1+0x2a4] ;  /* 0x0002a40001027983 */ /* 0x002ea80000300800 */
[----:B---3--:R1:W-:Y:S04]  /*29770*/  STL [R1+0x194], R0 ;  /* 0x0001940001007387 */ /* 0x0083e80000100800 */
[----:B-1----:R-:W3:Y:S04]  /*29780*/  LDL.LU R0, [R1+0x2a8] ;  /* 0x0002a80001007983 */ /* 0x002ee80000300800 */
[----:B--2---:R1:W-:Y:S04]  /*29790*/  STL [R1+0x18c], R2 ;  /* 0x00018c0201007387 */ /* 0x0043e80000100800 */
[----:B------:R-:W2:Y:S04]  /*297a0*/  LDL.LU R26, [R1+0x2ac] ;  /* 0x0002ac00011a7983 */ /* 0x000ea80000300800 */
[----:B---3--:R3:W-:Y:S04]  /*297b0*/  STL [R1+0x180], R0 ;  /* 0x0001800001007387 */ /* 0x0087e80000100800 */
[----:B--2---:R-:W-:Y:S04]  /*297c0*/  STL [R1+0x19a0], R26 ;  /* 0x0019a01a01007387 */ /* 0x004fe80000100800 */
[----:B-1----:R-:W2:Y:S04]  /*297d0*/  LDL.LU R2, [R1+0x290] ;  /* 0x0002900001027983 */ /* 0x002ea80000300800 */
[----:B---3--:R-:W3:Y:S04]  /*297e0*/  LDL.LU R0, [R1+0x294] ;  /* 0x0002940001007983 */ /* 0x008ee80000300800 */
        /* <DEDUP_REMOVED lines=76> */
[----:B--2---:R-:W-:Y:S04]  /*29cb0*/  STL [R1+0xdc], R2 ;  /* 0x0000dc0201007387 */ /* 0x004fe80000100800 */
[----:B------:R-:W2:Y:S04]  /*29cc0*/  LDL.LU R27, [R1+0x360] ;  /* 0x00036000011b7983 */ /* 0x000ea80000300800 */
[----:B---3--:R-:W-:Y:S04]  /*29cd0*/  STL [R1+0xd4], R0 ;  /* 0x0000d40001007387 */ /* 0x008fe80000100800 */
[----:B--2---:R1:W-:Y:S04]  /*29ce0*/  STL [R1+0x1954], R27 ;  /* 0x0019541b01007387 */ /* 0x0043e80000100800 */
        /* <DEDUP_REMOVED lines=14> */
[----:B---3--:R-:W-:Y:S04]  /*29dd0*/  STL [R1+0xac], R2 ;  /* 0x0000ac0201007387 */ /* 0x008fe80000100800 */
[----:B------:R-:W3:Y:S04]  /*29de0*/  LDL.LU R27, [R1+0x3a4] ;  /* 0x0003a400011b7983 */ /* 0x000ee80000300800 */
[----:B--2---:R-:W-:Y:S04]  /*29df0*/  STL [R1+0xb8], R0 ;  /* 0x0000b80001007387 */ /* 0x004fe80000100800 */
[----:B---3--:R-:W-:Y:S04]  /*29e00*/  STL [R1+0x1964], R27 ;  /* 0x0019641b01007387 */ /* 0x008fe80000100800 */
[----:B------:R-:W2:Y:S04]  /*29e10*/  LDL.LU R26, [R1+0x3a8] ;  /* 0x0003a800011a7983 */ /* 0x000ea80000300800 */
[----:B--2---:R1:W-:Y:S04]  /*29e20*/  STL [R1+0x19a4], R26 ;  /* 0x0019a41a01007387 */ /* 0x0043e80000100800 */
[----:B-1----:R-:W2:Y:S04]  /*29e30*/  LDL.LU R26, [R1+0x3ac] ;  /* 0x0003ac00011a7983 */ /* 0x002ea80000300800 */
[----:B--2---:R1:W-:Y:S04]  /*29e40*/  STL [R1+0x19a8], R26 ;  /* 0x0019a81a01007387 */ /* 0x0043e80000100800 */
[----:B------:R-:W2:Y:S04]  /*29e50*/  LDL.LU R27, [R1+0x390] ;  /* 0x00039000011b7983 */ /* 0x000ea80000300800 */
[----:B------:R-:W3:Y:S04]  /*29e60*/  LDL.LU R0, [R1+0x394] ;  /* 0x0003940001007983 */ /* 0x000ee80000300800 */
[----:B-1----:R-:W4:Y:S04]  /*29e70*/  LDL.LU R26, [R1+0x398] ;  /* 0x00039800011a7983 */ /* 0x002f280000300800 */
[----:B----4-:R1:W-:Y:S04]  /*29e80*/  STL [R1+0x19ac], R26 ;  /* 0x0019ac1a01007387 */ /* 0x0103e80000100800 */
[----:B--2---:R-:W-:Y:S04]  /*29e90*/  STL [R1+0xa4], R27 ;  /* 0x0000a41b01007387 */ /* 0x004fe80000100800 */
[----:B---3--:R-:W-:Y:S04]  /*29ea0*/  STL [R1+0x9c], R0 ;  /* 0x00009c0001007387 */ /* 0x008fe80000100800 */
[----:B-1----:R-:W2:Y:S04]  /*29eb0*/  LDL.LU R26, [R1+0x39c] ;  /* 0x00039c00011a7983 */ /* 0x002ea80000300800 */
[----:B------:R-:W3:Y:S04]  /*29ec0*/  LDL.LU R3, [R1+0x380] ;  /* 0x0003800001037983 */ /* 0x000ee80000300800 */
[----:B------:R-:W4:Y:S04]  /*29ed0*/  LDL.LU R2, [R1+0x384] ;  /* 0x0003840001027983 */ /* 0x000f280000300800 */
[----:B---3--:R1:W-:Y:S04]  /*29ee0*/  STL [R1+0xe4], R3 ;  /* 0x0000e40301007387 */ /* 0x0083e80000100800 */
[----:B-1----:R-:W3:Y:S04]  /*29ef0*/  LDL.LU R3, [R1+0x388] ;  /* 0x0003880001037983 */ /* 0x002ee80000300800 */
[----:B----4-:R1:W-:Y:S04]  /*29f00*/  STL [R1+0xd0], R2 ;  /* 0x0000d00201007387 */ /* 0x0103e80000100800 */
[----:B-1----:R-:W4:Y:S04]  /*29f10*/  LDL.LU R2, [R1+0x38c] ;  /* 0x00038c0001027983 */ /* 0x002f280000300800 */
[----:B---3--:R1:W-:Y:S04]  /*29f20*/  STL [R1+0x90], R3 ;  /* 0x0000900301007387 */ /* 0x0083e80000100800 */
[----:B-1----:R-:W3:Y:S04]  /*29f30*/  LDL.LU R3, [R1+0x3b0] ;  /* 0x0003b00001037983 */ /* 0x002ee80000300800 */
[----:B----4-:R1:W-:Y:S04]  /*29f40*/  STL [R1+0x88], R2 ;  /* 0x0000880201007387 */ /* 0x0103e80000100800 */
[----:B-1----:R-:W4:Y:S04]  /*29f50*/  LDL.LU R2, [R1+0x3b4] ;  /* 0x0003b40001027983 */ /* 0x002f280000300800 */
[----:B---3--:R1:W-:Y:S04]  /*29f60*/  STL [R1+0xbc], R3 ;  /* 0x0000bc0301007387 */ /* 0x0083e80000100800 */
[----:B------:R-:W3:Y:S04]  /*29f70*/  LDL.LU R25, [R1+0x3b8] ;  /* 0x0003b80001197983 */ /* 0x000ee80000300800 */
[----:B----4-:R4:W-:Y:S04]  /*29f80*/  STL [R1+0xa8], R2 ;  /* 0x0000a80201007387 */ /* 0x0109e80000100800 */
[----:B---3--:R-:W-:Y:S04]  /*29f90*/  STL [R1+0x18b8], R25 ;  /* 0x0018b81901007387 */ /* 0x008fe80000100800 */
[----:B------:R-:W3:Y:S04]  /*29fa0*/  LDL.LU R24, [R1+0x3bc] ;  /* 0x0003bc0001187983 */ /* 0x000ee80000300800 */
[----:B---3--:R-:W-:Y:S04]  /*29fb0*/  STL [R1+0x18bc], R24 ;  /* 0x0018bc1801007387 */ /* 0x008fe80000100800 */
[----:B-1----:R-:W3:Y:S04]  /*29fc0*/  LDL.LU R3, [R1+0x3c0] ;  /* 0x0003c00001037983 */ /* 0x002ee80000300800 */
[----:B----4-:R-:W4:Y:S04]  /*29fd0*/  LDL.LU R2, [R1+0x3c4] ;  /* 0x0003c40001027983 */ /* 0x010f280000300800 */
[----:B---3--:R1:W-:Y:S04]  /*29fe0*/  STL [R1+0x94], R3 ;  /* 0x0000940301007387 */ /* 0x0083e80000100800 */
[----:B------:R-:W3:Y:S04]  /*29ff0*/  LDL.LU R23, [R1+0x3c8] ;  /* 0x0003c80001177983 */ /* 0x000ee80000300800 */
[----:B----4-:R4:W-:Y:S04]  /*2a000*/  STL [R1+0x84], R2 ;  /* 0x0000840201007387 */ /* 0x0109e80000100800 */
[----:B---3--:R-:W-:Y:S04]  /*2a010*/  STL [R1+0x18c0], R23 ;  /* 0x0018c01701007387 */ /* 0x008fe80000100800 */
[----:B------:R-:W3:Y:S04]  /*2a020*/  LDL.LU R22, [R1+0x3cc] ;  /* 0x0003cc0001167983 */ /* 0x000ee80000300800 */
        /* <DEDUP_REMOVED lines=17> */
[----:B-----5:R-:W3:Y:S04]  /*2a140*/  LDL.LU R13, [R1+0x3f0] ;  /* 0x0003f000010d7983 */ /* 0x020ee80000300800 */
        /* <DEDUP_REMOVED lines=19> */
[----:B-1----:R-:W3:Y:S04]  /*2a280*/  LDL.LU R3, [R1+0x418] ;  /* 0x0004180001037983 */ /* 0x002ee80000300800 */
[----:B---3--:R-:W-:Y:S04]  /*2a290*/  STL [R1+0x18ec], R3 ;  /* 0x0018ec0301007387 */ /* 0x008fe80000100800 */
[----:B----4-:R-:W3:Y:S01]  /*2a2a0*/  LDL.LU R2, [R1+0x41c] ;  /* 0x00041c0001027983 */ /* 0x010ee20000300800 */
[----:B------:R-:W-:-:S03]  /*2a2b0*/  MOV R25, R0 ;  /* 0x0000000000197202 */ /* 0x000fc60000000f00 */
[----:B---3--:R-:W-:Y:S04]  /*2a2c0*/  STL [R1+0x18f0], R2 ;  /* 0x0018f00201007387 */ /* 0x008fe80000100800 */
[----:B------:R-:W3:Y:S04]  /*2a2d0*/  LDL.LU R0, [R1+0x470] ;  /* 0x0004700001007983 */ /* 0x000ee80000300800 */
[----:B---3--:R1:W-:Y:S04]  /*2a2e0*/  STL [R1+0x1874], R0 ;  /* 0x0018740001007387 */ /* 0x0083e80000100800 */
[----:B-1----:R-:W3:Y:S04]  /*2a2f0*/  LDL.LU R0, [R1+0x474] ;  /* 0x0004740001007983 */ /* 0x002ee80000300800 */
[----:B------:R-:W4:Y:S04]  /*2a300*/  LDL.LU R8, [R1+0x478] ;  /* 0x0004780001087983 */ /* 0x000f280000300800 */
[----:B---3--:R1:W-:Y:S04]  /*2a310*/  STL [R1], R0 ;  /* 0x0000000001007387 */ /* 0x0083e80000100800 */
[----:B----4-:R-:W-:Y:S04]  /*2a320*/  STL [R1+0x18f4], R8 ;  /* 0x0018f40801007387 */ /* 0x010fe80000100800 */
[----:B------:R-:W3:Y:S04]  /*2a330*/  LDL.LU R5, [R1+0x47c] ;  /* 0x00047c0001057983 */ /* 0x000ee80000300800 */
[----:B---3--:R-:W-:Y:S04]  /*2a340*/  STL [R1+0x18f8], R5 ;  /* 0x0018f80501007387 */ /* 0x008fe80000100800 */
[----:B------:R-:W3:Y:S04]  /*2a350*/  LDL.LU R2, [R1+0x480] ;  /* 0x0004800001027983 */ /* 0x000ee80000300800 */
[----:B-1----:R-:W4:Y:S04]  /*2a360*/  LDL.LU R0, [R1+0x484] ;  /* 0x0004840001007983 */ /* 0x002f280000300800 */
[----:B---3--:R-:W-:Y:S04]  /*2a370*/  STL [R1+0xc], R2 ;  /* 0x00000c0201007387 */ /* 0x008fe80000100800 */
[----:B------:R-:W3:Y:S04]  /*2a380*/  LDL.LU R4, [R1+0x488] ;  /* 0x0004880001047983 */ /* 0x000ee80000300800 */
[----:B----4-:R1:W-:Y:S04]  /*2a390*/  STL [R1+0x10], R0 ;  /* 0x0000100001007387 */ /* 0x0103e80000100800 */
[----:B---3--:R-:W-:Y:S04]  /*2a3a0*/  STL [R1+0x18fc], R4 ;  /* 0x0018fc0401007387 */ /* 0x008fe80000100800 */
[----:B-1----:R-:W3:Y:S04]  /*2a3b0*/  LDL.LU R0, [R1+0x48c] ;  /* 0x00048c0001007983 */ /* 0x002ee80000300800 */
[----:B---3--:R1:W-:Y:S04]  /*2a3c0*/  STL [R1+0x1900], R0 ;  /* 0x0019000001007387 */ /* 0x0083e80000100800 */
[----:B------:R-:W3:Y:S04]  /*2a3d0*/  LDL.LU R2, [R1+0x490] ;  /* 0x0004900001027983 */ /* 0x000ee80000300800 */
[----:B-1----:R-:W4:Y:S04]  /*2a3e0*/  LDL.LU R0, [R1+0x494] ;  /* 0x0004940001007983 */ /* 0x002f280000300800 */
        /* <DEDUP_REMOVED lines=20> */
[----:B---3--:R-:W-:Y:S04]  /*2a530*/  STL [R1+0x44], R2 ;  /* 0x0000440201007387 */ /* 0x008fe80000100800 */
[----:B------:R-:W3:Y:S04]  /*2a540*/  LDL.LU R21, [R1+0x4c0] ;  /* 0x0004c00001157983 */ /* 0x000ee80000300800 */
[----:B----4-:R1:W-:Y:S04]  /*2a550*/  STL [R1+0x48], R0 ;  /* 0x0000480001007387 */ /* 0x0103e80000100800 */
[----:B---3--:R-:W-:Y:S04]  /*2a560*/  STL [R1+0x1878], R21 ;  /* 0x0018781501007387 */ /* 0x008fe80000100800 */
[----:B-1----:R-:W3:Y:S04]  /*2a570*/  LDL.LU R0, [R1+0x4c4] ;  /* 0x0004c40001007983 */ /* 0x002ee80000300800 */
[----:B------:R-:W4:Y:S01]  /*2a580*/  LDL.LU R2, [R1+0x4c8] ;  /* 0x0004c80001027983 */ /* 0x000f220000300800 */
[----:B------:R-:W1:Y:S03]  /*2a590*/  S2R R23, SR_TID.X ;  /* 0x0000000000177919 */ /* 0x000e660000002100 */
[----:B---3--:R3:W-:Y:S04]  /*2a5a0*/  STL [R1+0x50], R0 ;  /* 0x0000500001007387 */ /* 0x0087e80000100800 */
[----:B---3--:R-:W3:Y:S04]  /*2a5b0*/  LDL.LU R0, [R1+0x4cc] ;  /* 0x0004cc0001007983 */ /* 0x008ee80000300800 */
[----:B----4-:R4:W-:Y:S04]  /*2a5c0*/  STL [R1+0x54], R2 ;  /* 0x0000540201007387 */ /* 0x0109e80000100800 */
[----:B---3--:R3:W-:Y:S04]  /*2a5d0*/  STL [R1+0x58], R0 ;  /* 0x0000580001007387 */ /* 0x0087e80000100800 */
[----:B------:R-:W2:Y:S04]  /*2a5e0*/  LDL.LU R20, [R1+0x4d0] ;  /* 0x0004d00001147983 */ /* 0x000ea80000300800 */
[----:B--2---:R-:W-:Y:S04]  /*2a5f0*/  STL [R1+0x187c], R20 ;  /* 0x00187c1401007387 */ /* 0x004fe80000100800 */
[----:B------:R-:W2:Y:S01]  /*2a600*/  LDL.LU R17, [R1+0x4d4] ;  /* 0x0004d40001117983 */ /* 0x000ea20000300800 */
[----:B------:R-:W-:-:S03]  /*2a610*/  IMAD.MOV.U32 R19, RZ, RZ, R25 ;  /* 0x000000ffff137224 */ /* 0x000fc600078e0019 */
[----:B--2---:R-:W-:Y:S04]  /*2a620*/  STL [R1+0x1880], R17 ;  /* 0x0018801101007387 */ /* 0x004fe80000100800 */
[----:B------:R-:W2:Y:S04]  /*2a630*/  LDL.LU R25, [R1+0x4d8] ;  /* 0x0004d80001197983 */ /* 0x000ea80000300800 */
[----:B--2---:R-:W-:Y:S04]  /*2a640*/  STL [R1+0x1904], R25 ;  /* 0x0019041901007387 */ /* 0x004fe80000100800 */
[----:B------:R-:W2:Y:S04]  /*2a650*/  LDL.LU R24, [R1+0x4dc] ;  /* 0x0004dc0001187983 */ /* 0x000ea80000300800 */
[----:B--2---:R-:W-:Y:S04]  /*2a660*/  STL [R1+0x1908], R24 ;  /* 0x0019081801007387 */ /* 0x004fe80000100800 */
[----:B------:R-:W2:Y:S04]  /*2a670*/  LDL.LU R16, [R1+0x4e0] ;  /* 0x0004e00001107983 */ /* 0x000ea80000300800 */
[----:B--2---:R-:W-:Y:S04]  /*2a680*/  STL [R1+0x1884], R16 ;  /* 0x0018841001007387 */ /* 0x004fe80000100800 */
[----:B------:R-:W2:Y:S01]  /*2a690*/  LDL.LU R9, [R1+0x4e4] ;  /* 0x0004e40001097983 */ /* 0x000ea20000300800 */
[----:B-1----:R-:W-:-:S02]  /*2a6a0*/  SHF.L.U32 R3, R23, 0x5, RZ ;  /* 0x0000000517037819 */ /* 0x002fc400000006ff */
[C---:B----4-:R-:W-:Y:S02]  /*2a6b0*/  SHF.L.U32 R2, R23.reuse, 0x4, RZ ;  /* 0x0000000417027819 */ /* 0x050fe400000006ff */
[----:B---3--:R-:W-:Y:S01]  /*2a6c0*/  LOP3.LUT R0, R23, 0x18, RZ, 0xc0, !PT ;  /* 0x0000001817007812 */ /* 0x008fe200078ec0ff */
[----:B--2---:R-:W-:Y:S04]  /*2a6d0*/  STL [R1+0x1888], R9 ;  /* 0x0018880901007387 */ /* 0x004fe80000100800 */
[----:B------:R-:W2:Y:S01]  /*2a6e0*/  LDL.LU R23, [R1+0x4e8] ;  /* 0x0004e80001177983 */ /* 0x000ea20000300800 */
[----:B------:R-:W-:Y:S02]  /*2a6f0*/  LOP3.LUT R2, R2, 0x70, RZ, 0xc0, !PT ;  /* 0x0000007002027812 */ /* 0x000fe400078ec0ff */
[----:B------:R-:W-:-:S03]  /*2a700*/  LOP3.LUT R3, R3, 0xc60, RZ, 0xc0, !PT ;  /* 0x00000c6003037812 */ /* 0x000fc600078ec0ff */
[----:B------:R-:W-:Y:S01]  /*2a710*/  VIADD R2, R2, UR6 ;  /* 0x0000000602027c36 */ /* 0x000fe20008000000 */
[----:B--2---:R-:W-:Y:S04]  /*2a720*/  STL [R1+0x190c], R23 ;  /* 0x00190c1701007387 */ /* 0x004fe80000100800 */
[----:B------:R-:W2:Y:S01]  /*2a730*/  LDL.LU R22, [R1+0x4ec] ;  /* 0x0004ec0001167983 */ /* 0x000ea20000300800 */
[C---:B------:R-:W-:Y:S02]  /*2a740*/  LEA R3, R0.reuse, R3, 0x9 ;  /* 0x0000000300037211 */ /* 0x040fe400078e48ff */
[----:B------:R-:W-:Y:S02]  /*2a750*/  LEA.HI R0, R0, R2, RZ, 0x1f ;  /* 0x0000000200007211 */ /* 0x000fe400078ff8ff */
[----:B------:R-:W-:-:S02]  /*2a760*/  MOV R18, R27 ;  /* 0x0000001b00127202 */ /* 0x000fc40000000f00 */
[C---:B------:R-:W-:Y:S02]  /*2a770*/  FSETP.GEU.AND P4, PT, R29.reuse, 1.175494350822287508e-38, PT ;  /* 0x008000001d00780b */ /* 0x040fe40003f8e000 */
[----:B------:R-:W-:Y:S02]  /*2a780*/  FSETP.GT.AND P3, PT, |R29|, 8.50705917302346158658e+37, PT ;  /* 0x7e8000001d00780b */ /* 0x000fe40003f64200 */
[C---:B------:R-:W-:Y:S01]  /*2a790*/  FSETP.GT.AND P1, PT, |R28|.reuse, 8.50705917302346158658e+37, PT ;  /* 0x7e8000001c00780b */ /* 0x040fe20003f24200 */
[C---:B------:R-:W-:Y:S01]  /*2a7a0*/  FMUL R2, R28.reuse, 8388608 ;  /* 0x4b0000001c027820 */ /* 0x040fe20000400000 */
[----:B------:R-:W-:-:S04]  /*2a7b0*/  FSETP.GEU.AND P2, PT, R28, 1.175494350822287508e-38, PT ;  /* 0x008000001c00780b */ /* 0x000fc80003f4e000 */
[----:B------:R-:W-:-:S07]  /*2a7c0*/  FSEL R13, R2, R28, !P2 ;  /* 0x0000001c020d7208 */ /* 0x000fce0005000000 */
[----:B------:R-:W-:Y:S01]  /*2a7d0*/  @P1 FMUL R26, R26, 0.25 ;  /* 0x3e8000001a1a1820 */ /* 0x000fe20000400000 */
[----:B--2---:R-:W-:Y:S04]  /*2a7e0*/  STL [R1+0x1910], R22 ;  /* 0x0019101601007387 */ /* 0x004fe80000100800 */
[----:B------:R1:W-:Y:S02]  /*2a7f0*/  STL [R1+0x3a8], R0 ;  /* 0x0003a80001007387 */ /* 0x0003e40000100800 */
[----:B-1----:R-:W-:-:S05]  /*2a800*/  FMUL R0, R29, 8388608 ;  /* 0x4b0000001d007820 */ /* 0x002fca0000400000 */
[----:B------:R-:W-:Y:S04]  /*2a810*/  STL [R1+0x196c], R0 ;  /* 0x00196c0001007387 */ /* 0x000fe80000100800 */
[----:B------:R-:W-:Y:S04]  /*2a820*/  STL [R1+0x1968], R29 ;  /* 0x0019681d01007387 */ /* 0x000fe80000100800 */
[----:B------:R-:W-:Y:S04]  /*2a830*/  STL [R1+0x1988], R19 ;  /* 0x0019881301007387 */ /* 0x000fe80000100800 */
[----:B------:R1:W-:Y:S04]  /*2a840*/  STL [R1+0x198c], R18 ;  /* 0x00198c1201007387 */ /* 0x0003e80000100800 */
[----:B-1----:R-:W2:Y:S04]  /*2a850*/  LDL.LU R18, [R1+0xac] ;  /* 0x0000ac0001127983 */ /* 0x002ea80000300800 */
        /* <DEDUP_REMOVED lines=25> */
[----:B------:R1:W-:Y:S04]  /*2a9f0*/  STL [R1+0x7c], R26 ;  /* 0x00007c1a01007387 */ /* 0x0003e80000100800 */
[----:B-1----:R-:W2:Y:S02]  /*2aa00*/  LDL.LU R26, [R1+0x19ac] ;  /* 0x0019ac00011a7983 */ /* 0x002ea40000300800 */
[----:B--2---:R-:W-:-:S05]  /*2aa10*/  @P1 FMUL R26, R26, 0.25 ;  /* 0x3e8000001a1a1820 */ /* 0x004fca0000400000 */
[----:B------:R1:W-:Y:S04]  /*2aa20*/  STL [R1+0x8c], R26 ;  /* 0x00008c1a01007387 */ /* 0x0003e80000100800 */
[----:B-1----:R-:W2:Y:S02]  /*2aa30*/  LDL.LU R26, [R1+0x19a8] ;  /* 0x0019a800011a7983 */ /* 0x002ea40000300800 */
[----:B--2---:R-:W-:-:S05]  /*2aa40*/  @P1 FMUL R26, R26, 0.25 ;  /* 0x3e8000001a1a1820 */ /* 0x004fca0000400000 */
[----:B------:R1:W-:Y:S04]  /*2aa50*/  STL [R1+0x98], R26 ;  /* 0x0000981a01007387 */ /* 0x0003e80000100800 */
[----:B-1----:R-:W2:Y:S01]  /*2aa60*/  LDL.LU R26, [R1+0x19a4] ;  /* 0x0019a400011a7983 */ /* 0x002ea20000300800 */
[----:B------:R-:W-:-:S03]  /*2aa70*/  @P1 FMUL R18, R18, 0.25 ;  /* 0x3e80000012121820 */ /* 0x000fc60000400000 */
[----:B------:R-:W-:Y:S04]  /*2aa80*/  STL [R1+0x80], R13 ;  /* 0x0000800d01007387 */ /* 0x000fe80000100800 */
[----:B------:R1:W-:Y:S04]  /*2aa90*/  STL [R1+0x1938], R13 ;  /* 0x0019380d01007387 */ /* 0x0003e80000100800 */
[----:B-1----:R-:W3:Y:S01]  /*2aaa0*/  LDL.LU R13, [R1+0xdc] ;  /* 0x0000dc00010d7983 */ /* 0x002ee20000300800 */
[----:B--2---:R-:W-:-:S05]  /*2aab0*/  @P1 FMUL R26, R26, 0.25 ;  /* 0x3e8000001a1a1820 */ /* 0x004fca0000400000 */
[----:B------:R1:W-:Y:S04]  /*2aac0*/  STL [R1+0xa0], R26 ;  /* 0x0000a01a01007387 */ /* 0x0003e80000100800 */
[----:B-1----:R-:W2:Y:S04]  /*2aad0*/  LDL.LU R26, [R1+0x19a0] ;  /* 0x0019a000011a7983 */ /* 0x002ea80000300800 */
[----:B------:R1:W-:Y:S04]  /*2aae0*/  STL [R1+0x1990], R18 ;  /* 0x0019901201007387 */ /* 0x0003e80000100800 */
[----:B-1----:R-:W2:Y:S04]  /*2aaf0*/  LDL R18, [R1+0xa0] ;  /* 0x0000a00001127983 */ /* 0x002ea80000100800 */
[----:B--2---:R1:W-:Y:S04]  /*2ab00*/  STL [R1+0x1994], R18 ;  /* 0x0019941201007387 */ /* 0x0043e80000100800 */
[----:B-1----:R-:W2:Y:S04]  /*2ab10*/  LDL R18, [R1+0x98] ;  /* 0x0000980001127983 */ /* 0x002ea80000100800 */
[----:B--2---:R1:W-:Y:S04]  /*2ab20*/  STL [R1+0x1998], R18 ;  /* 0x0019981201007387 */ /* 0x0043e80000100800 */
[----:B-1----:R-:W2:Y:S01]  /*2ab30*/  LDL R18, [R1+0x8c] ;  /* 0x00008c0001127983 */ /* 0x002ea20000100800 */
[----:B------:R-:W-:-:S03]  /*2ab40*/  FSETP.GEU.AND P5, PT, |R28|, 1.175494350822287508e-38, PT ;  /* 0x008000001c00780b */ /* 0x000fc60003fae200 */
[----:B--2---:R1:W-:Y:S04]  /*2ab50*/  STL [R1+0x199c], R18 ;  /* 0x00199c1201007387 */ /* 0x0043e80000100800 */
[----:B-1----:R-:W2:Y:S06]  /*2ab60*/  LDL R18, [R1+0x7c] ;  /* 0x00007c0001127983 */ /* 0x002eac0000100800 */
[----:B--2---:R-:W-:-:S05]  /*2ab70*/  @!P5 FMUL R18, R18, 16777216 ;  /* 0x4b8000001212d820 */ /* 0x004fca0000400000 */
[----:B------:R1:W-:Y:S04]  /*2ab80*/  @!P5 STL [R1+0x7c], R18 ;  /* 0x00007c120100d387 */ /* 0x0003e80000100800 */
[----:B-1----:R-:W2:Y:S02]  /*2ab90*/  LDL.LU R18, [R1+0x199c] ;  /* 0x00199c0001127983 */ /* 0x002ea40000300800 */
        /* <DEDUP_REMOVED lines=8> */
[----:B-1----:R-:W2:Y:S01]  /*2ac20*/  LDL.LU R18, [R1+0x1990] ;  /* 0x0019900001127983 */ /* 0x002ea20000300800 */
[----:B---3--:R-:W-:-:S04]  /*2ac30*/  @P1 FMUL R19, R19, 0.25 ;  /* 0x3e80000013131820 */ /* 0x008fc80000400000 */
[----:B------:R-:W-:Y:S01]  /*2ac40*/  @!P5 FMUL R19, R19, 16777216 ;  /* 0x4b8000001313d820 */ /* 0x000fe20000400000 */
[----:B--2---:R-:W-:-:S05]  /*2ac50*/  @!P5 FMUL R18, R18, 16777216 ;  /* 0x4b8000001212d820 */ /* 0x004fca0000400000 */
[----:B------:R1:W-:Y:S04]  /*2ac60*/  STL [R1+0xac], R18 ;  /* 0x0000ac1201007387 */ /* 0x0003e80000100800 */
[----:B-1----:R-:W2:Y:S04]  /*2ac70*/  LDL.LU R18, [R1+0x198c] ;  /* 0x00198c0001127983 */ /* 0x002ea80000300800 */
[----:B------:R1:W-:Y:S04]  /*2ac80*/  STL [R1+0xb4], R19 ;  /* 0x0000b41301007387 */ /* 0x0003e80000100800 */
[----:B-1----:R-:W3:Y:S04]  /*2ac90*/  LDL.LU R19, [R1+0x1988] ;  /* 0x0019880001137983 */ /* 0x002ee80000300800 */
[----:B--2---:R1:W-:Y:S04]  /*2aca0*/  STL [R1+0x197c], R18 ;  /* 0x00197c1201007387 */ /* 0x0043e80000100800 */
[----:B-1----:R-:W2:Y:S04]  /*2acb0*/  LDL.LU R18, [R1+0x7c] ;  /* 0x00007c0001127983 */ /* 0x002ea80000300800 */
[----:B---3--:R1:W-:Y:S04]  /*2acc0*/  STL [R1+0x1980], R19 ;  /* 0x0019801301007387 */ /* 0x0083e80000100800 */
[----:B-1----:R-:W3:Y:S01]  /*2acd0*/  LDL.LU R19, [R1+0x8c] ;  /* 0x00008c0001137983 */ /* 0x002ee20000300800 */
[----:B----4-:R-:W-:-:S04]  /*2ace0*/  @P1 FMUL R0, R0, 0.25 ;  /* 0x3e80000000001820 */ /* 0x010fc80000400000 */
[----:B------:R-:W-:Y:S01]  /*2acf0*/  @!P5 FMUL R0, R0, 16777216 ;  /* 0x4b8000000000d820 */ /* 0x000fe20000400000 */
[----:B---3--:R2:W-:Y:S02]  /*2ad00*/  STL [R1+0x1984], R19 ;  /* 0x0019841301007387 */ /* 0x0085e40000100800 */
[----:B--2---:R-:W-:Y:S02]  /*2ad10*/  IMAD.MOV.U32 R19, RZ, RZ, R18 ;  /* 0x000000ffff137224 */ /* 0x004fe400078e0012 */
[----:B------:R-:W2:Y:S04]  /*2ad20*/  LDL.LU R18, [R1+0x98] ;  /* 0x0000980001127983 */ /* 0x000ea80000300800 */
[----:B------:R1:W-:Y:S04]  /*2ad30*/  STL [R1+0x1970], R0 ;  /* 0x0019700001007387 */ /* 0x0003e80000100800 */
[----:B-1----:R-:W3:Y:S01]  /*2ad40*/  LDL.LU R0, [R1+0xb4] ;  /* 0x0000b40001007983 */ /* 0x002ee20000300800 */
[----:B------:R-:W-:-:S04]  /*2ad50*/  @P1 FMUL R28, R28, 0.25 ;  /* 0x3e8000001c1c1820 */ /* 0x000fc80000400000 */
[----:B------:R-:W-:-:S06]  /*2ad60*/  @!P5 FMUL R28, R28, 16777216 ;  /* 0x4b8000001c1cd820 */ /* 0x000fcc0000400000 */
[----:B------:R-:W1:Y:S01]  /*2ad70*/  MUFU.RCP R28, R28 ;  /* 0x0000001c001c7308 */ /* 0x000e620000001000 */
[----:B---3--:R3:W-:Y:S04]  /*2ad80*/  STL [R1+0x1974], R0 ;  /* 0x0019740001007387 */ /* 0x0087e80000100800 */
[----:B---3--:R-:W3:Y:S01]  /*2ad90*/  LDL.LU R0, [R1+0xac] ;  /* 0x0000ac0001007983 */ /* 0x008ee20000300800 */
[----:B-1----:R-:W-:-:S03]  /*2ada0*/  FMUL R19, R28, R19 ;  /* 0x000000131c137220 */ /* 0x002fc60000400000 */
[----:B---3--:R1:W-:Y:S04]  /*2adb0*/  STL [R1+0x1978], R0 ;  /* 0x0019780001007387 */ /* 0x0083e80000100800 */
[----:B-1----:R-:W3:Y:S04]  /*2adc0*/  LDL.LU R0, [R1+0xa0] ;  /* 0x0000a00001007983 */ /* 0x002ee80000300800 */
[----:B------:R1:W-:Y:S04]  /*2add0*/  STL [R1+0x248], R19 ;  /* 0x0002481301007387 */ /* 0x0003e80000100800 */
[----:B-1----:R-:W4:Y:S01]  /*2ade0*/  LDL.LU R19, [R1+0x1984] ;  /* 0x0019840001137983 */ /* 0x002f220000300800 */
[C---:B--2---:R-:W-:Y:S01]  /*2adf0*/  FMUL R18, R28.reuse, R18 ;  /* 0x000000121c127220 */ /* 0x044fe20000400000 */
[C---:B---3--:R-:W-:Y:S01]  /*2ae00*/  FMUL R0, R28.reuse, R0 ;  /* 0x000000001c007220 */ /* 0x048fe20000400000 */
[----:B----4-:R-:W-:-:S05]  /*2ae10*/  FMUL R19, R28, R19 ;  /* 0x000000131c137220 */ /* 0x010fca0000400000 */
[----:B------:R1:W-:Y:S04]  /*2ae20*/  STL [R1+0x240], R19 ;  /* 0x0002401301007387 */ /* 0x0003e80000100800 */
[----:B-1----:R-:W2:Y:S04]  /*2ae30*/  LDL.LU R19, [R1+0x1980] ;  /* 0x0019800001137983 */ /* 0x002ea80000300800 */
[----:B------:R1:W-:Y:S04]  /*2ae40*/  STL [R1+0x244], R18 ;  /* 0x0002441201007387 */ /* 0x0003e80000100800 */
[----:B-1----:R-:W3:Y:S04]  /*2ae50*/  LDL.LU R18, [R1+0x197c] ;  /* 0x00197c0001127983 */ /* 0x002ee80000300800 */
[----:B------:R1:W-:Y:S04]  /*2ae60*/  STL [R1+0x23c], R0 ;  /* 0x00023c0001007387 */ /* 0x0003e80000100800 */
[----:B-1----:R-:W4:Y:S02]  /*2ae70*/  LDL.LU R0, [R1+0x1978] ;  /* 0x0019780001007983 */ /* 0x002f240000300800 */
[----:B----4-:R-:W-:-:S05]  /*2ae80*/  FMUL R0, R28, R0 ;  /* 0x000000001c007220 */ /* 0x010fca0000400000 */
[----:B------:R1:W-:Y:S04]  /*2ae90*/  STL [R1+0x238], R0 ;  /* 0x0002380001007387 */ /* 0x0003e80000100800 */
[----:B-1----:R-:W4:Y:S02]  /*2aea0*/  LDL.LU R0, [R1+0x1974] ;  /* 0x0019740001007983 */ /* 0x002f240000300800 */
[----:B----4-:R-:W-:-:S05]  /*2aeb0*/  FMUL R0, R28, R0 ;  /* 0x000000001c007220 */ /* 0x010fca0000400000 */
[----:B------:R1:W-:Y:S04]  /*2aec0*/  STL [R1+0x230], R0 ;  /* 0x0002300001007387 */ /* 0x0003e80000100800 */
[----:B-1----:R-:W4:Y:S01]  /*2aed0*/  LDL.LU R0, [R1+0x1970] ;  /* 0x0019700001007983 */ /* 0x002f220000300800 */
[----:B------:R-:W-:Y:S01]  /*2aee0*/  @P1 FMUL R29, R29, 0.25 ;  /* 0x3e8000001d1d1820 */ /* 0x000fe20000400000 */
[----:B------:R-:W-:Y:S01]  /*2aef0*/  @P1 FMUL R27, R27, 0.25 ;  /* 0x3e8000001b1b1820 */ /* 0x000fe20000400000 */
[----:B------:R-:W-:Y:S02]  /*2af00*/  @P1 FMUL R13, R13, 0.25 ;  /* 0x3e8000000d0d1820 */ /* 0x000fe40000400000 */
[----:B------:R-:W-:Y:S01]  /*2af10*/  @!P5 FMUL R29, R29, 16777216 ;  /* 0x4b8000001d1dd820 */ /* 0x000fe20000400000 */
[----:B------:R-:W-:Y:S01]  /*2af20*/  @!P5 FMUL R27, R27, 16777216 ;  /* 0x4b8000001b1bd820 */ /* 0x000fe20000400000 */
[----:B------:R-:W-:-:S02]  /*2af30*/  @!P5 FMUL R13, R13, 16777216 ;  /* 0x4b8000000d0dd820 */ /* 0x000fc40000400000 */
[----:B------:R-:W-:Y:S01]  /*2af40*/  FMUL R29, R28, R29 ;  /* 0x0000001d1c1d7220 */ /* 0x000fe20000400000 */
[----:B------:R-:W-:Y:S01]  /*2af50*/  @P1 FMUL R22, R22, 0.25 ;  /* 0x3e80000016161820 */ /* 0x000fe20000400000 */
[C---:B------:R-:W-:Y:S01]  /*2af60*/  FMUL R27, R28.reuse, R27 ;  /* 0x0000001b1c1b7220 */ /* 0x040fe20000400000 */
[----:B------:R-:W-:Y:S01]  /*2af70*/  FMUL R13, R28, R13 ;  /* 0x0000000d1c0d7220 */ /* 0x000fe20000400000 */
[----:B------:R-:W-:Y:S01]  /*2af80*/  @P1 FMUL R23, R23, 0.25 ;  /* 0x3e80000017171820 */ /* 0x000fe20000400000 */
[----:B------:R-:W-:Y:S01]  /*2af90*/  @!P5 FMUL R22, R22, 16777216 ;  /* 0x4b8000001616d820 */ /* 0x000fe20000400000 */
[----:B------:R-:W-:Y:S01]  /*2afa0*/  @P1 FMUL R9, R9, 0.25 ;  /* 0x3e80000009091820 */ /* 0x000fe20000400000 */
[----:B------:R-:W-:Y:S01]  /*2afb0*/  @P1 FMUL R16, R16, 0.25 ;  /* 0x3e80000010101820 */ /* 0x000fe20000400000 */
[----:B------:R-:W-:Y:S01]  /*2afc0*/  @!P5 FMUL R23, R23, 16777216 ;  /* 0x4b8000001717d820 */ /* 0x000fe20000400000 */
[----:B------:R-:W-:Y:S01]  /*2afd0*/  @P1 FMUL R24, R24, 0.25 ;  /* 0x3e80000018181820 */ /* 0x000fe20000400000 */
[----:B------:R-:W-:Y:S01]  /*2afe0*/  @!P5 FMUL R9, R9, 16777216 ;  /* 0x4b8000000909d820 */ /* 0x000fe20000400000 */
        /* <DEDUP_REMOVED lines=9> */
[----:B------:R-:W-:Y:S01]  /*2b080*/  @P1 FMUL R5, R5, 0.25 ;  /* 0x3e80000005051820 */ /* 0x000fe20000400000 */
[----:B------:R-:W-:Y:S01]  /*2b090*/  @!P5 FMUL R20, R20, 16777216 ;  /* 0x4b8000001414d820 */ /* 0x000fe20000400000 */
[----:B------:R-:W-:Y:S01]  /*2b0a0*/  @!P5 FMUL R21, R21, 16777216 ;  /* 0x4b8000001515d820 */ /* 0x000fe20000400000 */
[----:B------:R-:W-:Y:S01]  /*2b0b0*/  @!P5 FMUL R4, R4, 16777216 ;  /* 0x4b8000000404d820 */ /* 0x000fe20000400000 */
        /* <DEDUP_REMOVED lines=10> */
[----:B------:R-:W-:Y:S01]  /*2b160*/  FMUL R2, R28, R2 ;  /* 0x000000021c027220 */ /* 0x000fe20000400000 */
[----:B------:R-:W-:Y:S01]  /*2b170*/  @!P5 FMUL R6, R6, 16777216 ;  /* 0x4b8000000606d820 */ /* 0x000fe20000400000 */
[----:B------:R-:W-:Y:S01]  /*2b180*/  @!P5 FMUL R7, R7, 16777216 ;  /* 0x4b8000000707d820 */ /* 0x000fe20000400000 */
[----:B------:R-:W-:Y:S01]  /*2b190*/  @P1 FMUL R26, R26, 0.25 ;  /* 0x3e8000001a1a1820 */ /* 0x000fe20000400000 */
[----:B------:R-:W-:-:S03]  /*2b1a0*/  @!P5 FMUL R10, R10, 16777216 ;  /* 0x4b8000000a0ad820 */ /* 0x000fc60000400000 */
[----:B------:R-:W-:Y:S01]  /*2b1b0*/  @!P5 FMUL R26, R26, 16777216 ;  /* 0x4b8000001a1ad820 */ /* 0x000fe20000400000 */
[----:B----4-:R-:W-:-:S05]  /*2b1c0*/  FMUL R0, R28, R0 ;  /* 0x000000001c007220 */ /* 0x010fca0000400000 */
[----:B------:R1:W-:Y:S04]  /*2b1d0*/  STL [R1+0x234], R0 ;  /* 0x0002340001007387 */ /* 0x0003e80000100800 */
[----:B-1----:R-:W4:Y:S04]  /*2b1e0*/  LDL.LU R0, [R1+0x196c] ;  /* 0x00196c0001007983 */ /* 0x002f280000300800 */
[----:B------:R1:W-:Y:S04]  /*2b1f0*/  STL [R1+0x22c], R29 ;  /* 0x00022c1d01007387 */ /* 0x0003e80000100800 */
[----:B-1----:R-:W2:Y:S04]  /*2b200*/  LDL.LU R29, [R1+0x1968] ;  /* 0x00196800011d7983 */ /* 0x002ea80000300800 */
[----:B------:R1:W-:Y:S04]  /*2b210*/  STL [R1+0x228], R27 ;  /* 0x0002281b01007387 */ /* 0x0003e80000100800 */
[----:B-1----:R-:W4:Y:S04]  /*2b220*/  LDL.LU R27, [R1+0x1964] ;  /* 0x00196400011b7983 */ /* 0x002f280000300800 */
[----:B------:R1:W-:Y:S02]  /*2b230*/  STL [R1+0x220], R13 ;  /* 0x0002200d01007387 */ /* 0x0003e40000100800 */
[C---:B-1----:R-:W-:Y:S01]  /*2b240*/  FMUL R13, R28.reuse, R22 ;  /* 0x000000161c0d7220 */ /* 0x042fe20000400000 */
[----:B------:R-:W-:-:S04]  /*2b250*/  FMUL R22, R28, R23 ;  /* 0x000000171c167220 */ /* 0x000fc80000400000 */
[----:B------:R1:W-:Y:S04]  /*2b260*/  STL [R1+0x224], R13 ;  /* 0x0002240d01007387 */ /* 0x0003e80000100800 */
[----:B------:R-:W-:Y:S01]  /*2b270*/  STL [R1+0x21c], R22 ;  /* 0x00021c1601007387 */ /* 0x000fe20000100800 */
[C---:B-1----:R-:W-:Y:S01]  /*2b280*/  FMUL R13, R28.reuse, R9 ;  /* 0x000000091c0d7220 */ /* 0x042fe20000400000 */
[C---:B------:R-:W-:Y:S01]  /*2b290*/  FMUL R9, R28.reuse, R16 ;  /* 0x000000101c097220 */ /* 0x040fe20000400000 */
[----:B------:R-:W-:-:S03]  /*2b2a0*/  FMUL R16, R28, R24 ;  /* 0x000000181c107220 */ /* 0x000fc60000400000 */
[----:B------:R1:W-:Y:S04]  /*2b2b0*/  STL [R1+0x218], R13 ;  /* 0x0002180d01007387 */ /* 0x0003e80000100800 */
[----:B------:R0:W-:Y:S01]  /*2b2c0*/  STL [R1+0x210], R9 ;  /* 0x0002100901007387 */ /* 0x0001e20000100800 */
[----:B-1----:R-:W-:-:S03]  /*2b2d0*/  FMUL R13, R28, R25 ;  /* 0x000000191c0d7220 */ /* 0x002fc60000400000 */
[----:B------:R1:W-:Y:S01]  /*2b2e0*/  STL [R1+0x214], R16 ;  /* 0x0002141001007387 */ /* 0x0003e20000100800 */
[----:B0-----:R-:W-:-:S03]  /*2b2f0*/  FMUL R9, R28, R17 ;  /* 0x000000111c097220 */ /* 0x001fc60000400000 */
[----:B------:R0:W-:Y:S04]  /*2b300*/  STL [R1+0x20c], R13 ;  /* 0x00020c0d01007387 */ /* 0x0001e80000100800 */
[----:B------:R3:W-:Y:S01]  /*2b310*/  STL [R1+0x1b8], R9 ;  /* 0x0001b80901007387 */ /* 0x0007e20000100800 */
[C---:B-1----:R-:W-:Y:S01]  /*2b320*/  FMUL R16, R28.reuse, R20 ;  /* 0x000000141c107220 */ /* 0x042fe20000400000 */
[----:B0-----:R-:W-:-:S04]  /*2b330*/  FMUL R13, R28, R21 ;  /* 0x000000151c0d7220 */ /* 0x001fc80000400000 */
[----:B------:R-:W-:Y:S01]  /*2b340*/  STL [R1+0x1ac], R16 ;  /* 0x0001ac1001007387 */ /* 0x000fe20000100800 */
[C---:B---3--:R-:W-:Y:S01]  /*2b350*/  FMUL R9, R28.reuse, R4 ;  /* 0x000000041c097220 */ /* 0x048fe20000400000 */
[C---:B------:R-:W-:Y:S02]  /*2b360*/  FMUL R4, R28.reuse, R5 ;  /* 0x000000051c047220 */ /* 0x040fe40000400000 */
[----:B------:R-:W-:Y:S01]  /*2b370*/  STL [R1+0x1b4], R13 ;  /* 0x0001b40d01007387 */ /* 0x000fe20000100800 */
[----:B------:R-:W-:-:S03]  /*2b380*/  FMUL R5, R28, R8 ;  /* 0x000000081c057220 */ /* 0x000fc60000400000 */
[----:B------:R-:W-:Y:S04]  /*2b390*/  STL [R1+0x1a4], R9 ;  /* 0x0001a40901007387 */ /* 0x000fe80000100800 */
[----:B------:R0:W-:Y:S04]  /*2b3a0*/  STL [R1+0x1b0], R4 ;  /* 0x0001b00401007387 */ /* 0x0001e80000100800 */
[----:B------:R-:W-:Y:S01]  /*2b3b0*/  STL [R1+0x128], R5 ;  /* 0x0001280501007387 */ /* 0x000fe20000100800 */
[C---:B0-----:R-:W-:Y:S01]  /*2b3c0*/  FMUL R4, R28.reuse, R3 ;  /* 0x000000031c047220 */ /* 0x041fe20000400000 */
[----:B------:R-:W-:-:S02]  /*2b3d0*/  FMUL R3, R28, R6 ;  /* 0x000000061c037220 */ /* 0x000fc40000400000 */
[----:B------:R0:W-:Y:S04]  /*2b3e0*/  STL [R1+0x1a8], R2 ;  /* 0x0001a80201007387 */ /* 0x0001e80000100800 */
[----:B------:R1:W-:Y:S01]  /*2b3f0*/  STL [R1+0x120], R4 ;  /* 0x0001200401007387 */ /* 0x0003e20000100800 */
[----:B0-----:R-:W-:-:S03]  /*2b400*/  FMUL R2, R28, R7 ;  /* 0x000000071c027220 */ /* 0x001fc60000400000 */
[----:B------:R-:W-:Y:S01]  /*2b410*/  STL [R1+0x148], R3 ;  /* 0x0001480301007387 */ /* 0x000fe20000100800 */
[----:B-1----:R-:W-:-:S03]  /*2b420*/  FMUL R4, R28, R10 ;  /* 0x0000000a1c047220 */ /* 0x002fc60000400000 */
[----:B------:R0:W-:Y:S04]  /*2b430*/  STL [R1+0x118], R2 ;  /* 0x0001180201007387 */ /* 0x0001e80000100800 */
[----:B------:R1:W-:Y:S01]  /*2b440*/  STL [R1+0x140], R4 ;  /* 0x0001400401007387 */ /* 0x0003e20000100800 */
[----:B0-----:R-:W-:-:S03]  /*2b450*/  FMUL R2, R28, R26 ;  /* 0x0000001a1c027220 */ /* 0x001fc60000400000 */
[----:B------:R-:W3:Y:S01]  /*2b460*/  LDL.LU R26, [R1+0x1960] ;  /* 0x00196000011a7983 */ /* 0x000ee20000300800 */
[----:B------:R-:W-:Y:S01]  /*2b470*/  @P1 FMUL R11, R11, 0.25 ;  /* 0x3e8000000b0b1820 */ /* 0x000fe20000400000 */
[----:B------:R-:W-:Y:S01]  /*2b480*/  @P1 FMUL R12, R12, 0.25 ;  /* 0x3e8000000c0c1820 */ /* 0x000fe20000400000 */
[----:B------:R-:W-:Y:S02]  /*2b490*/  @P1 FMUL R14, R14, 0.25 ;  /* 0x3e8000000e0e1820 */ /* 0x000fe40000400000 */
[----:B------:R-:W-:Y:S01]  /*2b4a0*/  @!P5 FMUL R11, R11, 16777216 ;  /* 0x4b8000000b0bd820 */ /* 0x000fe20000400000 */
[----:B------:R-:W-:Y:S01]  /*2b4b0*/  @P1 FMUL R15, R15, 0.25 ;  /* 0x3e8000000f0f1820 */ /* 0x000fe20000400000 */
[----:B------:R-:W-:Y:S02]  /*2b4c0*/  @!P5 FMUL R12, R12, 16777216 ;  /* 0x4b8000000c0cd820 */ /* 0x000fe40000400000 */
[----:B------:R-:W-:Y:S01]  /*2b4d0*/  FMUL R3, R28, R11 ;  /* 0x0000000b1c037220 */ /* 0x000fe20000400000 */
[----:B------:R-:W-:Y:S01]  /*2b4e0*/  @!P5 FMUL R14, R14, 16777216 ;  /* 0x4b8000000e0ed820 */ /* 0x000fe20000400000 */
[----:B------:R-:W-:Y:S01]  /*2b4f0*/  @!P5 FMUL R15, R15, 16777216 ;  /* 0x4b8000000f0fd820 */ /* 0x000fe20000400000 */
[----:B-1----:R-:W-:-:S02]  /*2b500*/  FMUL R4, R28, R12 ;  /* 0x0000000c1c047220 */ /* 0x002fc40000400000 */
[----:B------:R0:W-:Y:S04]  /*2b510*/  STL [R1+0x110], R3 ;  /* 0x0001100301007387 */ /* 0x0001e80000100800 */
[----:B------:R1:W-:Y:S01]  /*2b520*/  STL [R1+0x138], R2 ;  /* 0x0001380201007387 */ /* 0x0003e20000100800 */
[----:B0-----:R-:W-:-:S03]  /*2b530*/  FMUL R3, R28, R14 ;  /* 0x0000000e1c037220 */ /* 0x001fc60000400000 */
[----:B------:R-:W-:Y:S01]  /*2b540*/  STL [R1+0x108], R4 ;  /* 0x0001080401007387 */ /* 0x000fe20000100800 */
[----:B-1----:R-:W-:-:S03]  /*2b550*/  FMUL R2, R28, R15 ;  /* 0x0000000f1c027220 */ /* 0x002fc60000400000 */
[----:B------:R-:W-:Y:S04]  /*2b560*/  STL [R1+0x130], R3 ;  /* 0x0001300301007387 */ /* 0x000fe80000100800 */
[----:B------:R-:W-:Y:S04]  /*2b570*/  STL [R1+0x100], R2 ;  /* 0x0001000201007387 */ /* 0x000fe80000100800 */
[----:B------:R-:W3:Y:S01]  /*2b580*/  LDL.LU R13, [R1+0xcc] ;  /* 0x0000cc00010d7983 */ /* 0x000ee20000300800 */
[----:B------:R-:W-:Y:S02]  /*2b590*/  MOV R12, R18 ;  /* 0x00000012000c7202 */ /* 0x000fe40000000f00 */
[----:B--2---:R-:W-:-:S02]  /*2b5a0*/  FSETP.GEU.AND P5, PT, |R29|, 1.175494350822287508e-38, PT ;  /* 0x008000001d00780b */ /* 0x004fc40003fae200 */
[----:B----4-:R-:W-:Y:S01]  /*2b5b0*/  FSEL R28, R0, R29, !P4 ;  /* 0x0000001d001c7208 */ /* 0x010fe20006000000 */
[----:B------:R-:W-:Y:S01]  /*2b5c0*/  @P3 FMUL R27, R27, 0.25 ;  /* 0x3e8000001b1b3820 */ /* 0x000fe20000400000 */
[----:B---3--:R-:W-:Y:S01]  /*2b5d0*/  STL [R1+0x1914], R26 ;  /* 0x0019141a01007387 */ /* 0x008fe20000100800 */
[----:B------:R-:W-:-:S03]  /*2b5e0*/  FSETP.GT.AND P1, PT, |R26|, 8.50705917302346158658e+37, PT ;  /* 0x7e8000001a00780b */ /* 0x000fc60003f24200 */
[----:B------:R0:W-:Y:S04]  /*2b5f0*/  STL [R1+0x1958], R29 ;  /* 0x0019581d01007387 */ /* 0x0001e80000100800 */
[----:B0-----:R-:W2:Y:S04]  /*2b600*/  LDL R29, [R1+0xb8] ;  /* 0x0000b800011d7983 */ /* 0x001ea80000100800 */
[----:B------:R-:W3:Y:S04]  /*2b610*/  LDL.LU R26, [R1+0xec] ;  /* 0x0000ec00011a7983 */ /* 0x000ee80000300800 */
[----:B------:R-:W4:Y:S04]  /*2b620*/  LDL.LU R22, [R1+0xf4] ;  /* 0x0000f40001167983 */ /* 0x000f280000300800 */
[----:B------:R-:W3:Y:S04]  /*2b630*/  LDL.LU R23, [R1+0xfc] ;  /* 0x0000fc0001177983 */ /* 0x000ee80000300800 */
[----:B------:R-:W-:Y:S04]  /*2b640*/  STL [R1+0x7c], R28 ;  /* 0x00007c1c01007387 */ /* 0x000fe80000100800 */
[----:B------:R0:W-:Y:S04]  /*2b650*/  STL [R1+0x193c], R28 ;  /* 0x00193c1c01007387 */ /* 0x0001e80000100800 */
[----:B0-----:R-:W3:Y:S04]  /*2b660*/  LDL.LU R28, [R1+0xc4] ;  /* 0x0000c400011c7983 */ /* 0x001ee80000300800 */
        /* <DEDUP_REMOVED lines=20> */
[----:B------:R0:W-:Y:S04]  /*2b7b0*/  STL [R1+0xb0], R27 ;  /* 0x0000b01b01007387 */ /* 0x0001e80000100800 */
[----:B0-----:R-:W4:Y:S01]  /*2b7c0*/  LDL.LU R27, [R1+0x195c] ;  /* 0x00195c00011b7983 */ /* 0x001f220000300800 */
[----:B------:R-:W-:Y:S01]  /*2b7d0*/  @P3 FMUL R19, R19, 0.25 ;  /* 0x3e80000013133820 */ /* 0x000fe20000400000 */
[----:B------:R-:W-:Y:S01]  /*2b7e0*/  @P3 FMUL R12, R12, 0.25 ;  /* 0x3e8000000c0c3820 */ /* 0x000fe20000400000 */
[----:B------:R-:W-:-:S03]  /*2b7f0*/  @P3 FMUL R13, R13, 0.25 ;  /* 0x3e8000000d0d3820 */ /* 0x000fc60000400000 */
[----:B------:R-:W-:Y:S04]  /*2b800*/  @P3 STL [R1+0x9c], R19 ;  /* 0x00009c1301003387 */ /* 0x000fe80000100800 */
[----:B------:R-:W-:Y:S01]  /*2b810*/  @P3 STL [R1+0xa4], R12 ;  /* 0x0000a40c01003387 */ /* 0x000fe20000100800 */
[----:B--2---:R-:W-:-:S05]  /*2b820*/  @P3 FMUL R29, R29, 0.25 ;  /* 0x3e8000001d1d3820 */ /* 0x004fca0000400000 */
[----:B------:R-:W-:Y:S01]  /*2b830*/  @P3 STL [R1+0xb8], R29 ;  /* 0x0000b81d01003387 */ /* 0x000fe20000100800 */
[----:B---3--:R-:W-:-:S05]  /*2b840*/  @P3 FMUL R28, R28, 0.25 ;  /* 0x3e8000001c1c3820 */ /* 0x008fca0000400000 */
[----:B------:R0:W-:Y:S02]  /*2b850*/  STL [R1+0x1940], R28 ;  /* 0x0019401c01007387 */ /* 0x0001e40000100800 */
[----:B0-----:R-:W-:Y:S02]  /*2b860*/  MOV R28, R29 ;  /* 0x0000001d001c7202 */ /* 0x001fe40000000f00 */
[----:B------:R-:W2:Y:S04]  /*2b870*/  LDL.LU R29, [R1+0x1958] ;  /* 0x00195800011d7983 */ /* 0x000ea80000300800 */
[----:B------:R0:W-:Y:S04]  /*2b880*/  STL [R1+0x1944], R13 ;  /* 0x0019440d01007387 */ /* 0x0001e80000100800 */
[----:B0-----:R-:W3:Y:S01]  /*2b890*/  LDL R13, [R1+0xb0] ;  /* 0x0000b000010d7983 */ /* 0x001ee20000100800 */
[----:B----4-:R-:W-:-:S05]  /*2b8a0*/  @P3 FMUL R27, R27, 0.25 ;  /* 0x3e8000001b1b3820 */ /* 0x010fca0000400000 */
[----:B------:R0:W-:Y:S04]  /*2b8b0*/  STL [R1+0xd8], R27 ;  /* 0x0000d81b01007387 */ /* 0x0001e80000100800 */
[----:B0-----:R-:W4:Y:S02]  /*2b8c0*/  LDL.LU R27, [R1+0x1954] ;  /* 0x00195400011b7983 */ /* 0x001f240000300800 */
[----:B----4-:R-:W-:-:S05]  /*2b8d0*/  @P3 FMUL R27, R27, 0.25 ;  /* 0x3e8000001b1b3820 */ /* 0x010fca0000400000 */
[----:B------:R0:W-:Y:S04]  /*2b8e0*/  STL [R1+0xe0], R27 ;  /* 0x0000e01b01007387 */ /* 0x0001e80000100800 */
[----:B0-----:R-:W4:Y:S04]  /*2b8f0*/  LDL.LU R27, [R1+0x1950] ;  /* 0x00195000011b7983 */ /* 0x001f280000300800 */
[----:B------:R0:W-:Y:S04]  /*2b900*/  STL [R1+0x1948], R28 ;  /* 0x0019481c01007387 */ /* 0x0001e80000100800 */
[----:B---3--:R1:W-:Y:S01]  /*2b910*/  STL [R1+0x194c], R13 ;  /* 0x00194c0d01007387 */ /* 0x0083e20000100800 */
[----:B0-----:R-:W-:Y:S01]  /*2b920*/  IMAD.MOV.U32 R28, RZ, RZ, R12 ;  /* 0x000000ffff1c7224 */ /* 0x001fe200078e000c */
[----:B------:R-:W-:-:S02]  /*2b930*/  FSEL R12, RZ, -23, P2 ;  /* 0xc1b80000ff0c7808 */ /* 0x000fc40001000000 */
[----:B-1----:R-:W-:Y:S02]  /*2b940*/  MOV R13, R19 ;  /* 0x00000013000d7202 */ /* 0x002fe40000000f00 */
[----:B------:R-:W-:Y:S01]  /*2b950*/  FSEL R19, RZ, -23, P4 ;  /* 0xc1b80000ff137808 */ /* 0x000fe20002000000 */
[----:B------:R0:W-:Y:S02]  /*2b960*/  STL [R1+0x1918], R12 ;  /* 0x0019180c01007387 */ /* 0x0001e40000100800 */
[----:B------:R-:W-:Y:S01]  /*2b970*/  @!P5 FMUL R13, R13, 16777216 ;  /* 0x4b8000000d0dd820 */ /* 0x000fe20000400000 */
[----:B------:R-:W-:Y:S01]  /*2b980*/  @!P5 FMUL R28, R28, 16777216 ;  /* 0x4b8000001c1cd820 */ /* 0x000fe20000400000 */
[----:B0-----:R-:W3:Y:S04]  /*2b990*/  LDL.LU R12, [R1+0xe0] ;  /* 0x0000e000010c7983 */ /* 0x001ee80000300800 */
[----:B------:R0:W-:Y:S04]  /*2b9a0*/  STL [R1+0x191c], R19 ;  /* 0x00191c1301007387 */ /* 0x0001e80000100800 */
[----:B0-----:R-:W2:Y:S04]  /*2b9b0*/  LDL.LU R19, [R1+0xd8] ;  /* 0x0000d80001137983 */ /* 0x001ea80000300800 */
[----:B------:R0:W-:Y:S04]  /*2b9c0*/  @!P5 STL [R1+0x9c], R13 ;  /* 0x00009c0d0100d387 */ /* 0x0001e80000100800 */
[----:B0-----:R-:W2:Y:S04]  /*2b9d0*/  LDL.LU R13, [R1+0x194c] ;  /* 0x00194c00010d7983 */ /* 0x001ea80000300800 */
[----:B------:R0:W-:Y:S04]  /*2b9e0*/  @!P5 STL [R1+0xa4], R28 ;  /* 0x0000a41c0100d387 */ /* 0x0001e80000100800 */
[----:B0-----:R-:W3:Y:S01]  /*2b9f0*/  LDL.LU R28, [R1+0x1948] ;  /* 0x00194800011c7983 */ /* 0x001ee20000300800 */
[----:B--2---:R-:W-:-:S05]  /*2ba00*/  @!P5 FMUL R13, R13, 16777216 ;  /* 0x4b8000000d0dd820 */ /* 0x004fca0000400000 */
[----:B------:R0:W-:Y:S01]  /*2ba10*/  @!P5 STL [R1+0xb0], R13 ;  /* 0x0000b00d0100d387 */ /* 0x0001e20000100800 */
[----:B---3--:R-:W-:-:S03]  /*2ba20*/  @!P5 FMUL R28, R28, 16777216 ;  /* 0x4b8000001c1cd820 */ /* 0x008fc60000400000 */
[----:B0-----:R-:W2:Y:S04]  /*2ba30*/  LDL.LU R13, [R1+0x1944] ;  /* 0x00194400010d7983 */ /* 0x001ea80000300800 */
[----:B------:R0:W-:Y:S04]  /*2ba40*/  @!P5 STL [R1+0xb8], R28 ;  /* 0x0000b81c0100d387 */ /* 0x0001e80000100800 */
[----:B0-----:R-:W3:Y:S01]  /*2ba50*/  LDL.LU R28, [R1+0x1940] ;  /* 0x00194000011c7983 */ /* 0x001ee20000300800 */
[----:B------:R-:W-:Y:S01]  /*2ba60*/  @!P5 FMUL R19, R19, 16777216 ;  /* 0x4b8000001313d820 */ /* 0x000fe20000400000 */
[----:B--2---:R-:W-:Y:S01]  /*2ba70*/  @!P5 FMUL R13, R13, 16777216 ;  /* 0x4b8000000d0dd820 */ /* 0x004fe20000400000 */
[----:B---3--:R-:W-:-:S05]  /*2ba80*/  @!P5 FMUL R28, R28, 16777216 ;  /* 0x4b8000001c1cd820 */ /* 0x008fca0000400000 */
[----:B------:R0:W-:Y:S04]  /*2ba90*/  STL [R1+0xc4], R28 ;  /* 0x0000c41c01007387 */ /* 0x0001e80000100800 */
[----:B0-----:R-:W2:Y:S04]  /*2baa0*/  LDL.LU R28, [R1+0x193c] ;  /* 0x00193c00011c7983 */ /* 0x001ea80000300800 */
[----:B------:R0:W-:Y:S04]  /*2bab0*/  STL [R1+0xcc], R13 ;  /* 0x0000cc0d01007387 */ /* 0x0001e80000100800 */
[----:B0-----:R-:W3:Y:S04]  /*2bac0*/  LDL.LU R13, [R1+0x1938] ;  /* 0x00193800010d7983 */ /* 0x001ee80000300800 */
[----:B------:R0:W-:Y:S04]  /*2bad0*/  STL [R1+0x1920], R19 ;  /* 0x0019201301007387 */ /* 0x0001e80000100800 */
[----:B0-----:R-:W2:Y:S04]  /*2bae0*/  LDL.LU R19, [R1+0xcc] ;  /* 0x0000cc0001137983 */ /* 0x001ea80000300800 */
[----:B--2---:R0:W-:Y:S04]  /*2baf0*/  STL [R1+0x1924], R19 ;  /* 0x0019241301007387 */ /* 0x0041e80000100800 */
[----:B0-----:R-:W2:Y:S04]  /*2bb00*/  LDL.LU R19, [R1+0xc4] ;  /* 0x0000c40001137983 */ /* 0x001ea80000300800 */
[----:B--2---:R0:W-:Y:S04]  /*2bb10*/  STL [R1+0x1928], R19 ;  /* 0x0019281301007387 */ /* 0x0041e80000100800 */
[----:B0-----:R-:W2:Y:S04]  /*2bb20*/  LDL.LU R19, [R1+0xb8] ;  /* 0x0000b80001137983 */ /* 0x001ea80000300800 */
[----:B--2---:R0:W-:Y:S04]  /*2bb30*/  STL [R1+0x192c], R19 ;  /* 0x00192c1301007387 */ /* 0x0041e80000100800 */
[----:B0-----:R-:W2:Y:S01]  /*2bb40*/  LDL.LU R19, [R1+0xb0] ;  /* 0x0000b00001137983 */ /* 0x001ea20000300800 */
[----:B---3--:R-:W-:-:S03]  /*2bb50*/  VIADD R13, R13, 0xc0cafb0d ;  /* 0xc0cafb0d0d0d7836 */ /* 0x008fc60000000000 */
[----:B--2---:R0:W-:Y:S04]  /*2bb60*/  STL [R1+0x1930], R19 ;  /* 0x0019301301007387 */ /* 0x0041e80000100800 */
[----:B0-----:R-:W2:Y:S01]  /*2bb70*/  LDL.LU R19, [R1+0xa4] ;  /* 0x0000a40001137983 */ /* 0x001ea20000300800 */
[----:B------:R-:W-:Y:S01]  /*2bb80*/  IADD3 R28, PT, PT, R28, -0x3f3504f3, RZ ;  /* 0xc0cafb0d1c1c7810 */ /* 0x000fe20007ffe0ff */
[----:B------:R-:W-:-:S04]  /*2bb90*/  @P3 FMUL R29, R29, 0.25 ;  /* 0x3e8000001d1d3820 */ /* 0x000fc80000400000 */
[----:B------:R-:W-:-:S06]  /*2bba0*/  @!P5 FMUL R29, R29, 16777216 ;  /* 0x4b8000001d1dd820 */ /* 0x000fcc0000400000 */
[----:B------:R-:W0:Y:S01]  /*2bbb0*/  MUFU.RCP R29, R29 ;  /* 0x0000001d001d7308 */ /* 0x000e220000001000 */
[----:B--2---:R1:W-:Y:S04]  /*2bbc0*/  STL [R1+0x1934], R19 ;  /* 0x0019341301007387 */ /* 0x0043e80000100800 */
[----:B-1----:R-:W0:Y:S04]  /*2bbd0*/  LDL.LU R19, [R1+0x9c] ;  /* 0x00009c0001137983 */ /* 0x002e280000300800 */
[----:B------:R1:W-:Y:S02]  /*2bbe0*/  STL [R1+0x8c], R13 ;  /* 0x00008c0d01007387 */ /* 0x0003e40000100800 */
[----:B-1----:R-:W-:-:S02]  /*2bbf0*/  LOP3.LUT R13, R28, 0xff800000, RZ, 0xc0, !PT ;  /* 0xff8000001c0d7812 */ /* 0x002fc400078ec0ff */
[----:B------:R-:W2:Y:S04]  /*2bc00*/  LDL.LU R28, [R1+0x8c] ;  /* 0x00008c00011c7983 */ /* 0x000ea80000300800 */
[----:B------:R-:W-:Y:S01]  /*2bc10*/  STL [R1+0x98], R13 ;  /* 0x0000980d01007387 */ /* 0x000fe20000100800 */
[----:B0-----:R-:W-:Y:S01]  /*2bc20*/  FMUL R19, R29, R19 ;  /* 0x000000131d137220 */ /* 0x001fe20000400000 */
[----:B--2---:R-:W-:-:S05]  /*2bc30*/  LOP3.LUT R28, R28, 0xff800000, RZ, 0xc0, !PT ;  /* 0xff8000001c1c7812 */ /* 0x004fca00078ec0ff */
[----:B------:R-:W-:Y:S04]  /*2bc40*/  STL [R1+0xd4], R28 ;  /* 0x0000d41c01007387 */ /* 0x000fe80000100800 */
[----:B------:R0:W-:Y:S04]  /*2bc50*/  STL [R1+0x208], R19 ;  /* 0x0002081301007387 */ /* 0x0001e80000100800 */
[----:B0-----:R-:W2:Y:S02]  /*2bc60*/  LDL.LU R19, [R1+0x1934] ;  /* 0x0019340001137983 */ /* 0x001ea40000300800 */
[----:B--2---:R-:W-:-:S05]  /*2bc70*/  FMUL R19, R29, R19 ;  /* 0x000000131d137220 */ /* 0x004fca0000400000 */
        /* <DEDUP_REMOVED lines=13> */
[----:B0-----:R-:W2:Y:S01]  /*2bd50*/  LDL.LU R19, [R1+0x1920] ;  /* 0x0019200001137983 */ /* 0x001ea20000300800 */
[----:B------:R-:W-:Y:S01]  /*2bd60*/  @P3 FMUL R26, R26, 0.25 ;  /* 0x3e8000001a1a3820 */ /* 0x000fe20000400000 */
[----:B------:R-:W-:Y:S01]  /*2bd70*/  @P3 FMUL R22, R22, 0.25 ;  /* 0x3e80000016163820 */ /* 0x000fe20000400000 */
[----:B------:R-:W-:Y:S01]  /*2bd80*/  @!P5 FMUL R12, R12, 16777216 ;  /* 0x4b8000000c0cd820 */ /* 0x000fe20000400000 */
[----:B------:R-:W-:Y:S01]  /*2bd90*/  @P3 FMUL R23, R23, 0.25 ;  /* 0x3e80000017173820 */ /* 0x000fe20000400000 */
[----:B------:R-:W-:Y:S01]  /*2bda0*/  @!P5 FMUL R26, R26, 16777216 ;  /* 0x4b8000001a1ad820 */ /* 0x000fe20000400000 */
[----:B------:R-:W-:Y:S01]  /*2bdb0*/  @P3 FMUL R24, R24, 0.25 ;  /* 0x3e80000018183820 */ /* 0x000fe20000400000 */
[----:B------:R-:W-:Y:S01]  /*2bdc0*/  @!P5 FMUL R22, R22, 16777216 ;  /* 0x4b8000001616d820 */ /* 0x000fe20000400000 */
[----:B------:R-:W-:Y:S01]  /*2bdd0*/  FMUL R12, R29, R12 ;  /* 0x0000000c1d0c7220 */ /* 0x000fe20000400000 */
[----:B------:R-:W-:Y:S01]  /*2bde0*/  @P3 FMUL R25, R25, 0.25 ;  /* 0x3e80000019193820 */ /* 0x000fe20000400000 */
[----:B------:R-:W-:Y:S01]  /*2bdf0*/  @!P5 FMUL R23, R23, 16777216 ;  /* 0x4b8000001717d820 */ /* 0x000fe20000400000 */
[C---:B------:R-:W-:Y:S01]  /*2be00*/  FMUL R26, R29.reuse, R26 ;  /* 0x0000001a1d1a7220 */ /* 0x040fe20000400000 */
[----:B------:R-:W-:Y:S01]  /*2be10*/  @P3 FMUL R0, R0, 0.25 ;  /* 0x3e80000000003820 */ /* 0x000fe20000400000 */
[----:B------:R-:W-:Y:S01]  /*2be20*/  @!P5 FMUL R24, R24, 16777216 ;  /* 0x4b8000001818d820 */ /* 0x000fe20000400000 */
[----:B------:R-:W-:Y:S01]  /*2be30*/  FMUL R22, R29, R22 ;  /* 0x000000161d167220 */ /* 0x000fe20000400000 */
        /* <DEDUP_REMOVED lines=27> */
[----:B------:R-:W-:Y:S01]  /*2bff0*/  @!P5 FMUL R9, R9, 16777216 ;  /* 0x4b8000000909d820 */ /* 0x000fe20000400000 */
[----:B------:R-:W-:Y:S01]  /*2c000*/  FMUL R6, R29, R6 ;  /* 0x000000061d067220 */ /* 0x000fe20000400000 */
[----:B------:R-:W-:Y:S01]  /*2c010*/  @P3 FMUL R17, R17, 0.25 ;  /* 0x3e80000011113820 */ /* 0x000fe20000400000 */
[----:B------:R-:W-:Y:S01]  /*2c020*/  @!P5 FMUL R16, R16, 16777216 ;  /* 0x4b8000001010d820 */ /* 0x000fe20000400000 */
[C---:B------:R-:W-:Y:S01]  /*2c030*/  FMUL R7, R29.reuse, R7 ;  /* 0x000000071d077220 */ /* 0x040fe20000400000 */
[----:B------:R-:W-:Y:S01]  /*2c040*/  @P3 FMUL R20, R20, 0.25 ;  /* 0x3e80000014143820 */ /* 0x000fe20000400000 */
[----:B------:R-:W-:Y:S01]  /*2c050*/  FMUL R9, R29, R9 ;  /* 0x000000091d097220 */ /* 0x000fe20000400000 */
[----:B------:R-:W-:Y:S01]  /*2c060*/  @P3 FMUL R21, R21, 0.25 ;  /* 0x3e80000015153820 */ /* 0x000fe20000400000 */
[----:B------:R-:W-:Y:S01]  /*2c070*/  @!P5 FMUL R17, R17, 16777216 ;  /* 0x4b8000001111d820 */ /* 0x000fe20000400000 */
[----:B------:R-:W-:Y:S01]  /*2c080*/  FMUL R16, R29, R16 ;  /* 0x000000101d107220 */ /* 0x000fe20000400000 */
        /* <DEDUP_REMOVED lines=11> */
[----:B------:R-:W-:Y:S01]  /*2c140*/  @!P5 FMUL R15, R15, 16777216 ;  /* 0x4b8000000f0fd820 */ /* 0x000fe20000400000 */
[C---:B------:R-:W-:Y:S01]  /*2c150*/  FMUL R11, R29.reuse, R11 ;  /* 0x0000000b1d0b7220 */ /* 0x040fe20000400000 */
[----:B------:R-:W-:Y:S01]  /*2c160*/  @!P5 FMUL R18, R18, 16777216 ;  /* 0x4b8000001212d820 */ /* 0x000fe20000400000 */
[----:B------:R-:W-:Y:S01]  /*2c170*/  FMUL R14, R29, R14 ;  /* 0x0000000e1d0e7220 */ /* 0x000fe20000400000 */
[----:B----4-:R-:W-:Y:S01]  /*2c180*/  @P3 FMUL R27, R27, 0.25 ;  /* 0x3e8000001b1b3820 */ /* 0x010fe20000400000 */
[C---:B------:R-:W-:Y:S01]  /*2c190*/  FMUL R15, R29.reuse, R15 ;  /* 0x0000000f1d0f7220 */ /* 0x040fe20000400000 */
[----:B------:R-:W-:-:S02]  /*2c1a0*/  FMUL R18, R29, R18 ;  /* 0x000000121d127220 */ /* 0x000fc40000400000 */
[----:B------:R-:W-:Y:S01]  /*2c1b0*/  @!P5 FMUL R27, R27, 16777216 ;  /* 0x4b8000001b1bd820 */ /* 0x000fe20000400000 */
[----:B--2---:R-:W-:-:S05]  /*2c1c0*/  FMUL R19, R29, R19 ;  /* 0x000000131d137220 */ /* 0x004fca0000400000 */
[----:B------:R0:W-:Y:S04]  /*2c1d0*/  STL [R1+0x1e8], R19 ;  /* 0x0001e81301007387 */ /* 0x0001e80000100800 */
[----:B0-----:R-:W2:Y:S04]  /*2c1e0*/  LDL.LU R19, [R1+0x191c] ;  /* 0x00191c0001137983 */ /* 0x001ea80000300800 */
[----:B------:R0:W-:Y:S04]  /*2c1f0*/  STL [R1+0x180], R12 ;  /* 0x0001800c01007387 */ /* 0x0001e80000100800 */
[----:B0-----:R-:W3:Y:S04]  /*2c200*/  LDL.LU R12, [R1+0x1918] ;  /* 0x00191800010c7983 */ /* 0x001ee80000300800 */
[----:B------:R0:W-:Y:S04]  /*2c210*/  STL [R1+0x1d8], R26 ;  /* 0x0001d81a01007387 */ /* 0x0001e80000100800 */
[----:B0-----:R-:W4:Y:S04]  /*2c220*/  LDL.LU R26, [R1+0x1914] ;  /* 0x00191400011a7983 */ /* 0x001f280000300800 */
[----:B------:R0:W-:Y:S04]  /*2c230*/  STL [R1+0x178], R22 ;  /* 0x0001781601007387 */ /* 0x0001e80000100800 */
[----:B0-----:R-:W3:Y:S04]  /*2c240*/  LDL.LU R22, [R1+0x1910] ;  /* 0x0019100001167983 */ /* 0x001ee80000300800 */
[----:B------:R0:W-:Y:S04]  /*2c250*/  STL [R1+0x1d0], R23 ;  /* 0x0001d01701007387 */ /* 0x0001e80000100800 */
[----:B0-----:R-:W4:Y:S04]  /*2c260*/  LDL.LU R23, [R1+0x190c] ;  /* 0x00190c0001177983 */ /* 0x001f280000300800 */
        /* <DEDUP_REMOVED lines=21> */
[----:B------:R1:W-:Y:S01]  /*2c3c0*/  STL [R1+0xdc], R16 ;  /* 0x0000dc1001007387 */ /* 0x0003e20000100800 */
[C---:B0-----:R-:W-:Y:S01]  /*2c3d0*/  FMUL R9, R29.reuse, R17 ;  /* 0x000000111d097220 */ /* 0x041fe20000400000 */
[C---:B------:R-:W-:Y:S01]  /*2c3e0*/  FMUL R17, R29.reuse, R21 ;  /* 0x000000151d117220 */ /* 0x040fe20000400000 */
[----:B-1----:R-:W-:-:S03]  /*2c3f0*/  FMUL R16, R29, R20 ;  /* 0x000000141d107220 */ /* 0x002fc60000400000 */
[----:B------:R0:W-:Y:S04]  /*2c400*/  STL [R1+0xcc], R9 ;  /* 0x0000cc0901007387 */ /* 0x0001e80000100800 */
[----:B0-----:R-:W4:Y:S04]  /*2c410*/  LDL.LU R9, [R1+0x44] ;  /* 0x0000440001097983 */ /* 0x001f280000300800 */
[----:B------:R0:W-:Y:S04]  /*2c420*/  STL [R1+0xc8], R16 ;  /* 0x0000c81001007387 */ /* 0x0001e80000100800 */
[----:B0-----:R-:W4:Y:S04]  /*2c430*/  LDL.LU R16, [R1+0x38] ;  /* 0x0000380001107983 */ /* 0x001f280000300800 */
[----:B------:R0:W-:Y:S04]  /*2c440*/  STL [R1+0xc4], R17 ;  /* 0x0000c41101007387 */ /* 0x0001e80000100800 */
[----:B0-----:R-:W4:Y:S04]  /*2c450*/  LDL.LU R17, [R1+0x34] ;  /* 0x0000340001117983 */ /* 0x001f280000300800 */
[----:B------:R-:W4:Y:S04]  /*2c460*/  LDL.LU R20, [R1+0x28] ;  /* 0x0000280001147983 */ /* 0x000f280000300800 */
[----:B------:R-:W4:Y:S04]  /*2c470*/  LDL.LU R21, [R1+0x24] ;  /* 0x0000240001157983 */ /* 0x000f280000300800 */
[----:B------:R0:W-:Y:S01]  /*2c480*/  STL [R1+0xb8], R10 ;  /* 0x0000b80a01007387 */ /* 0x0001e20000100800 */
[----:B------:R-:W-:-:S03]  /*2c490*/  FMUL R29, R29, R27 ;  /* 0x0000001b1d1d7220 */ /* 0x000fc60000400000 */
        /* <DEDUP_REMOVED lines=9> */
[----:B------:R-:W4:Y:S01]  /*2c530*/  LDL.LU R27, [R1+0x18cc] ;  /* 0x0018cc00011b7983 */ /* 0x000f220000300800 */
[----:B------:R-:W-:-:S02]  /*2c540*/  I2FP.F32.S32 R13, R13 ;  /* 0x0000000d000d7245 */ /* 0x000fc40000201400 */
[----:B------:R-:W-:-:S03]  /*2c550*/  I2FP.F32.S32 R28, R28 ;  /* 0x0000001c001c7245 */ /* 0x000fc60000201400 */
[----:B--2---:R-:W-:Y:S02]  /*2c560*/  FFMA.FTZ R13, R13, 1.1920928955078125e-07, R19 ;  /* 0x340000000d0d7823 */ /* 0x004fe40000010013 */
[----:B------:R-:W2:Y:S01]  /*2c570*/  LDL.LU R19, [R1+0x18c8] ;  /* 0x0018c80001137983 */ /* 0x000ea20000300800 */
[----:B---3--:R-:W-:-:S03]  /*2c580*/  FFMA.FTZ R28, R28, 1.1920928955078125e-07, R12 ;  /* 0x340000001c1c7823 */ /* 0x008fc6000001000c */
[----:B------:R0:W-:Y:S04]  /*2c590*/  STL [R1+0x8c], R29 ;  /* 0x00008c1d01007387 */ /* 0x0001e80000100800 */
[----:B------:R-:W3:Y:S01]  /*2c5a0*/  LDL.LU R12, [R1+0x88] ;  /* 0x00008800010c7983 */ /* 0x000ee20000300800 */
[----:B----4-:R-:W-:-:S03]  /*2c5b0*/  FSETP.GEU.AND P4, PT, R26, 1.175494350822287508e-38, PT ;  /* 0x008000001a00780b */ /* 0x010fc60003f8e000 */
[----:B------:R1:W-:Y:S01]  /*2c5c0*/  STL [R1+0x10c], R13 ;  /* 0x00010c0d01007387 */ /* 0x0003e20000100800 */
[----:B0-----:R-:W-:-:S03]  /*2c5d0*/  FMUL R29, R26, 8388608 ;  /* 0x4b0000001a1d7820 */ /* 0x001fc60000400000 */
[----:B-1----:R-:W4:Y:S04]  /*2c5e0*/  LDL.LU R13, [R1+0x90] ;  /* 0x00009000010d7983 */ /* 0x002f280000300800 */
[----:B------:R0:W-:Y:S01]  /*2c5f0*/  STL [R1+0x104], R28 ;  /* 0x0001041c01007387 */ /* 0x0001e20000100800 */
[----:B------:R-:W-:Y:S01]  /*2c600*/  FSEL R29, R29, R26, !P4 ;  /* 0x0000001a1d1d7208 */ /* 0x000fe20006000000 */
[C---:B0-----:R-:W-:Y:S01]  /*2c610*/  FMUL R28, R27.reuse, 8388608 ;  /* 0x4b0000001b1c7820 */ /* 0x041fe20000400000 */
[C---:B------:R-:W-:Y:S02]  /*2c620*/  FSETP.GEU.AND P3, PT, R27.reuse, 1.175494350822287508e-38, PT ;  /* 0x008000001b00780b */ /* 0x040fe40003f6e000 */
[----:B------:R-:W-:Y:S02]  /*2c630*/  FSETP.GT.AND P2, PT, |R27|, 8.50705917302346158658e+37, PT ;  /* 0x7e8000001b00780b */ /* 0x000fe40003f44200 */
[----:B------:R0:W-:Y:S04]  /*2c640*/  STL [R1+0x1890], R28 ;  /* 0x0018901c01007387 */ /* 0x0001e80000100800 */
[----:B0-----:R-:W2:Y:S04]  /*2c650*/  LDL.LU R28, [R1+0x54] ;  /* 0x00005400011c7983 */ /* 0x001ea80000300800 */
[----:B------:R0:W-:Y:S04]  /*2c660*/  STL [R1+0x188c], R27 ;  /* 0x00188c1b01007387 */ /* 0x0001e80000100800 */
[----:B0-----:R-:W2:Y:S04]  /*2c670*/  LDL.LU R27, [R1+0x48] ;  /* 0x00004800011b7983 */ /* 0x001ea80000300800 */
[----:B------:R0:W-:Y:S04]  /*2c680*/  STL [R1+0x1820], R29 ;  /* 0x0018201d01007387 */ /* 0x0001e80000100800 */
[----:B0-----:R-:W2:Y:S01]  /*2c690*/  LDL R29, [R1+0xd0] ;  /* 0x0000d000011d7983 */ /* 0x001ea20000100800 */
[----:B------:R-:W-:Y:S01]  /*2c6a0*/  @P1 FMUL R22, R22, 0.25 ;  /* 0x3e80000016161820 */ /* 0x000fe20000400000 */
[----:B------:R-:W-:Y:S01]  /*2c6b0*/  @P1 FMUL R23, R23, 0.25 ;  /* 0x3e80000017171820 */ /* 0x000fe20000400000 */
[----:B------:R-:W-:Y:S01]  /*2c6c0*/  @P1 FMUL R24, R24, 0.25 ;  /* 0x3e80000018181820 */ /* 0x000fe20000400000 */
[----:B--2---:R0:W-:Y:S04]  /*2c6d0*/  STL [R1+0x1894], R29 ;  /* 0x0018941d01007387 */ /* 0x0041e80000100800 */
[----:B0-----:R-:W2:Y:S01]  /*2c6e0*/  LDL.LU R29, [R1+0x58] ;  /* 0x00005800011d7983 */ /* 0x001ea20000300800 */
[----:B------:R-:W-:-:S03]  /*2c6f0*/  @P1 FMUL R25, R25, 0.25 ;  /* 0x3e80000019191820 */ /* 0x000fc60000400000 */
[----:B------:R0:W-:Y:S04]  /*2c700*/  STL [R1+0x6c], R22 ;  /* 0x00006c1601007387 */ /* 0x0001e80000100800 */
[----:B0-----:R-:W3:Y:S04]  /*2c710*/  LDL.LU R22, [R1+0x18c4] ;  /* 0x0018c40001167983 */ /* 0x001ee80000300800 */
[----:B------:R0:W-:Y:S04]  /*2c720*/  STL [R1+0x68], R23 ;  /* 0x0000681701007387 */ /* 0x0001e80000100800 */
[----:B0-----:R-:W3:Y:S04]  /*2c730*/  LDL.LU R23, [R1+0x18c0] ;  /* 0x0018c00001177983 */ /* 0x001ee80000300800 */
[----:B------:R0:W-:Y:S04]  /*2c740*/  STL [R1+0x64], R24 ;  /* 0x0000641801007387 */ /* 0x0001e80000100800 */
[----:B0-----:R-:W3:Y:S04]  /*2c750*/  LDL.LU R24, [R1+0x18bc] ;  /* 0x0018bc0001187983 */ /* 0x001ee80000300800 */
[----:B------:R0:W-:Y:S04]  /*2c760*/  STL [R1+0x60], R25 ;  /* 0x0000601901007387 */ /* 0x0001e80000100800 */
[----:B0-----:R-:W3:Y:S01]  /*2c770*/  LDL.LU R25, [R1+0x18b8] ;  /* 0x0018b80001197983 */ /* 0x001ee20000300800 */
[----:B--2---:R-:W-:-:S05]  /*2c780*/  @P1 FMUL R29, R29, 0.25 ;  /* 0x3e8000001d1d1820 */ /* 0x004fca0000400000 */
[----:B------:R0:W-:Y:S04]  /*2c790*/  STL [R1+0x18a8], R29 ;  /* 0x0018a81d01007387 */ /* 0x0001e80000100800 */
[----:B0-----:R-:W2:Y:S04]  /*2c7a0*/  LDL R29, [R1+0x60] ;  /* 0x00006000011d7983 */ /* 0x001ea80000100800 */
[----:B--2---:R0:W-:Y:S04]  /*2c7b0*/  STL [R1+0x18ac], R29 ;  /* 0x0018ac1d01007387 */ /* 0x0041e80000100800 */
[----:B0-----:R-:W2:Y:S04]  /*2c7c0*/  LDL R29, [R1+0x64] ;  /* 0x00006400011d7983 */ /* 0x001ea80000100800 */
[----:B--2---:R0:W-:Y:S04]  /*2c7d0*/  STL [R1+0x18b0], R29 ;  /* 0x0018b01d01007387 */ /* 0x0041e80000100800 */
[----:B0-----:R-:W2:Y:S01]  /*2c7e0*/  LDL R29, [R1+0x68] ;  /* 0x00006800011d7983 */ /* 0x001ea20000100800 */
[----:B------:R-:W-:-:S03]  /*2c7f0*/  FSETP.GEU.AND P5, PT, |R26|, 1.175494350822287508e-38, PT ;  /* 0x008000001a00780b */ /* 0x000fc60003fae200 */
[----:B--2---:R0:W-:Y:S04]  /*2c800*/  STL [R1+0x18b4], R29 ;  /* 0x0018b41d01007387 */ /* 0x0041e80000100800 */
[----:B0-----:R-:W2:Y:S06]  /*2c810*/  LDL R29, [R1+0x6c] ;  /* 0x00006c00011d7983 */ /* 0x001eac0000100800 */
[----:B--2---:R-:W-:-:S05]  /*2c820*/  @!P5 FMUL R29, R29, 16777216 ;  /* 0x4b8000001d1dd820 */ /* 0x004fca0000400000 */
[----:B------:R0:W-:Y:S04]  /*2c830*/  @!P5 STL [R1+0x6c], R29 ;  /* 0x00006c1d0100d387 */ /* 0x0001e80000100800 */
[----:B0-----:R-:W2:Y:S02]  /*2c840*/  LDL.LU R29, [R1+0x18b4] ;  /* 0x0018b400011d7983 */ /* 0x001ea40000300800 */
        /* <DEDUP_REMOVED lines=10> */
[----:B------:R0:W-:Y:S04]  /*2c8f0*/  STL [R1+0x1898], R29 ;  /* 0x0018981d01007387 */ /* 0x0001e80000100800 */
[----:B0-----:R-:W2:Y:S04]  /*2c900*/  LDL.LU R29, [R1+0x60] ;  /* 0x00006000011d7983 */ /* 0x001ea80000300800 */
[----:B--2---:R0:W-:Y:S04]  /*2c910*/  STL [R1+0x189c], R29 ;  /* 0x00189c1d01007387 */ /* 0x0041e80000100800 */
[----:B0-----:R-:W2:Y:S04]  /*2c920*/  LDL.LU R29, [R1+0x64] ;  /* 0x00006400011d7983 */ /* 0x001ea80000300800 */
[----:B--2---:R0:W-:Y:S04]  /*2c930*/  STL [R1+0x18a0], R29 ;  /* 0x0018a01d01007387 */ /* 0x0041e80000100800 */
[----:B0-----:R-:W2:Y:S01]  /*2c940*/  LDL.LU R29, [R1+0x68] ;  /* 0x00006800011d7983 */ /* 0x001ea20000300800 */
[----:B------:R-:W-:-:S04]  /*2c950*/  @P1 FMUL R26, R26, 0.25 ;  /* 0x3e8000001a1a1820 */ /* 0x000fc80000400000 */
[----:B------:R-:W-:-:S06]  /*2c960*/  @!P5 FMUL R26, R26, 16777216 ;  /* 0x4b8000001a1ad820 */ /* 0x000fcc0000400000 */
[----:B------:R-:W0:Y:S01]  /*2c970*/  MUFU.RCP R26, R26 ;  /* 0x0000001a001a7308 */ /* 0x000e220000001000 */
[----:B--2---:R1:W-:Y:S04]  /*2c980*/  STL [R1+0x18a4], R29 ;  /* 0x0018a41d01007387 */ /* 0x0043e80000100800 */
[----:B-1----:R-:W0:Y:S02]  /*2c990*/  LDL.LU R29, [R1+0x6c] ;  /* 0x00006c00011d7983 */ /* 0x002e240000300800 */
[----:B0-----:R-:W-:-:S05]  /*2c9a0*/  FMUL R29, R26, R29 ;  /* 0x0000001d1a1d7220 */ /* 0x001fca0000400000 */
        /* <DEDUP_REMOVED lines=13> */
[----:B------:R-:W-:Y:S02]  /*2ca80*/  @P1 FMUL R9, R9, 0.25 ;  /* 0x3e80000009091820 */ /* 0x000fe40000400000 */
[----:B------:R-:W-:Y:S01]  /*2ca90*/  @!P5 FMUL R28, R28, 16777216 ;  /* 0x4b8000001c1cd820 */ /* 0x000fe20000400000 */
[----:B------:R-:W-:Y:S01]  /*2caa0*/  @!P5 FMUL R27, R27, 16777216 ;  /* 0x4b8000001b1bd820 */ /* 0x000fe20000400000 */
[----:B------:R-:W-:-:S02]  /*2cab0*/  @!P5 FMUL R9, R9, 16777216 ;  /* 0x4b8000000909d820 */ /* 0x000fc40000400000 */
[C---:B------:R-:W-:Y:S01]  /*2cac0*/  FMUL R28, R26.reuse, R28 ;  /* 0x0000001c1a1c7220 */ /* 0x040fe20000400000 */
[C---:B------:R-:W-:Y:S01]  /*2cad0*/  FMUL R27, R26.reuse, R27 ;  /* 0x0000001b1a1b7220 */ /* 0x040fe20000400000 */
[----:B------:R-:W-:Y:S01]  /*2cae0*/  FMUL R9, R26, R9 ;  /* 0x000000091a097220 */ /* 0x000fe20000400000 */
[----:B------:R-:W-:Y:S01]  /*2caf0*/  @P1 FMUL R16, R16, 0.25 ;  /* 0x3e80000010101820 */ /* 0x000fe20000400000 */
[----:B------:R-:W-:Y:S01]  /*2cb00*/  @P1 FMUL R17, R17, 0.25 ;  /* 0x3e80000011111820 */ /* 0x000fe20000400000 */
[----:B------:R-:W-:Y:S02]  /*2cb10*/  @P1 FMUL R20, R20, 0.25 ;  /* 0x3e80000014141820 */ /* 0x000fe40000400000 */
        /* <DEDUP_REMOVED lines=20> */
[----:B------:R-:W-:Y:S01]  /*2cc60*/  @!P5 FMUL R2, R2, 16777216 ;  /* 0x4b8000000202d820 */ /* 0x000fe20000400000 */
[C---:B------:R-:W-:Y:S01]  /*2cc70*/  FMUL R5, R26.reuse, R5 ;  /* 0x000000051a057220 */ /* 0x040fe20000400000 */
[----:B------:R-:W-:-:S02]  /*2cc80*/  FMUL R8, R26, R8 ;  /* 0x000000081a087220 */ /* 0x000fc40000400000 */
[C---:B------:R-:W-:Y:S01]  /*2cc90*/  FMUL R2, R26.reuse, R2 ;  /* 0x000000021a027220 */ /* 0x040fe20000400000 */
[----:B--2---:R-:W-:-:S05]  /*2cca0*/  FMUL R29, R26, R29 ;  /* 0x0000001d1a1d7220 */ /* 0x004fca0000400000 */
[----:B------:R0:W-:Y:S04]  /*2ccb0*/  STL [R1+0x1ec], R29 ;  /* 0x0001ec1d01007387 */ /* 0x0001e80000100800 */
[----:B0-----:R-:W2:Y:S04]  /*2ccc0*/  LDL.LU R29, [R1+0x1894] ;  /* 0x00189400011d7983 */ /* 0x001ea80000300800 */
        /* <DEDUP_REMOVED lines=23> */
[----:B0-----:R-:W2:Y:S01]  /*2ce40*/  LDL.LU R2, [R1+0xa8] ;  /* 0x0000a80001027983 */ /* 0x001ea20000300800 */
[----:B------:R-:W-:Y:S01]  /*2ce50*/  @P1 FMUL R3, R3, 0.25 ;  /* 0x3e80000003031820 */ /* 0x000fe20000400000 */
[----:B------:R-:W-:-:S03]  /*2ce60*/  @P1 FMUL R6, R6, 0.25 ;  /* 0x3e80000006061820 */ /* 0x000fc60000400000 */
[----:B------:R-:W-:Y:S01]  /*2ce70*/  @!P5 FMUL R3, R3, 16777216 ;  /* 0x4b8000000303d820 */ /* 0x000fe20000400000 */
[----:B------:R-:W-:Y:S01]  /*2ce80*/  @!P5 FMUL R6, R6, 16777216 ;  /* 0x4b8000000606d820 */ /* 0x000fe20000400000 */
[----:B------:R-:W-:Y:S01]  /*2ce90*/  @P1 FMUL R7, R7, 0.25 ;  /* 0x3e80000007071820 */ /* 0x000fe20000400000 */
[----:B------:R-:W-:Y:S01]  /*2cea0*/  @P1 FMUL R10, R10, 0.25 ;  /* 0x3e8000000a0a1820 */ /* 0x000fe20000400000 */
[C---:B------:R-:W-:Y:S01]  /*2ceb0*/  FMUL R3, R26.reuse, R3 ;  /* 0x000000031a037220 */ /* 0x040fe20000400000 */
[----:B------:R-:W-:Y:S01]  /*2cec0*/  FMUL R6, R26, R6 ;  /* 0x000000061a067220 */ /* 0x000fe20000400000 */
[----:B------:R-:W-:Y:S01]  /*2ced0*/  @P1 FMUL R11, R11, 0.25 ;  /* 0x3e8000000b0b1820 */ /* 0x000fe20000400000 */
[----:B------:R-:W-:Y:S01]  /*2cee0*/  @!P5 FMUL R7, R7, 16777216 ;  /* 0x4b8000000707d820 */ /* 0x000fe20000400000 */
[----:B------:R-:W-:Y:S01]  /*2cef0*/  @!P5 FMUL R10, R10, 16777216 ;  /* 0x4b8000000a0ad820 */ /* 0x000fe20000400000 */
[----:B------:R2:W-:Y:S01]  /*2cf00*/  STL [R1+0xec], R3 ;  /* 0x0000ec0301007387 */ /* 0x0005e20000100800 */
[----:B------:R-:W-:Y:S01]  /*2cf10*/  @P1 FMUL R14, R14, 0.25 ;  /* 0x3e8000000e0e1820 */ /* 0x000fe20000400000 */
[----:B------:R-:W-:Y:S01]  /*2cf20*/  @!P5 FMUL R11, R11, 16777216 ;  /* 0x4b8000000b0bd820 */ /* 0x000fe20000400000 */
[----:B------:R-:W-:Y:S01]  /*2cf30*/  FMUL R7, R26, R7 ;  /* 0x000000071a077220 */ /* 0x000fe20000400000 */
[----:B------:R-:W-:Y:S01]  /*2cf40*/  @P1 FMUL R15, R15, 0.25 ;  /* 0x3e8000000f0f1820 */ /* 0x000fe20000400000 */
[----:B------:R-:W-:Y:S01]  /*2cf50*/  @!P5 FMUL R14, R14, 16777216 ;  /* 0x4b8000000e0ed820 */ /* 0x000fe20000400000 */
[----:B------:R-:W-:-:S02]  /*2cf60*/  @P1 FMUL R18, R18, 0.25 ;  /* 0x3e80000012121820 */ /* 0x000fc40000400000 */
[----:B------:R-:W-:Y:S01]  /*2cf70*/  @!P5 FMUL R15, R15, 16777216 ;  /* 0x4b8000000f0fd820 */ /* 0x000fe20000400000 */
[----:B------:R-:W-:Y:S01]  /*2cf80*/  @P1 FMUL R19, R19, 0.25 ;  /* 0x3e80000013131820 */ /* 0x000fe20000400000 */
[----:B------:R-:W-:Y:S01]  /*2cf90*/  @!P5 FMUL R18, R18, 16777216 ;  /* 0x4b8000001212d820 */ /* 0x000fe20000400000 */
[----:B---3--:R-:W-:Y:S02]  /*2cfa0*/  @P1 FMUL R22, R22, 0.25 ;  /* 0x3e80000016161820 */ /* 0x008fe40000400000 */
[----:B------:R-:W-:Y:S01]  /*2cfb0*/  @!P5 FMUL R19, R19, 16777216 ;  /* 0x4b8000001313d820 */ /* 0x000fe20000400000 */
[----:B------:R-:W-:Y:S01]  /*2cfc0*/  @P1 FMUL R23, R23, 0.25 ;  /* 0x3e80000017171820 */ /* 0x000fe20000400000 */
[----:B------:R-:W-:Y:S01]  /*2cfd0*/  @!P5 FMUL R22, R22, 16777216 ;  /* 0x4b8000001616d820 */ /* 0x000fe20000400000 */
[----:B------:R-:W-:Y:S02]  /*2cfe0*/  @P1 FMUL R24, R24, 0.25 ;  /* 0x3e80000018181820 */ /* 0x000fe40000400000 */
[----:B------:R-:W-:Y:S01]  /*2cff0*/  @!P5 FMUL R23, R23, 16777216 ;  /* 0x4b8000001717d820 */ /* 0x000fe20000400000 */
[----:B------:R-:W-:Y:S01]  /*2d000*/  @P1 FMUL R25, R25, 0.25 ;  /* 0x3e80000019191820 */ /* 0x000fe20000400000 */
[----:B------:R-:W-:Y:S01]  /*2d010*/  @!P5 FMUL R24, R24, 16777216 ;  /* 0x4b8000001818d820 */ /* 0x000fe20000400000 */
[----:B------:R-:W-:-:S02]  /*2d020*/  @P1 FMUL R12, R12, 0.25 ;  /* 0x3e8000000c0c1820 */ /* 0x000fc40000400000 */
[----:B------:R-:W-:Y:S01]  /*2d030*/  @!P5 FMUL R25, R25, 16777216 ;  /* 0x4b8000001919d820 */ /* 0x000fe20000400000 */
[----:B----4-:R-:W-:Y:S01]  /*2d040*/  @P1 FMUL R13, R13, 0.25 ;  /* 0x3e8000000d0d1820 */ /* 0x010fe20000400000 */
[----:B------:R-:W-:-:S03]  /*2d050*/  @!P5 FMUL R12, R12, 16777216 ;  /* 0x4b8000000c0cd820 */ /* 0x000fc60000400000 */
[----:B------:R-:W-:Y:S01]  /*2d060*/  @!P5 FMUL R13, R13, 16777216 ;  /* 0x4b8000000d0dd820 */ /* 0x000fe20000400000 */
[----:B--2---:R-:W-:Y:S02]  /*2d070*/  MOV R3, R9 ;  /* 0x0000000900037202 */ /* 0x004fe40000000f00 */
[----:B------:R-:W2:Y:S04]  /*2d080*/  LDL.LU R9, [R1+0x1864] ;  /* 0x0018640001097983 */ /* 0x000ea80000300800 */
[----:B------:R0:W-:Y:S04]  /*2d090*/  STL [R1+0xc0], R6 ;  /* 0x0000c00601007387 */ /* 0x0001e80000100800 */
[----:B------:R-:W-:Y:S01]  /*2d0a0*/  STL [R1+0xb4], R7 ;  /* 0x0000b40701007387 */ /* 0x000fe20000100800 */
[C---:B0-----:R-:W-:Y:S01]  /*2d0b0*/  FMUL R6, R26.reuse, R10 ;  /* 0x0000000a1a067220 */ /* 0x041fe20000400000 */
[----:B------:R-:W-:Y:S01]  /*2d0c0*/  MOV R10, R3 ;  /* 0x00000003000a7202 */ /* 0x000fe20000000f00 */
[----:B------:R-:W-:-:S03]  /*2d0d0*/  FMUL R3, R26, R11 ;  /* 0x0000000b1a037220 */ /* 0x000fc60000400000 */
[----:B------:R0:W-:Y:S02]  /*2d0e0*/  STL [R1+0xac], R6 ;  /* 0x0000ac0601007387 */ /* 0x0001e40000100800 */
[C---:B0-----:R-:W-:Y:S02]  /*2d0f0*/  FMUL R6, R26.reuse, R14 ;  /* 0x0000000e1a067220 */ /* 0x041fe40000400000 */
[----:B------:R-:W3:Y:S04]  /*2d100*/  LDL.LU R14, [R1] ;  /* 0x00000000010e7983 */ /* 0x000ee80000300800 */
[----:B------:R0:W-:Y:S04]  /*2d110*/  STL [R1+0x6c], R3 ;  /* 0x00006c0301007387 */ /* 0x0001e80000100800 */
[----:B------:R1:W-:Y:S01]  /*2d120*/  STL [R1+0x68], R6 ;  /* 0x0000680601007387 */ /* 0x0003e20000100800 */
[----:B0-----:R-:W-:-:S03]  /*2d130*/  FMUL R3, R26, R15 ;  /* 0x0000000f1a037220 */ /* 0x001fc60000400000 */
[----:B------:R-:W4:Y:S01]  /*2d140*/  LDL.LU R15, [R1+0xc] ;  /* 0x00000c00010f7983 */ /* 0x000f220000300800 */
[----:B-1----:R-:W-:-:S03]  /*2d150*/  FMUL R6, R26, R18 ;  /* 0x000000121a067220 */ /* 0x002fc60000400000 */
[----:B------:R0:W-:Y:S04]  /*2d160*/  STL [R1+0x64], R3 ;  /* 0x0000640301007387 */ /* 0x0001e80000100800 */
[----:B------:R-:W2:Y:S01]  /*2d170*/  LDL.LU R18, [R1+0x10] ;  /* 0x0000100001127983 */ /* 0x000ea20000300800 */
[----:B0-----:R-:W-:-:S03]  /*2d180*/  FMUL R3, R26, R19 ;  /* 0x000000131a037220 */ /* 0x001fc60000400000 */
[----:B------:R0:W-:Y:S04]  /*2d190*/  STL [R1+0x60], R6 ;  /* 0x0000600601007387 */ /* 0x0001e80000100800 */
[----:B------:R-:W2:Y:S04]  /*2d1a0*/  LDL.LU R19, [R1+0x1c] ;  /* 0x00001c0001137983 */ /* 0x000ea80000300800 */
[----:B------:R1:W-:Y:S01]  /*2d1b0*/  STL [R1+0x58], R3 ;  /* 0x0000580301007387 */ /* 0x0003e20000100800 */
[----:B0-----:R-:W-:-:S03]  /*2d1c0*/  FMUL R6, R26, R22 ;  /* 0x000000161a067220 */ /* 0x001fc60000400000 */
[----:B------:R-:W2:Y:S01]  /*2d1d0*/  LDL.LU R22, [R1+0x20] ;  /* 0x0000200001167983 */ /* 0x000ea20000300800 */
[----:B-1----:R-:W-:-:S03]  /*2d1e0*/  FMUL R3, R26, R23 ;  /* 0x000000171a037220 */ /* 0x002fc60000400000 */
        /* <DEDUP_REMOVED lines=12> */
[----:B------:R-:W2:Y:S04]  /*2d2b0*/  LDL.LU R13, [R1+0x185c] ;  /* 0x00185c00010d7983 */ /* 0x000ea80000300800 */
[----:B------:R0:W-:Y:S01]  /*2d2c0*/  STL [R1+0x34], R6 ;  /* 0x0000340601007387 */ /* 0x0001e20000100800 */
[----:B------:R-:W-:-:S03]  /*2d2d0*/  IMAD.MOV.U32 R11, RZ, RZ, R2 ;  /* 0x000000ffff0b7224 */ /* 0x000fc600078e0002 */
[----:B------:R-:W2:Y:S01]  /*2d2e0*/  LDL.LU R26, [R1+0x40] ;  /* 0x00004000011a7983 */ /* 0x000ea20000300800 */
[----:B------:R-:W-:-:S03]  /*2d2f0*/  MOV R2, R29 ;  /* 0x0000001d00027202 */ /* 0x000fc60000000f00 */
[----:B------:R1:W-:Y:S01]  /*2d300*/  STL [R1+0x28], R3 ;  /* 0x0000280301007387 */ /* 0x0003e20000100800 */
[----:B0-----:R-:W-:-:S03]  /*2d310*/  FSEL R6, R28, R27, !P3 ;  /* 0x0000001b1c067208 */ /* 0x001fc60005800000 */
[----:B-1----:R-:W2:Y:S04]  /*2d320*/  LDL.LU R3, [R1+0x94] ;  /* 0x0000940001037983 */ /* 0x002ea80000300800 */
[----:B------:R-:W2:Y:S04]  /*2d330*/  LDL.LU R7, [R1+0xbc] ;  /* 0x0000bc0001077983 */ /* 0x000ea80000300800 */
[----:B------:R-:W2:Y:S04]  /*2d340*/  LDL.LU R29, [R1+0xe4] ;  /* 0x0000e400011d7983 */ /* 0x000ea80000300800 */
[----:B------:R0:W-:Y:S04]  /*2d350*/  STL [R1+0x183c], R6 ;  /* 0x00183c0601007387 */ /* 0x0001e80000100800 */
[----:B0-----:R-:W2:Y:S01]  /*2d360*/  LDL.LU R6, [R1+0x50] ;  /* 0x0000500001067983 */ /* 0x001ea20000300800 */
[----:B------:R-:W-:Y:S01]  /*2d370*/  @P2 FMUL R16, R16, 0.25 ;  /* 0x3e80000010102820 */ /* 0x000fe20000400000 */
[----:B------:R-:W-:Y:S01]  /*2d380*/  @P2 FMUL R17, R17, 0.25 ;  /* 0x3e80000011112820 */ /* 0x000fe20000400000 */
[----:B------:R-:W-:Y:S01]  /*2d390*/  @P2 FMUL R20, R20, 0.25 ;  /* 0x3e80000014142820 */ /* 0x000fe20000400000 */
[----:B------:R-:W3:Y:S01]  /*2d3a0*/  LDL.LU R28, [R1+0x84] ;  /* 0x00008400011c7983 */ /* 0x000ee20000300800 */
[----:B------:R-:W-:-:S03]  /*2d3b0*/  @P2 FMUL R21, R21, 0.25 ;  /* 0x3e80000015152820 */ /* 0x000fc60000400000 */
[----:B------:R0:W-:Y:S04]  /*2d3c0*/  STL [R1+0x74], R16 ;  /* 0x0000741001007387 */ /* 0x0001e80000100800 */
[----:B0-----:R-:W3:Y:S04]  /*2d3d0*/  LDL.LU R16, [R1+0x1858] ;  /* 0x0018580001107983 */ /* 0x001ee80000300800 */
[----:B------:R0:W-:Y:S04]  /*2d3e0*/  STL [R1+0x70], R17 ;  /* 0x0000701101007387 */ /* 0x0001e80000100800 */
[----:B0-----:R-:W3:Y:S04]  /*2d3f0*/  LDL.LU R17, [R1+0x1854] ;  /* 0x0018540001117983 */ /* 0x001ee80000300800 */
[----:B------:R0:W-:Y:S04]  /*2d400*/  STL [R1+0x5c], R20 ;  /* 0x00005c1401007387 */ /* 0x0001e80000100800 */
[----:B0-----:R-:W3:Y:S01]  /*2d410*/  LDL.LU R20, [R1+0x1850] ;  /* 0x0018500001147983 */ /* 0x001ee20000300800 */
[----:B--2---:R-:W-:-:S05]  /*2d420*/  @P2 FMUL R6, R6, 0.25 ;  /* 0x3e80000006062820 */ /* 0x004fca0000400000 */
[----:B------:R-:W-:Y:S04]  /*2d430*/  STL [R1+0x1840], R6 ;  /* 0x0018400601007387 */ /* 0x000fe80000100800 */
[----:B------:R0:W-:Y:S04]  /*2d440*/  STL [R1+0x4c], R21 ;  /* 0x00004c1501007387 */ /* 0x0001e80000100800 */
[----:B0-----:R-:W2:Y:S04]  /*2d450*/  LDL.LU R21, [R1+0x184c] ;  /* 0x00184c0001157983 */ /* 0x001ea80000300800 */
[----:B------:R-:W2:Y:S04]  /*2d460*/  LDL R6, [R1+0x5c] ;  /* 0x00005c0001067983 */ /* 0x000ea80000100800 */
[----:B--2---:R0:W-:Y:S04]  /*2d470*/  STL [R1+0x1844], R6 ;  /* 0x0018440601007387 */ /* 0x0041e80000100800 */
[----:B0-----:R-:W2:Y:S01]  /*2d480*/  LDL R6, [R1+0x70] ;  /* 0x0000700001067983 */ /* 0x001ea20000100800 */
[----:B------:R-:W-:Y:S01]  /*2d490*/  FSETP.GEU.AND P1, PT, |R27|, 1.175494350822287508e-38, PT ;  /* 0x008000001b00780b */ /* 0x000fe20003f2e200 */
[----:B------:R-:W-:Y:S01]  /*2d4a0*/  @P2 FMUL R29, R29, 0.25 ;  /* 0x3e8000001d1d2820 */ /* 0x000fe20000400000 */
[----:B------:R-:W-:Y:S01]  /*2d4b0*/  @P2 FMUL R10, R10, 0.25 ;  /* 0x3e8000000a0a2820 */ /* 0x000fe20000400000 */
[----:B--2---:R0:W-:Y:S04]  /*2d4c0*/  STL [R1+0x1848], R6 ;  /* 0x0018480601007387 */ /* 0x0041e80000100800 */
[----:B0-----:R-:W2:Y:S01]  /*2d4d0*/  LDL R6, [R1+0x74] ;  /* 0x0000740001067983 */ /* 0x001ea20000100800 */
[----:B------:R-:W-:-:S03]  /*2d4e0*/  @P2 FMUL R2, R2, 0.25 ;  /* 0x3e80000002022820 */ /* 0x000fc60000400000 */
[----:B------:R0:W-:Y:S04]  /*2d4f0*/  STL [R1+0x1838], R29 ;  /* 0x0018381d01007387 */ /* 0x0001e80000100800 */
[----:B------:R-:W-:Y:S01]  /*2d500*/  @P2 STL [R1+0xd0], R2 ;  /* 0x0000d00201002387 */ /* 0x000fe20000100800 */
[----:B0-----:R-:W-:Y:S02]  /*2d510*/  MOV R29, R10 ;  /* 0x0000000a001d7202 */ /* 0x001fe40000000f00 */
[----:B------:R-:W-:-:S05]  /*2d520*/  FSEL R10, RZ, -23, P3 ;  /* 0xc1b80000ff0a7808 */ /* 0x000fca0001800000 */
[----:B------:R0:W-:Y:S04]  /*2d530*/  STL [R1+0x1824], R10 ;  /* 0x0018240a01007387 */ /* 0x0001e80000100800 */
[----:B0-----:R-:W3:Y:S01]  /*2d540*/  LDL.LU R10, [R1+0x4c] ;  /* 0x00004c00010a7983 */ /* 0x001ee20000300800 */
        /* <DEDUP_REMOVED lines=8> */
[----:B0-----:R-:W2:Y:S01]  /*2d5d0*/  LDL.LU R6, [R1+0x1840] ;  /* 0x0018400001067983 */ /* 0x001ea20000300800 */
[----:B---3--:R-:W-:Y:S01]  /*2d5e0*/  @!P1 FMUL R10, R10, 16777216 ;  /* 0x4b8000000a0a9820 */ /* 0x008fe20000400000 */
[----:B--2---:R-:W-:-:S05]  /*2d5f0*/  @!P1 FMUL R6, R6, 16777216 ;  /* 0x4b80000006069820 */ /* 0x004fca0000400000 */
[----:B------:R0:W-:Y:S04]  /*2d600*/  STL [R1+0x50], R6 ;  /* 0x0000500601007387 */ /* 0x0001e80000100800 */
[----:B0-----:R-:W2:Y:S04]  /*2d610*/  LDL.LU R6, [R1+0x183c] ;  /* 0x00183c0001067983 */ /* 0x001ea80000300800 */
[----:B------:R0:W-:Y:S04]  /*2d620*/  STL [R1+0x1828], R10 ;  /* 0x0018280a01007387 */ /* 0x0001e80000100800 */
[----:B0-----:R-:W3:Y:S04]  /*2d630*/  LDL.LU R10, [R1+0x5c] ;  /* 0x00005c00010a7983 */ /* 0x001ee80000300800 */
[----:B---3--:R0:W-:Y:S04]  /*2d640*/  STL [R1+0x182c], R10 ;  /* 0x00182c0a01007387 */ /* 0x0081e80000100800 */
[----:B0-----:R-:W3:Y:S01]  /*2d650*/  LDL.LU R10, [R1+0x70] ;  /* 0x00007000010a7983 */ /* 0x001ee20000300800 */
[----:B------:R-:W-:-:S04]  /*2d660*/  @P2 FMUL R27, R27, 0.25 ;  /* 0x3e8000001b1b2820 */ /* 0x000fc80000400000 */
[----:B------:R-:W-:Y:S01]  /*2d670*/  @!P1 FMUL R27, R27, 16777216 ;  /* 0x4b8000001b1b9820 */ /* 0x000fe20000400000 */
[----:B---3--:R0:W-:Y:S04]  /*2d680*/  STL [R1+0x1830], R10 ;  /* 0x0018300a01007387 */ /* 0x0081e80000100800 */
[----:B0-----:R-:W3:Y:S01]  /*2d690*/  LDL.LU R10, [R1+0x74] ;  /* 0x00007400010a7983 */ /* 0x001ee20000300800 */
[----:B------:R-:W0:Y:S01]  /*2d6a0*/  MUFU.RCP R27, R27 ;  /* 0x0000001b001b7308 */ /* 0x000e220000001000 */
[----:B------:R-:W-:Y:S02]  /*2d6b0*/  @!P1 FMUL R29, R29, 16777216 ;  /* 0x4b8000001d1d9820 */ /* 0x000fe40000400000 */
[----:B---3--:R1:W-:Y:S02]  /*2d6c0*/  STL [R1+0x1834], R10 ;  /* 0x0018340a01007387 */ /* 0x0083e40000100800 */
[----:B-1----:R-:W-:Y:S01]  /*2d6d0*/  IMAD.MOV.U32 R10, RZ, RZ, R29 ;  /* 0x000000ffff0a7224 */ /* 0x002fe200078e001d */
[----:B------:R-:W-:Y:S01]  /*2d6e0*/  MOV R29, R2 ;  /* 0x00000002001d7202 */ /* 0x000fe20000000f00 */
[----:B--2---:R1:W-:Y:S01]  /*2d6f0*/  STL [R1+0x1808], R6 ;  /* 0x0018080601007387 */ /* 0x0043e20000100800 */
[----:B------:R-:W-:Y:S01]  /*2d700*/  IADD3 R2, PT, PT, R6, -0x3f3504f3, RZ ;  /* 0xc0cafb0d06027810 */ /* 0x000fe20007ffe0ff */
[----:B0-----:R-:W-:-:S02]  /*2d710*/  FMUL R10, R27, R10 ;  /* 0x0000000a1b0a7220 */ /* 0x001fc40000400000 */
[----:B------:R-:W-:Y:S01]  /*2d720*/  @!P1 FMUL R29, R29, 16777216 ;  /* 0x4b8000001d1d9820 */ /* 0x000fe20000400000 */
[----:B-1----:R-:W2:Y:S04]  /*2d730*/  LDL.LU R6, [R1+0x50] ;  /* 0x0000500001067983 */ /* 0x002ea80000300800 */
[----:B------:R0:W-:Y:S04]  /*2d740*/  @!P1 STL [R1+0xd0], R29 ;  /* 0x0000d01d01009387 */ /* 0x0001e80000100800 */
[----:B0-----:R-:W3:Y:S04]  /*2d750*/  LDL.LU R29, [R1+0x1838] ;  /* 0x00183800011d7983 */ /* 0x001ee80000300800 */
        /* <DEDUP_REMOVED lines=11> */
[----:B------:R-:W-:Y:S01]  /*2d810*/  FMUL R6, R27, R6 ;  /* 0x000000061b067220 */ /* 0x000fe20000400000 */
[----:B------:R-:W-:Y:S01]  /*2d820*/  @P2 FMUL R26, R26, 0.25 ;  /* 0x3e8000001a1a2820 */ /* 0x000fe20000400000 */
[----:B------:R-:W-:-:S03]  /*2d830*/  @P2 FMUL R25, R25, 0.25 ;  /* 0x3e80000019192820 */ /* 0x000fc60000400000 */
[----:B------:R2:W-:Y:S01]  /*2d840*/  STL [R1+0x16c], R6 ;  /* 0x00016c0601007387 */ /* 0x0005e20000100800 */
        /* <DEDUP_REMOVED lines=9> */
[C---:B------:R-:W-:Y:S01]  /*2d8e0*/  FMUL R25, R27.reuse, R25 ;  /* 0x000000191b197220 */ /* 0x040fe20000400000 */
[----:B------:R-:W-:Y:S01]  /*2d8f0*/  FMUL R24, R27, R24 ;  /* 0x000000181b187220 */ /* 0x000fe20000400000 */
[----:B------:R-:W-:Y:S01]  /*2d900*/  @!P1 FMUL R22, R22, 16777216 ;  /* 0x4b80000016169820 */ /* 0x000fe20000400000 */
[----:B------:R-:W-:Y:S01]  /*2d910*/  @!P1 FMUL R19, R19, 16777216 ;  /* 0x4b80000013139820 */ /* 0x000fe20000400000 */
[----:B----4-:R-:W-:Y:S01]  /*2d920*/  @P2 FMUL R15, R15, 0.25 ;  /* 0x3e8000000f0f2820 */ /* 0x010fe20000400000 */
[----:B------:R-:W-:Y:S01]  /*2d930*/  @!P1 FMUL R18, R18, 16777216 ;  /* 0x4b80000012129820 */ /* 0x000fe20000400000 */
[----:B------:R-:W-:Y:S01]  /*2d940*/  @P2 FMUL R14, R14, 0.25 ;  /* 0x3e8000000e0e2820 */ /* 0x000fe20000400000 */
[----:B------:R-:W-:Y:S01]  /*2d950*/  @P2 FMUL R0, R0, 0.25 ;  /* 0x3e80000000002820 */ /* 0x000fe20000400000 */
[C---:B------:R-:W-:Y:S01]  /*2d960*/  FMUL R22, R27.reuse, R22 ;  /* 0x000000161b167220 */ /* 0x040fe20000400000 */
[----:B------:R-:W-:Y:S01]  /*2d970*/  FMUL R19, R27, R19 ;  /* 0x000000131b137220 */ /* 0x000fe20000400000 */
[----:B------:R-:W-:Y:S01]  /*2d980*/  @!P1 FMUL R15, R15, 16777216 ;  /* 0x4b8000000f0f9820 */ /* 0x000fe20000400000 */
[----:B------:R-:W-:Y:S01]  /*2d990*/  @!P1 FMUL R14, R14, 16777216 ;  /* 0x4b8000000e0e9820 */ /* 0x000fe20000400000 */
[----:B------:R-:W-:Y:S01]  /*2d9a0*/  @!P1 FMUL R0, R0, 16777216 ;  /* 0x4b80000000009820 */ /* 0x000fe20000400000 */
[----:B------:R-:W-:Y:S01]  /*2d9b0*/  @P2 FMUL R4, R4, 0.25 ;  /* 0x3e80000004042820 */ /* 0x000fe20000400000 */
[----:B------:R-:W-:Y:S01]  /*2d9c0*/  @P2 FMUL R8, R8, 0.25 ;  /* 0x3e80000008082820 */ /* 0x000fe20000400000 */
[----:B------:R-:W-:Y:S01]  /*2d9d0*/  FMUL R15, R27, R15 ;  /* 0x0000000f1b0f7220 */ /* 0x000fe20000400000 */
[----:B------:R-:W-:Y:S01]  /*2d9e0*/  @P2 FMUL R5, R5, 0.25 ;  /* 0x3e80000005052820 */ /* 0x000fe20000400000 */
[----:B------:R-:W-:Y:S01]  /*2d9f0*/  FMUL R14, R27, R14 ;  /* 0x0000000e1b0e7220 */ /* 0x000fe20000400000 */
[----:B------:R-:W-:Y:S01]  /*2da00*/  @!P1 FMUL R4, R4, 16777216 ;  /* 0x4b80000004049820 */ /* 0x000fe20000400000 */
[----:B------:R-:W-:Y:S01]  /*2da10*/  @!P1 FMUL R8, R8, 16777216 ;  /* 0x4b80000008089820 */ /* 0x000fe20000400000 */
[----:B------:R-:W-:Y:S01]  /*2da20*/  @P2 FMUL R9, R9, 0.25 ;  /* 0x3e80000009092820 */ /* 0x000fe20000400000 */
[----:B------:R-:W-:Y:S01]  /*2da30*/  @!P1 FMUL R5, R5, 16777216 ;  /* 0x4b80000005059820 */ /* 0x000fe20000400000 */
[----:B------:R-:W-:Y:S01]  /*2da40*/  @P2 FMUL R13, R13, 0.25 ;  /* 0x3e8000000d0d2820 */ /* 0x000fe20000400000 */
[----:B------:R-:W-:Y:S01]  /*2da50*/  @P2 FMUL R12, R12, 0.25 ;  /* 0x3e8000000c0c2820 */ /* 0x000fe20000400000 */
[----:B------:R-:W-:Y:S01]  /*2da60*/  FMUL R4, R27, R4 ;  /* 0x000000041b047220 */ /* 0x000fe20000400000 */
[----:B------:R-:W-:Y:S01]  /*2da70*/  @!P1 FMUL R9, R9, 16777216 ;  /* 0x4b80000009099820 */ /* 0x000fe20000400000 */
[----:B------:R-:W-:Y:S01]  /*2da80*/  @!P1 FMUL R13, R13, 16777216 ;  /* 0x4b8000000d0d9820 */ /* 0x000fe20000400000 */
[----:B------:R-:W-:Y:S01]  /*2da90*/  @!P1 FMUL R12, R12, 16777216 ;  /* 0x4b8000000c0c9820 */ /* 0x000fe20000400000 */
[----:B------:R-:W-:-:S04]  /*2daa0*/  @P2 FMUL R16, R16, 0.25 ;  /* 0x3e80000010102820 */ /* 0x000fc80000400000 */
[----:B------:R-:W-:Y:S01]  /*2dab0*/  @!P1 FMUL R16, R16, 16777216 ;  /* 0x4b80000010109820 */ /* 0x000fe20000400000 */
[----:B------:R-:W-:Y:S01]  /*2dac0*/  @P2 FMUL R17, R17, 0.25 ;  /* 0x3e80000011112820 */ /* 0x000fe20000400000 */
[----:B------:R-:W-:-:S03]  /*2dad0*/  @P2 FMUL R20, R20, 0.25 ;  /* 0x3e80000014142820 */ /* 0x000fc60000400000 */
[----:B------:R-:W-:Y:S01]  /*2dae0*/  @!P1 FMUL R17, R17, 16777216 ;  /* 0x4b80000011119820 */ /* 0x000fe20000400000 */
[----:B------:R-:W-:Y:S01]  /*2daf0*/  @!P1 FMUL R20, R20, 16777216 ;  /* 0x4b80000014149820 */ /* 0x000fe20000400000 */
[----:B------:R-:W-:-:S04]  /*2db00*/  @P2 FMUL R11, R11, 0.25 ;  /* 0x3e8000000b0b2820 */ /* 0x000fc80000400000 */
[----:B------:R-:W-:Y:S01]  /*2db10*/  @!P1 FMUL R11, R11, 16777216 ;  /* 0x4b8000000b0b9820 */ /* 0x000fe20000400000 */
[C---:B--2---:R-:W-:Y:S02]  /*2db20*/  FMUL R6, R27.reuse, R10 ;  /* 0x0000000a1b067220 */ /* 0x044fe40000400000 */
[----:B------:R-:W2:Y:S04]  /*2db30*/  LDL.LU R10, [R1+0x1824] ;  /* 0x00182400010a7983 */ /* 0x000ea80000300800 */
[----:B------:R0:W-:Y:S02]  /*2db40*/  STL [R1+0x150], R6 ;  /* 0x0001500601007387 */ /* 0x0001e40000100800 */
[----:B0-----:R-:W-:-:S05]  /*2db50*/  FMUL R6, R27, R26 ;  /* 0x0000001a1b067220 */ /* 0x001fca0000400000 */
[----:B------:R0:W-:Y:S04]  /*2db60*/  STL [R1+0x164], R6 ;  /* 0x0001640601007387 */ /* 0x0001e80000100800 */
[----:B------:R-:W-:Y:S01]  /*2db70*/  STL [R1+0x78], R25 ;  /* 0x0000781901007387 */ /* 0x000fe20000100800 */
[----:B0-----:R-:W-:-:S03]  /*2db80*/  FMUL R6, R27, R23 ;  /* 0x000000171b067220 */ /* 0x001fc60000400000 */
[----:B------:R-:W-:Y:S04]  /*2db90*/  STL [R1+0x15c], R24 ;  /* 0x00015c1801007387 */ /* 0x000fe80000100800 */
[----:B------:R0:W-:Y:S04]  /*2dba0*/  STL [R1+0x5c], R6 ;  /* 0x00005c0601007387 */ /* 0x0001e80000100800 */
[----:B------:R-:W-:Y:S01]  /*2dbb0*/  STL [R1+0x154], R22 ;  /* 0x0001541601007387 */ /* 0x000fe20000100800 */
[----:B0-----:R-:W-:-:S03]  /*2dbc0*/  FMUL R6, R27, R18 ;  /* 0x000000121b067220 */ /* 0x001fc60000400000 */
[----:B------:R-:W-:Y:S04]  /*2dbd0*/  STL [R1+0x50], R19 ;  /* 0x0000501301007387 */ /* 0x000fe80000100800 */
[----:B------:R0:W-:Y:S04]  /*2dbe0*/  STL [R1+0x14c], R6 ;  /* 0x00014c0601007387 */ /* 0x0001e80000100800 */
[----:B------:R-:W-:Y:S01]  /*2dbf0*/  STL [R1+0x40], R15 ;  /* 0x0000400f01007387 */ /* 0x000fe20000100800 */
[----:B0-----:R-:W-:-:S03]  /*2dc00*/  FMUL R6, R27, R0 ;  /* 0x000000001b067220 */ /* 0x001fc60000400000 */
[----:B------:R-:W-:Y:S01]  /*2dc10*/  STL [R1+0x144], R14 ;  /* 0x0001440e01007387 */ /* 0x000fe20000100800 */
[----:B------:R-:W-:-:S03]  /*2dc20*/  FMUL R0, R27, R5 ;  /* 0x000000051b007220 */ /* 0x000fc60000400000 */
[----:B------:R0:W-:Y:S04]  /*2dc30*/  STL [R1+0x3c], R6 ;  /* 0x00003c0601007387 */ /* 0x0001e80000100800 */
[----:B------:R1:W-:Y:S01]  /*2dc40*/  STL [R1+0x24], R4 ;  /* 0x0000240401007387 */ /* 0x0003e20000100800 */
[C---:B0-----:R-:W-:Y:S01]  /*2dc50*/  FMUL R6, R27.reuse, R8 ;  /* 0x000000081b067220 */ /* 0x041fe20000400000 */
[----:B-1----:R-:W-:-:S04]  /*2dc60*/  FMUL R4, R27, R9 ;  /* 0x000000091b047220 */ /* 0x002fc80000400000 */
[----:B------:R0:W-:Y:S04]  /*2dc70*/  STL [R1+0x180c], R6 ;  /* 0x00180c0601007387 */ /* 0x0001e80000100800 */
[----:B------:R1:W-:Y:S01]  /*2dc80*/  STL [R1+0x20], R0 ;  /* 0x0000200001007387 */ /* 0x0003e20000100800 */
[----:B0-----:R-:W-:-:S03]  /*2dc90*/  FMUL R6, R27, R13 ;  /* 0x0000000d1b067220 */ /* 0x001fc60000400000 */
[----:B------:R-:W-:Y:S01]  /*2dca0*/  STL [R1+0x14], R4 ;  /* 0x0000140401007387 */ /* 0x000fe20000100800 */
[----:B-1----:R-:W-:-:S03]  /*2dcb0*/  FMUL R0, R27, R12 ;  /* 0x0000000c1b007220 */ /* 0x002fc60000400000 */
[----:B------:R-:W-:Y:S04]  /*2dcc0*/  STL [R1+0x1810], R6 ;  /* 0x0018100601007387 */ /* 0x000fe80000100800 */
[----:B------:R0:W-:Y:S04]  /*2dcd0*/  STL [R1+0x10], R0 ;  /* 0x0000100001007387 */ /* 0x0001e80000100800 */
[----:B------:R-:W4:Y:S01]  /*2dce0*/  LDL.LU R5, [R1+0xd0] ;  /* 0x0000d00001057983 */ /* 0x000f220000300800 */
[----:B0-----:R-:W-:-:S05]  /*2dcf0*/  FMUL R0, R27, R16 ;  /* 0x000000101b007220 */ /* 0x001fca0000400000 */
[----:B------:R0:W-:Y:S04]  /*2dd00*/  STL [R1+0x8], R0 ;  /* 0x0000080001007387 */ /* 0x0001e80000100800 */
[----:B------:R-:W2:Y:S04]  /*2dd10*/  LDL.LU R8, [R1+0x8c] ;  /* 0x00008c0001087983 */ /* 0x000ea80000300800 */
[----:B------:R-:W2:Y:S04]  /*2dd20*/  LDL.LU R12, [R1+0x9c] ;  /* 0x00009c00010c7983 */ /* 0x000ea80000300800 */
[----:B------:R-:W2:Y:S01]  /*2dd30*/  LDL.LU R16, [R1+0x100] ;  /* 0x0001000001107983 */ /* 0x000ea20000300800 */
[----:B0-----:R-:W-:-:S03]  /*2dd40*/  FMUL R0, R27, R17 ;  /* 0x000000111b007220 */ /* 0x001fc60000400000 */
[----:B------:R-:W2:Y:S04]  /*2dd50*/  LDL.LU R13, [R1+0xc4] ;  /* 0x0000c400010d7983 */ /* 0x000ea80000300800 */
[----:B------:R-:W2:Y:S01]  /*2dd60*/  LDL.LU R9, [R1+0xb0] ;  /* 0x0000b00001097983 */ /* 0x000ea20000300800 */
[----:B------:R-:W-:-:S03]  /*2dd70*/  FMUL R6, R27, R20 ;  /* 0x000000141b067220 */ /* 0x000fc60000400000 */
[----:B------:R-:W2:Y:S04]  /*2dd80*/  LDL.LU R26, [R1+0xc8] ;  /* 0x0000c800011a7983 */ /* 0x000ea80000300800 */
[----:B------:R-:W2:Y:S04]  /*2dd90*/  LDL.LU R25, [R1+0xb8] ;  /* 0x0000b80001197983 */ /* 0x000ea80000300800 */
[----:B------:R-:W2:Y:S04]  /*2dda0*/  LDL.LU R24, [R1+0x118] ;  /* 0x0001180001187983 */ /* 0x000ea80000300800 */
[----:B------:R-:W2:Y:S04]  /*2ddb0*/  LDL.LU R23, [R1+0x110] ;  /* 0x0001100001177983 */ /* 0x000ea80000300800 */
[----:B------:R-:W2:Y:S04]  /*2ddc0*/  LDL.LU R17, [R1+0x108] ;  /* 0x0001080001117983 */ /* 0x000ea80000300800 */
[----:B------:R0:W-:Y:S01]  /*2ddd0*/  STL [R1+0x4], R0 ;  /* 0x0000040001007387 */ /* 0x0001e20000100800 */
[----:B------:R-:W-:-:S03]  /*2dde0*/  IMAD.MOV.U32 R4, RZ, RZ, R11 ;  /* 0x000000ffff047224 */ /* 0x000fc600078e000b */
[----:B0-----:R-:W2:Y:S04]  /*2ddf0*/  LDL.LU R0, [R1+0xcc] ;  /* 0x0000cc0001007983 */ /* 0x001ea80000300800 */
[----:B------:R-:W2:Y:S04]  /*2de00*/  LDL.LU R20, [R1+0xe0] ;  /* 0x0000e00001147983 */ /* 0x000ea80000300800 */
[----:B------:R-:W-:Y:S04]  /*2de10*/  STL [R1], R6 ;  /* 0x0000000601007387 */ /* 0x000fe80000100800 */
[----:B------:R-:W2:Y:S04]  /*2de20*/  LDL.LU R14, [R1+0xdc] ;  /* 0x0000dc00010e7983 */ /* 0x000ea80000300800 */
[----:B------:R-:W2:Y:S04]  /*2de30*/  LDL.LU R18, [R1+0x120] ;  /* 0x0001200001127983 */ /* 0x000ea80000300800 */
[----:B------:R-:W2:Y:S04]  /*2de40*/  LDL.LU R11, [R1+0xe8] ;  /* 0x0000e800010b7983 */ /* 0x000ea80000300800 */
[----:B------:R-:W2:Y:S04]  /*2de50*/  LDL.LU R15, [R1+0xf4] ;  /* 0x0000f400010f7983 */ /* 0x000ea80000300800 */
[----:B--2---:R0:W-:Y:S04]  /*2de60*/  STL [R1+0x1818], R15 ;  /* 0x0018180f01007387 */ /* 0x0041e80000100800 */
[----:B0-----:R-:W2:Y:S04]  /*2de70*/  LDL.LU R15, [R1+0x128] ;  /* 0x00012800010f7983 */ /* 0x001ea80000300800 */
[----:B------:R-:W2:Y:S01]  /*2de80*/  LDL.LU R6, [R1+0x1ac] ;  /* 0x0001ac0001067983 */ /* 0x000ea20000300800 */
[----:B------:R-:W-:Y:S01]  /*2de90*/  @P2 FMUL R21, R21, 0.25 ;  /* 0x3e80000015152820 */ /* 0x000fe20000400000 */
[----:B------:R-:W-:Y:S01]  /*2dea0*/  @P2 FMUL R28, R28, 0.25 ;  /* 0x3e8000001c1c2820 */ /* 0x000fe20000400000 */
[----:B------:R-:W-:Y:S01]  /*2deb0*/  @P2 FMUL R3, R3, 0.25 ;  /* 0x3e80000003032820 */ /* 0x000fe20000400000 */
[----:B------:R-:W-:Y:S01]  /*2dec0*/  @P2 FMUL R7, R7, 0.25 ;  /* 0x3e80000007072820 */ /* 0x000fe20000400000 */
[----:B--2---:R0:W-:Y:S04]  /*2ded0*/  STL [R1+0x1814], R6 ;  /* 0x0018140601007387 */ /* 0x0041e80000100800 */
[----:B0-----:R-:W2:Y:S01]  /*2dee0*/  LDL.LU R6, [R1+0xfc] ;  /* 0x0000fc0001067983 */ /* 0x001ea20000300800 */
[----:B------:R-:W-:Y:S01]  /*2def0*/  LOP3.LUT R2, R2, 0xff800000, RZ, 0xc0, !PT ;  /* 0xff80000002027812 */ /* 0x000fe200078ec0ff */
[----:B------:R-:W-:Y:S01]  /*2df00*/  @!P1 FMUL R21, R21, 16777216 ;  /* 0x4b80000015159820 */ /* 0x000fe20000400000 */
[----:B---3--:R-:W-:Y:S01]  /*2df10*/  @!P1 FMUL R29, R29, 16777216 ;  /* 0x4b8000001d1d9820 */ /* 0x008fe20000400000 */
[----:B------:R-:W-:Y:S01]  /*2df20*/  @!P1 FMUL R28, R28, 16777216 ;  /* 0x4b8000001c1c9820 */ /* 0x000fe20000400000 */
[----:B------:R-:W-:Y:S01]  /*2df30*/  @!P1 FMUL R3, R3, 16777216 ;  /* 0x4b80000003039820 */ /* 0x000fe20000400000 */
[----:B------:R-:W-:Y:S01]  /*2df40*/  @!P1 FMUL R7, R7, 16777216 ;  /* 0x4b80000007079820 */ /* 0x000fe20000400000 */
[----:B------:R-:W-:Y:S01]  /*2df50*/  I2FP.F32.S32 R2, R2 ;  /* 0x0000000200027245 */ /* 0x000fe20000201400 */
[C---:B------:R-:W-:Y:S01]  /*2df60*/  FMUL R22, R27.reuse, R21 ;  /* 0x000000151b167220 */ /* 0x040fe20000400000 */
[C---:B------:R-:W-:Y:S01]  /*2df70*/  FMUL R21, R27.reuse, R29 ;  /* 0x0000001d1b157220 */ /* 0x040fe20000400000 */
[C---:B------:R-:W-:Y:S01]  /*2df80*/  FMUL R28, R27.reuse, R28 ;  /* 0x0000001c1b1c7220 */ /* 0x040fe20000400000 */
[C---:B------:R-:W-:Y:S01]  /*2df90*/  FMUL R3, R27.reuse, R3 ;  /* 0x000000031b037220 */ /* 0x040fe20000400000 */
[C---:B------:R-:W-:Y:S01]  /*2dfa0*/  FMUL R4, R27.reuse, R4 ;  /* 0x000000041b047220 */ /* 0x040fe20000400000 */
[C---:B------:R-:W-:Y:S01]  /*2dfb0*/  FMUL R7, R27.reuse, R7 ;  /* 0x000000071b077220 */ /* 0x040fe20000400000 */
[----:B----4-:R-:W-:Y:S01]  /*2dfc0*/  FMUL R5, R27, R5 ;  /* 0x000000051b057220 */ /* 0x010fe20000400000 */
[----:B------:R-:W-:Y:S01]  /*2dfd0*/  FFMA.FTZ R10, R2, 1.1920928955078125e-07, R10 ;  /* 0x34000000020a7823 */ /* 0x000fe2000001000a */
[----:B------:R-:W-:-:S02]  /*2dfe0*/  F2FP.F16.F32.PACK_AB R16, R17, R16 ;  /* 0x000000101110723e */ /* 0x000fc400000000ff */
[----:B------:R-:W-:Y:S02]  /*2dff0*/  F2FP.F16.F32.PACK_AB R17, R24, R23 ;  /* 0x000000171811723e */ /* 0x000fe400000000ff */
[----:B------:R-:W0:Y:S01]  /*2e000*/  S2R R23, SR_TID.X ;  /* 0x0000000000177919 */ /* 0x000e220000002100 */
[----:B--2---:R1:W-:Y:S04]  /*2e010*/  STL [R1+0x181c], R6 ;  /* 0x00181c0601007387 */ /* 0x0043e80000100800 */
[----:B-1----:R-:W2:Y:S04]  /*2e020*/  LDL.LU R6, [R1+0xf0] ;  /* 0x0000f00001067983 */ /* 0x002ea80000300800 */
[----:B------:R-:W3:Y:S04]  /*2e030*/  LDL.LU R19, [R1+0x1a4] ;  /* 0x0001a40001137983 */ /* 0x000ee80000300800 */
[----:B------:R-:W4:Y:S04]  /*2e040*/  LDL.LU R29, [R1+0x1820] ;  /* 0x00182000011d7983 */ /* 0x000f280000300800 */
[----:B------:R-:W3:Y:S04]  /*2e050*/  LDL.LU R27, [R1+0xa4] ;  /* 0x0000a400011b7983 */ /* 0x000ee80000300800 */
[----:B------:R-:W3:Y:S01]  /*2e060*/  LDL.LU R2, [R1+0xa0] ;  /* 0x0000a00001027983 */ /* 0x000ee20000300800 */
[----:B------:R-:W-:-:S02]  /*2e070*/  F2FP.F16.F32.PACK_AB R14, R20, R14 ;  /* 0x0000000e140e723e */ /* 0x000fc400000000ff */
[----:B0-----:R-:W-:Y:S01]  /*2e080*/  SHF.L.U32 R20, R23, 0x5, RZ ;  /* 0x0000000517147819 */ /* 0x001fe200000006ff */
[----:B------:R0:W-:Y:S01]  /*2e090*/  STL [R1+0x30], R10 ;  /* 0x0000300a01007387 */ /* 0x0001e20000100800 */
[----:B------:R-:W-:Y:S02]  /*2e0a0*/  F2FP.F16.F32.PACK_AB R18, R15, R18 ;  /* 0x000000120f12723e */ /* 0x000fe400000000ff */
[----:B------:R-:W-:Y:S02]  /*2e0b0*/  LOP3.LUT R20, R20, 0xc60, RZ, 0xc0, !PT ;  /* 0x00000c6014147812 */ /* 0x000fe400078ec0ff */
[----:B------:R-:W-:Y:S02]  /*2e0c0*/  F2FP.F16.F32.PACK_AB R9, R13, R9 ;  /* 0x000000090d09723e */ /* 0x000fe400000000ff */
[----:B------:R-:W-:Y:S01]  /*2e0d0*/  F2FP.F16.F32.PACK_AB R13, R26, R25 ;  /* 0x000000191a0d723e */ /* 0x000fe200000000ff */
[----:B0-----:R-:W4:Y:S04]  /*2e0e0*/  LDL.LU R10, [R1+0xd8] ;  /* 0x0000d800010a7983 */ /* 0x001f280000300800 */
[----:B------:R-:W4:Y:S04]  /*2e0f0*/  LDL.LU R24, [R1+0x130] ;  /* 0x0001300001187983 */ /* 0x000f280000300800 */
[----:B------:R-:W4:Y:S04]  /*2e100*/  LDL.LU R25, [R1+0x140] ;  /* 0x0001400001197983 */ /* 0x000f280000300800 */
[----:B------:R-:W4:Y:S01]  /*2e110*/  LDL.LU R26, [R1+0x1a8] ;  /* 0x0001a800011a7983 */ /* 0x000f220000300800 */
[----:B--2---:R-:W-:-:S02]  /*2e120*/  F2FP.F16.F32.PACK_AB R11, R6, R11 ;  /* 0x0000000b060b723e */ /* 0x004fc400000000ff */
[----:B---3--:R-:W-:Y:S02]  /*2e130*/  F2FP.F16.F32.PACK_AB R8, R2, R8 ;  /* 0x000000080208723e */ /* 0x008fe400000000ff */
[C---:B------:R-:W-:Y:S02]  /*2e140*/  LOP3.LUT R2, R23.reuse, 0x1c, RZ, 0xc0, !PT ;  /* 0x0000001c17027812 */ /* 0x040fe400078ec0ff */
[----:B------:R-:W-:-:S03]  /*2e150*/  LOP3.LUT R23, R23, 0x18, RZ, 0xc0, !PT ;  /* 0x0000001817177812 */ /* 0x000fc600078ec0ff */
[----:B------:R-:W-:Y:S01]  /*2e160*/  IMAD.SHL.U32 R15, R2, 0x4, RZ ;  /* 0x00000004020f7824 */ /* 0x000fe200078e00ff */
[----:B------:R-:W-:Y:S02]  /*2e170*/  LEA R20, R23, R20, 0x9 ;  /* 0x0000001417147211 */ /* 0x000fe400078e48ff */
[----:B------:R-:W-:Y:S02]  /*2e180*/  F2FP.F16.F32.PACK_AB R12, R27, R12 ;  /* 0x0000000c1b0c723e */ /* 0x000fe400000000ff */
[----:B------:R-:W2:Y:S01]  /*2e190*/  LDL.LU R27, [R1+0x1b4] ;  /* 0x0001b400011b7983 */ /* 0x000ea20000300800 */
[----:B------:R-:W-:-:S03]  /*2e1a0*/  LOP3.LUT R20, R20, R15, RZ, 0x3c, !PT ;  /* 0x0000000f14147212 */ /* 0x000fc600078e3cff */
[----:B------:R-:W3:Y:S04]  /*2e1b0*/  LDL.LU R6, [R1+0x181c] ;  /* 0x00181c0001067983 */ /* 0x000ee80000300800 */
[----:B------:R-:W3:Y:S01]  /*2e1c0*/  LDL.LU R15, [R1+0x1818] ;  /* 0x00181800010f7983 */ /* 0x000ee20000300800 */
[----:B----4-:R-:W-:Y:S02]  /*2e1d0*/  F2FP.F16.F32.PACK_AB R10, R10, R0 ;  /* 0x000000000a0a723e */ /* 0x010fe400000000ff */
[----:B------:R-:W-:-:S04]  /*2e1e0*/  IADD3 R0, PT, PT, R29, -0x3f3504f3, RZ ;  /* 0xc0cafb0d1d007810 */ /* 0x000fc80007ffe0ff */
[----:B------:R-:W-:Y:S02]  /*2e1f0*/  LOP3.LUT R0, R0, 0xff800000, RZ, 0xc0, !PT ;  /* 0xff80000000007812 */ /* 0x000fe400078ec0ff */
[----:B---3--:R-:W-:Y:S02]  /*2e200*/  F2FP.F16.F32.PACK_AB R15, R6, R15 ;  /* 0x0000000f060f723e */ /* 0x008fe400000000ff */
[----:B------:R-:W3:Y:S01]  /*2e210*/  LDL.LU R6, [R1+0x1814] ;  /* 0x0018140001067983 */ /* 0x000ee20000300800 */
[----:B------:R-:W-:Y:S02]  /*2e220*/  FSEL R2, RZ, -23, P4 ;  /* 0xc1b80000ff027808 */ /* 0x000fe40002000000 */
[----:B------:R-:W-:Y:S01]  /*2e230*/  I2FP.F32.S32 R23, R0 ;  /* 0x0000000000177245 */ /* 0x000fe20000201400 */
[----:B------:R0:W-:Y:S04]  /*2e240*/  STS.128 [R20+UR6], R8 ;  /* 0x0000000814007988 */ /* 0x0001e80008000c06 */
[----:B------:R-:W-:Y:S01]  /*2e250*/  FFMA.FTZ R23, R23, 1.1920928955078125e-07, R2 ;  /* 0x3400000017177823 */ /* 0x000fe20000010002 */
[----:B------:R1:W-:Y:S01]  /*2e260*/  STS.128 [R20+UR6+0x200], R12 ;  /* 0x0002000c14007988 */ /* 0x0003e20008000c06 */
[----:B---3--:R-:W-:-:S03]  /*2e270*/  F2FP.F16.F32.PACK_AB R19, R6, R19 ;  /* 0x000000130613723e */ /* 0x008fc600000000ff */
[----:B------:R-:W3:Y:S04]  /*2e280*/  LDL.LU R6, [R1+0x1810] ;  /* 0x0018100001067983 */ /* 0x000ee80000300800 */
[----:B------:R-:W4:Y:S04]  /*2e290*/  LDL R2, [R1+0x7c] ;  /* 0x00007c0001027983 */ /* 0x000f280000100800 */
[----:B0-----:R-:W2:Y:S04]  /*2e2a0*/  LDL.LU R9, [R1+0x148] ;  /* 0x0001480001097983 */ /* 0x001ea80000300800 */
[----:B------:R-:W3:Y:S04]  /*2e2b0*/  LDL.LU R8, [R1+0x1b8] ;  /* 0x0001b80001087983 */ /* 0x000ee80000300800 */
[----:B------:R-:W4:Y:S04]  /*2e2c0*/  LDL.LU R10, [R1+0x4] ;  /* 0x00000400010a7983 */ /* 0x000f280000300800 */
[----:B------:R-:W4:Y:S04]  /*2e2d0*/  LDL.LU R11, [R1+0x14] ;  /* 0x00001400010b7983 */ /* 0x000f280000300800 */
[----:B-1----:R-:W4:Y:S04]  /*2e2e0*/  LDL.LU R12, [R1+0x1b0] ;  /* 0x0001b000010c7983 */ /* 0x002f280000300800 */
[----:B------:R-:W4:Y:S04]  /*2e2f0*/  LDL.LU R13, [R1] ;  /* 0x00000000010d7983 */ /* 0x000f280000300800 */
[----:B------:R-:W4:Y:S04]  /*2e300*/  LDL.LU R14, [R1+0x8] ;  /* 0x00000800010e7983 */ /* 0x000f280000300800 */
[----:B------:R-:W4:Y:S04]  /*2e310*/  LDL.LU R15, [R1+0x24] ;  /* 0x00002400010f7983 */ /* 0x000f280000300800 */
[----:B------:R0:W-:Y:S04]  /*2e320*/  STS.128 [R20+UR6+0x80], R16 ;  /* 0x0000801014007988 */ /* 0x0001e80008000c06 */
[----:B0-----:R-:W4:Y:S04]  /*2e330*/  LDL.LU R19, [R1+0x80] ;  /* 0x0000800001137983 */ /* 0x001f280000300800 */
[----:B------:R-:W4:Y:S04]  /*2e340*/  LDL.LU R17, [R1+0x138] ;  /* 0x0001380001117983 */ /* 0x000f280000300800 */
[----:B------:R-:W4:Y:S01]  /*2e350*/  LDL.LU R18, [R1+0x98] ;  /* 0x0000980001127983 */ /* 0x000f220000300800 */
[----:B------:R-:W-:Y:S01]  /*2e360*/  IMAD.MOV.U32 R16, RZ, RZ, 0x3dc6b27f ;  /* 0x3dc6b27fff107424 */ /* 0x000fe200078e00ff */
[----:B--2---:R-:W-:-:S02]  /*2e370*/  F2FP.F16.F32.PACK_AB R25, R9, R25 ;  /* 0x000000190919723e */ /* 0x004fc400000000ff */
[----:B------:R-:W0:Y:S01]  /*2e380*/  S2R R9, SR_TID.X ;  /* 0x0000000000097919 */ /* 0x000e220000002100 */
[----:B---3--:R-:W-:Y:S02]  /*2e390*/  F2FP.F16.F32.PACK_AB R27, R8, R27 ;  /* 0x0000001b081b723e */ /* 0x008fe400000000ff */
[----:B------:R-:W-:Y:S02]  /*2e3a0*/  F2FP.F16.F32.PACK_AB R8, R7, R21 ;  /* 0x000000150708723e */ /* 0x000fe400000000ff */
[----:B----4-:R-:W-:Y:S02]  /*2e3b0*/  F2FP.F16.F32.PACK_AB R10, R6, R10 ;  /* 0x0000000a060a723e */ /* 0x010fe400000000ff */
[----:B------:R-:W-:Y:S02]  /*2e3c0*/  F2FP.F16.F32.PACK_AB R26, R12, R26 ;  /* 0x0000001a0c1a723e */ /* 0x000fe400000000ff */
[----:B------:R-:W-:Y:S02]  /*2e3d0*/  F2FP.F16.F32.PACK_AB R12, R4, R5 ;  /* 0x00000005040c723e */ /* 0x000fe400000000ff */
[----:B------:R-:W2:Y:S01]  /*2e3e0*/  LDL.LU R5, [R1+0x20] ;  /* 0x0000200001057983 */ /* 0x000ea20000300800 */
[----:B------:R-:W-:-:S02]  /*2e3f0*/  F2FP.F16.F32.PACK_AB R13, R13, R28 ;  /* 0x0000001c0d0d723e */ /* 0x000fc400000000ff */
[----:B0-----:R-:W-:Y:S02]  /*2e400*/  SHF.R.U32.HI R9, RZ, 0x5, R9 ;  /* 0x00000005ff097819 */ /* 0x001fe40000011609 */
[----:B------:R-:W-:Y:S02]  /*2e410*/  IADD3 R2, PT, PT, R2, -R18, RZ ;  /* 0x8000001202027210 */ /* 0x000fe40007ffe0ff */
[----:B------:R-:W0:Y:S03]  /*2e420*/  LDC R18, c[0x0][0x3e8] ;  /* 0x0000fa00ff127b82 */ /* 0x000e260000000800 */
[----:B------:R-:W-:Y:S01]  /*2e430*/  FADD R2, R2, -1 ;  /* 0xbf80000002027421 */ /* 0x000fe20000000000 */
[----:B------:R-:W-:Y:S02]  /*2e440*/  SGXT.U32 R7, R9, 0x2 ;  /* 0x000000020907781a */ /* 0x000fe40000000000 */
[----:B------:R-:W-:Y:S01]  /*2e450*/  F2FP.F16.F32.PACK_AB R9, R22, R3 ;  /* 0x000000031609723e */ /* 0x000fe200000000ff */
[----:B------:R-:W-:-:S02]  /*2e460*/  FFMA.FTZ R4, R2, R16, -0.16845393180847167969 ;  /* 0xbe2c7f3002047423 */ /* 0x000fc40000010010 */
[----:B------:R-:W3:Y:S01]  /*2e470*/  LDL.LU R16, [R1+0x10] ;  /* 0x0000100001107983 */ /* 0x000ee20000300800 */
[----:B------:R-:W-:-:S03]  /*2e480*/  F2FP.F16.F32.PACK_AB R24, R17, R24 ;  /* 0x000000181118723e */ /* 0x000fc600000000ff */
[----:B------:R-:W4:Y:S04]  /*2e490*/  LDL.LU R3, [R1+0x68] ;  /* 0x0000680001037983 */ /* 0x000f280000300800 */
[----:B------:R-:W4:Y:S04]  /*2e4a0*/  LDL.LU R22, [R1+0xf8] ;  /* 0x0000f80001167983 */ /* 0x000f280000300800 */
[----:B------:R-:W4:Y:S01]  /*2e4b0*/  LDL.LU R21, [R1+0xc0] ;  /* 0x0000c00001157983 */ /* 0x000f220000300800 */
[----:B0-----:R-:W-:-:S03]  /*2e4c0*/  IMAD R28, R7, R18, RZ ;  /* 0x00000012071c7224 */ /* 0x001fc600078e02ff */
[----:B------:R-:W4:Y:S04]  /*2e4d0*/  LDL.LU R17, [R1+0xd4] ;  /* 0x0000d40001117983 */ /* 0x000f280000300800 */
[----:B------:R-:W4:Y:S04]  /*2e4e0*/  LDL.LU R7, [R1+0xb4] ;  /* 0x0000b40001077983 */ /* 0x000f280000300800 */
[----:B------:R-:W4:Y:S04]  /*2e4f0*/  LDL.LU R6, [R1+0x180c] ;  /* 0x00180c0001067983 */ /* 0x000f280000300800 */
[----:B------:R0:W-:Y:S04]  /*2e500*/  STL [R1+0x17bc], R28 ;  /* 0x0017bc1c01007387 */ /* 0x0001e80000100800 */
[----:B------:R1:W-:Y:S01]  /*2e510*/  STS.128 [R20+UR6+0x280], R24 ;  /* 0x0002801814007988 */ /* 0x0003e20008000c06 */
[----:B--2---:R-:W-:-:S02]  /*2e520*/  F2FP.F16.F32.PACK_AB R11, R5, R11 ;  /* 0x0000000b050b723e */ /* 0x004fc400000000ff */
[C---:B------:R-:W-:Y:S02]  /*2e530*/  LEA R5, R18.reuse, R28, 0x2 ;  /* 0x0000001c12057211 */ /* 0x040fe400078e10ff */
[----:B0-----:R-:W2:Y:S03]  /*2e540*/  LDL.LU R28, [R1+0xec] ;  /* 0x0000ec00011c7983 */ /* 0x001ea60000300800 */
[----:B------:R-:W-:Y:S01]  /*2e550*/  IMAD R5, R18, 0x4, R5 ;  /* 0x0000000412057824 */ /* 0x000fe200078e0205 */
[----:B------:R0:W-:Y:S01]  /*2e560*/  STS.128 [R20+UR6+0x100], R8 ;  /* 0x0001000814007988 */ /* 0x0001e20008000c06 */
[----:B---3--:R-:W-:Y:S02]  /*2e570*/  F2FP.F16.F32.PACK_AB R14, R16, R14 ;  /* 0x0000000e100e723e */ /* 0x008fe400000000ff */
[----:B----4-:R-:W-:Y:S02]  /*2e580*/  F2FP.F16.F32.PACK_AB R15, R15, R6 ;  /* 0x000000060f0f723e */ /* 0x010fe400000000ff */
[----:B------:R-:W3:Y:S04]  /*2e590*/  LDL.LU R6, [R1+0x1808] ;  /* 0x0018080001067983 */ /* 0x000ee80000300800 */
[----:B-1----:R-:W4:Y:S04]  /*2e5a0*/  LDL.LU R24, [R1+0x54] ;  /* 0x0000540001187983 */ /* 0x002f280000300800 */
[----:B------:R-:W2:Y:S04]  /*2e5b0*/  LDL.LU R25, [R1+0x6c] ;  /* 0x00006c0001197983 */ /* 0x000ea80000300800 */
[----:B------:R-:W2:Y:S04]  /*2e5c0*/  LDL.LU R26, [R1+0x64] ;  /* 0x00006400011a7983 */ /* 0x000ea80000300800 */
[----:B------:R-:W2:Y:S04]  /*2e5d0*/  LDL.LU R27, [R1+0xac] ;  /* 0x0000ac00011b7983 */ /* 0x000ea80000300800 */
[----:B0-----:R-:W2:Y:S04]  /*2e5e0*/  LDL.LU R8, [R1+0x28] ;  /* 0x0000280001087983 */ /* 0x001ea80000300800 */
[----:B------:R-:W2:Y:S04]  /*2e5f0*/  LDL.LU R9, [R1+0x58] ;  /* 0x0000580001097983 */ /* 0x000ea80000300800 */
[----:B------:R-:W-:Y:S04]  /*2e600*/  STL [R1+0x24], R5 ;  /* 0x0000240501007387 */ /* 0x000fe80000100800 */
[----:B------:R-:W2:Y:S04]  /*2e610*/  LDL.LU R10, [R1+0x48] ;  /* 0x00004800010a7983 */ /* 0x000ea80000300800 */
[----:B------:R-:W4:Y:S04]  /*2e620*/  LDL.LU R11, [R1+0x60] ;  /* 0x00006000010b7983 */ /* 0x000f280000300800 */
[----:B------:R0:W-:Y:S04]  /*2e630*/  STS.128 [R20+UR6+0x300], R12 ;  /* 0x0003000c14007988 */ /* 0x0001e80008000c06 */
[----:B0-----:R-:W2:Y:S04]  /*2e640*/  LDL.LU R13, [R1+0x38] ;  /* 0x00003800010d7983 */ /* 0x001ea80000300800 */
[----:B------:R-:W2:Y:S04]  /*2e650*/  LDL.LU R14, [R1+0x44] ;  /* 0x00004400010e7983 */ /* 0x000ea80000300800 */
[----:B------:R-:W2:Y:S01]  /*2e660*/  LDL.LU R15, [R1+0x34] ;  /* 0x00003400010f7983 */ /* 0x000ea20000300800 */
[----:B------:R-:W-:-:S04]  /*2e670*/  FFMA.FTZ R4, R2, R4, 0.1716887056827545166 ;  /* 0x3e2fcf2a02047423 */ /* 0x000fc80000010004 */
[----:B------:R-:W-:Y:S01]  /*2e680*/  FFMA.FTZ R4, R2, R4, -0.17900948226451873779 ;  /* 0xbe374e4302047423 */ /* 0x000fe20000010004 */
[----:B------:R-:W-:-:S03]  /*2e690*/  LEA R5, R18, R5, 0x2 ;  /* 0x0000000512057211 */ /* 0x000fc600078e10ff */
[C---:B------:R-:W-:Y:S02]  /*2e6a0*/  FFMA.FTZ R4, R2.reuse, R4, 0.20512372255325317383 ;  /* 0x3e520bf402047423 */ /* 0x040fe40000010004 */
[----:B------:R0:W-:Y:S02]  /*2e6b0*/  STL [R1+0x20], R5 ;  /* 0x0000200501007387 */ /* 0x0001e40000100800 */
[----:B------:R-:W-:-:S04]  /*2e6c0*/  FFMA.FTZ R4, R2, R4, -0.24046532809734344482 ;  /* 0xbe763c8b02047423 */ /* 0x000fc80000010004 */
[----:B------:R-:W-:Y:S01]  /*2e6d0*/  FFMA.FTZ R4, R2, R4, 0.28857114911079406738 ;  /* 0x3e93bf9902047423 */ /* 0x000fe20000010004 */
[----:B0-----:R-:W-:-:S03]  /*2e6e0*/  LEA R5, R18, R5, 0x2 ;  /* 0x0000000512057211 */ /* 0x001fc600078e10ff */
[----:B------:R-:W-:Y:S02]  /*2e6f0*/  FFMA.FTZ R4, R2, R4, -0.36067417263984680176 ;  /* 0xbeb8aa4902047423 */ /* 0x000fe40000010004 */
[----:B------:R0:W-:Y:S02]  /*2e700*/  STL [R1+0x28], R5 ;  /* 0x0000280501007387 */ /* 0x0001e40000100800 */
[----:B0-----:R-:W-:-:S05]  /*2e710*/  IMAD R5, R18, 0x4, R5 ;  /* 0x0000000412057824 */ /* 0x001fca00078e0205 */
[----:B------:R0:W-:Y:S02]  /*2e720*/  STL [R1], R5 ;  /* 0x0000000501007387 */ /* 0x0001e40000100800 */
[----:B0-----:R-:W-:-:S05]  /*2e730*/  LEA R5, R18, R5, 0x2 ;  /* 0x0000000512057211 */ /* 0x001fca00078e10ff */
[----:B------:R0:W-:Y:S02]  /*2e740*/  STL [R1+0x4], R5 ;  /* 0x0000040501007387 */ /* 0x0001e40000100800 */
[----:B0-----:R-:W-:-:S05]  /*2e750*/  LEA R5, R18, R5, 0x2 ;  /* 0x0000000512057211 */ /* 0x001fca00078e10ff */
[----:B------:R-:W-:Y:S01]  /*2e760*/  STL [R1+0x8], R5 ;  /* 0x0000080501007387 */ /* 0x000fe20000100800 */
[----:B--2---:R-:W-:Y:S02]  /*2e770*/  F2FP.F16.F32.PACK_AB R12, R14, R15 ;  /* 0x0000000f0e0c723e */ /* 0x004fe400000000ff */
[----:B------:R-:W-:Y:S01]  /*2e780*/  F2FP.F16.F32.PACK_AB R14, R27, R3 ;  /* 0x000000031b0e723e */ /* 0x000fe200000000ff */
[----:B------:R-:W-:-:S04]  /*2e790*/  FFMA.FTZ R3, R2, R4, 0.48089820146560668945 ;  /* 0x3ef6384a02037423 */ /* 0x000fc80000010004 */
[----:B------:R-:W-:Y:S01]  /*2e7a0*/  FFMA.FTZ R3, R2, R3, -0.72134751081466674805 ;  /* 0xbf38aa3b02037423 */ /* 0x000fe20000010003 */
[----:B------:R-:W-:-:S03]  /*2e7b0*/  F2FP.F16.F32.PACK_AB R15, R22, R21 ;  /* 0x00000015160f723e */ /* 0x000fc600000000ff */
[----:B------:R-:W-:Y:S01]  /*2e7c0*/  FMUL R3, R2, R3 ;  /* 0x0000000302037220 */ /* 0x000fe20000400000 */
[----:B------:R-:W-:Y:S02]  /*2e7d0*/  F2FP.F16.F32.PACK_AB R8, R13, R8 ;  /* 0x000000080d08723e */ /* 0x000fe400000000ff */
[----:B------:R-:W-:Y:S01]  /*2e7e0*/  LEA R21, R18, R5, 0x2 ;  /* 0x0000000512157211 */ /* 0x000fe200078e10ff */
[----:B------:R-:W-:Y:S01]  /*2e7f0*/  FMUL R3, R2, R3 ;  /* 0x0000000302037220 */ /* 0x000fe20000400000 */
[----:B----4-:R-:W-:Y:S02]  /*2e800*/  F2FP.F16.F32.PACK_AB R13, R11, R24 ;  /* 0x000000180b0d723e */ /* 0x010fe400000000ff */
[----:B------:R-:W-:Y:S02]  /*2e810*/  F2FP.F16.F32.PACK_AB R11, R28, R7 ;  /* 0x000000071c0b723e */ /* 0x000fe400000000ff */
[----:B------:R-:W-:Y:S01]  /*2e820*/  IADD3 R7, PT, PT, R29, -R0, RZ ;  /* 0x800000001d077210 */ /* 0x000fe20007ffe0ff */
[----:B------:R-:W-:Y:S01]  /*2e830*/  FFMA.FTZ R0, R2, 1.4426950216293334961, R3 ;  /* 0x3fb8aa3b02007823 */ /* 0x000fe20000010003 */
[----:B------:R-:W-:Y:S01]  /*2e840*/  LEA R2, R18, R21, 0x2 ;  /* 0x0000001512027211 */ /* 0x000fe200078e10ff */
[----:B------:R0:W-:Y:S02]  /*2e850*/  STL [R1+0x17b8], R21 ;  /* 0x0017b81501007387 */ /* 0x0001e40000100800 */
[----:B0-----:R-:W0:Y:S01]  /*2e860*/  LDC R21, c[0x0][0x3e8] ;  /* 0x0000fa00ff157b82 */ /* 0x001e220000000800 */
[----:B------:R-:W-:-:S02]  /*2e870*/  F2FP.F16.F32.PACK_AB R9, R9, R10 ;  /* 0x0000000a0909723e */ /* 0x000fc400000000ff */
[----:B------:R-:W-:Y:S01]  /*2e880*/  F2FP.F16.F32.PACK_AB R10, R25, R26 ;  /* 0x0000001a190a723e */ /* 0x000fe200000000ff */
[----:B------:R-:W-:Y:S04]  /*2e890*/  STL [R1+0x17c0], R2 ;  /* 0x0017c00201007387 */ /* 0x000fe80000100800 */
[----:B------:R1:W-:Y:S01]  /*2e8a0*/  STS.128 [R20+UR6+0x180], R8 ;  /* 0x0001800814007988 */ /* 0x0003e20008000c06 */
[----:B0-----:R-:W-:-:S05]  /*2e8b0*/  IMAD R3, R21, 0x4, R2 ;  /* 0x0000000415037824 */ /* 0x001fca00078e0202 */
[C---:B-1----:R-:W-:Y:S01]  /*2e8c0*/  LEA R11, R21.reuse, R3, 0x2 ;  /* 0x00000003150b7211 */ /* 0x042fe200078e10ff */
[----:B------:R-:W-:Y:S03]  /*2e8d0*/  STL [R1+0x17c4], R3 ;  /* 0x0017c40301007387 */ /* 0x000fe60000100800 */
[C---:B------:R-:W-:Y:S01]  /*2e8e0*/  LEA R2, R21.reuse, R11, 0x2 ;  /* 0x0000000b15027211 */ /* 0x040fe200078e10ff */
[----:B------:R-:W-:Y:S04]  /*2e8f0*/  STL [R1+0xc], R11 ;  /* 0x00000c0b01007387 */ /* 0x000fe80000100800 */
[----:B------:R0:W-:Y:S04]  /*2e900*/  STL [R1+0x10], R2 ;  /* 0x0000100201007387 */ /* 0x0001e80000100800 */
[----:B------:R1:W-:Y:S01]  /*2e910*/  STS.128 [R20+UR6+0x380], R12 ;  /* 0x0003800c14007988 */ /* 0x0003e20008000c06 */
[----:B0-----:R-:W-:-:S03]  /*2e920*/  IMAD R2, R21, 0x4, R2 ;  /* 0x0000000415027824 */ /* 0x001fc600078e0202 */
[----:B-1----:R-:W2:Y:S04]  /*2e930*/  LDL.LU R15, [R1+0x7c] ;  /* 0x00007c00010f7983 */ /* 0x002ea80000300800 */
[----:B------:R0:W-:Y:S02]  /*2e940*/  STL [R1+0x14], R2 ;  /* 0x0000140201007387 */ /* 0x0001e40000100800 */
[----:B0-----:R-:W-:-:S05]  /*2e950*/  LEA R2, R21, R2, 0x2 ;  /* 0x0000000215027211 */ /* 0x001fca00078e10ff */
[----:B------:R0:W-:Y:S02]  /*2e960*/  STL [R1+0x18], R2 ;  /* 0x0000180201007387 */ /* 0x0001e40000100800 */
[----:B0-----:R-:W-:-:S05]  /*2e970*/  LEA R2, R21, R2, 0x2 ;  /* 0x0000000215027211 */ /* 0x001fca00078e10ff */
[----:B------:R0:W-:Y:S02]  /*2e980*/  STL [R1+0x1c], R2 ;  /* 0x00001c0201007387 */ /* 0x0001e40000100800 */
[----:B0-----:R-:W-:-:S05]  /*2e990*/  LEA R2, R21, R2, 0x2 ;  /* 0x0000000215027211 */ /* 0x001fca00078e10ff */
[----:B------:R0:W-:Y:S04]  /*2e9a0*/  STL [R1+0x4c], R2 ;  /* 0x00004c0201007387 */ /* 0x0001e80000100800 */
[----:B------:R-:W4:Y:S04]  /*2e9b0*/  LDL.LU R12, [R1+0x10c] ;  /* 0x00010c00010c7983 */ /* 0x000f280000300800 */
[----:B------:R-:W4:Y:S01]  /*2e9c0*/  LDL.LU R13, [R1+0x104] ;  /* 0x00010400010d7983 */ /* 0x000f220000300800 */
[----:B0-----:R-:W-:-:S05]  /*2e9d0*/  LEA R2, R21, R2, 0x2 ;  /* 0x0000000215027211 */ /* 0x001fca00078e10ff */
[----:B------:R0:W-:Y:S04]  /*2e9e0*/  STL [R1+0x94], R2 ;  /* 0x0000940201007387 */ /* 0x0001e80000100800 */
[----:B------:R-:W4:Y:S01]  /*2e9f0*/  LDL.LU R14, [R1+0x30] ;  /* 0x00003000010e7983 */ /* 0x000f220000300800 */
[----:B0-----:R-:W-:-:S05]  /*2ea00*/  IMAD R2, R21, 0x4, R2 ;  /* 0x0000000415027824 */ /* 0x001fca00078e0202 */
[----:B------:R0:W-:Y:S02]  /*2ea10*/  STL [R1+0x90], R2 ;  /* 0x0000900201007387 */ /* 0x0001e40000100800 */
[----:B0-----:R-:W-:-:S05]  /*2ea20*/  LEA R2, R21, R2, 0x2 ;  /* 0x0000000215027211 */ /* 0x001fca00078e10ff */
[----:B------:R0:W-:Y:S01]  /*2ea30*/  STL [R1+0x8c], R2 ;  /* 0x00008c0201007387 */ /* 0x0001e20000100800 */
[----:B------:R-:W-:Y:S01]  /*2ea40*/  IMAD.IADD R4, R19, 0x1, -R17 ;  /* 0x0000000113047824 */ /* 0x000fe200078e0a11 */
[----:B---3--:R-:W-:Y:S02]  /*2ea50*/  IADD3 R17, PT, PT, R6, -0x3f3504f3, RZ ;  /* 0xc0cafb0d06117810 */ /* 0x008fe40007ffe0ff */
[----:B0-----:R-:W-:-:S05]  /*2ea60*/  LEA R2, R21, R2, 0x2 ;  /* 0x0000000215027211 */ /* 0x001fca00078e10ff */
[----:B------:R0:W-:Y:S01]  /*2ea70*/  STL [R1+0x84], R2 ;  /* 0x0000840201007387 */ /* 0x0001e20000100800 */
[----:B------:R-:W-:-:S03]  /*2ea80*/  LOP3.LUT R17, R17, 0xff800000, RZ, 0xc0, !PT ;  /* 0xff80000011117812 */ /* 0x000fc600078ec0ff */
[----:B------:R-:W3:Y:S04]  /*2ea90*/  LDL.LU R24, [R1+0x168] ;  /* 0x0001680001187983 */ /* 0x000ee80000300800 */
[----:B------:R-:W3:Y:S01]  /*2eaa0*/  LDL.LU R25, [R1+0x114] ;  /* 0x0001140001197983 */ /* 0x000ee20000300800 */
[----:B0-----:R-:W-:-:S03]  /*2eab0*/  IMAD R2, R21, 0x4, R2 ;  /* 0x0000000415027824 */ /* 0x001fc600078e0202 */
[----:B------:R-:W3:Y:S01]  /*2eac0*/  LDL.LU R26, [R1+0x178] ;  /* 0x00017800011a7983 */ /* 0x000ee20000300800 */
[----:B------:R-:W-:-:S03]  /*2ead0*/  IMAD.IADD R5, R6, 0x1, -R17 ;  /* 0x0000000106057824 */ /* 0x000fc600078e0a11 */
[----:B------:R0:W-:Y:S04]  /*2eae0*/  STL [R1+0x88], R2 ;  /* 0x0000880201007387 */ /* 0x0001e80000100800 */
[----:B------:R-:W3:Y:S01]  /*2eaf0*/  LDL.LU R27, [R1+0x170] ;  /* 0x00017000011b7983 */ /* 0x000ee20000300800 */
[----:B------:R-:W-:-:S03]  /*2eb00*/  IMAD.MOV.U32 R11, RZ, RZ, R19 ;  /* 0x000000ffff0b7224 */ /* 0x000fc600078e0013 */
[----:B------:R-:W3:Y:S04]  /*2eb10*/  LDL.LU R28, [R1+0x188] ;  /* 0x00018800011c7983 */ /* 0x000ee80000300800 */
[----:B------:R-:W3:Y:S04]  /*2eb20*/  LDL.LU R22, [R1+0x180] ;  /* 0x0001800001167983 */ /* 0x000ee80000300800 */
[----:B------:R-:W3:Y:S04]  /*2eb30*/  LDL.LU R17, [R1+0x1a0] ;  /* 0x0001a00001117983 */ /* 0x000ee80000300800 */
[----:B------:R-:W3:Y:S04]  /*2eb40*/  LDL.LU R18, [R1+0x190] ;  /* 0x0001900001127983 */ /* 0x000ee80000300800 */
[----:B------:R-:W3:Y:S01]  /*2eb50*/  LDL R19, [R1+0x420] ;  /* 0x0004200001137983 */ /* 0x000ee20000100800 */
[----:B------:R-:W-:Y:S01]  /*2eb60*/  MOV R16, 0x3dc6b27f ;  /* 0x3dc6b27f00107802 */ /* 0x000fe20000000f00 */
[----:B------:R-:W-:Y:S01]  /*2eb70*/  FADD R4, R4, -1 ;  /* 0xbf80000004047421 */ /* 0x000fe20000000000 */
[----:B------:R-:W-:Y:S01]  /*2eb80*/  FADD R5, R5, -1 ;  /* 0xbf80000005057421 */ /* 0x000fe20000000000 */
[----:B------:R-:W-:-:S02]  /*2eb90*/  FADD R7, R7, -1 ;  /* 0xbf80000007077421 */ /* 0x000fc40000000000 */
[CC--:B------:R-:W-:Y:S01]  /*2eba0*/  FFMA.FTZ R10, R4.reuse, R16.reuse, -0.16845393180847167969 ;  /* 0xbe2c7f30040a7423 */ /* 0x0c0fe20000010010 */
[-C--:B------:R-:W-:Y:S01]  /*2ebb0*/  FFMA.FTZ R8, R5, R16.reuse, -0.16845393180847167969 ;  /* 0xbe2c7f3005087423 */ /* 0x080fe20000010010 */
[----:B------:R-:W-:Y:S02]  /*2ebc0*/  FFMA.FTZ R9, R7, R16, -0.16845393180847167969 ;  /* 0xbe2c7f3007097423 */ /* 0x000fe40000010010 */
[C---:B------:R-:W-:Y:S01]  /*2ebd0*/  FFMA.FTZ R10, R4.reuse, R10, 0.1716887056827545166 ;  /* 0x3e2fcf2a040a7423 */ /* 0x040fe2000001000a */
[----:B------:R-:W-:Y:S01]  /*2ebe0*/  FFMA.FTZ R8, R5, R8, 0.1716887056827545166 ;  /* 0x3e2fcf2a05087423 */ /* 0x000fe20000010008 */
[----:B------:R-:W-:Y:S02]  /*2ebf0*/  FFMA.FTZ R9, R7, R9, 0.1716887056827545166 ;  /* 0x3e2fcf2a07097423 */ /* 0x000fe40000010009 */
[----:B------:R-:W-:Y:S01]  /*2ec00*/  FFMA.FTZ R10, R4, R10, -0.17900948226451873779 ;  /* 0xbe374e43040a7423 */ /* 0x000fe2000001000a */
[----:B------:R-:W-:Y:S01]  /*2ec10*/  FFMA.FTZ R8, R5, R8, -0.17900948226451873779 ;  /* 0xbe374e4305087423 */ /* 0x000fe20000010008 */
[----:B------:R-:W-:-:S02]  /*2ec20*/  FFMA.FTZ R9, R7, R9, -0.17900948226451873779 ;  /* 0xbe374e4307097423 */ /* 0x000fc40000010009 */
[C---:B------:R-:W-:Y:S01]  /*2ec30*/  FFMA.FTZ R10, R4.reuse, R10, 0.20512372255325317383 ;  /* 0x3e520bf4040a7423 */ /* 0x040fe2000001000a */
[----:B------:R-:W-:Y:S01]  /*2ec40*/  FFMA.FTZ R8, R5, R8, 0.20512372255325317383 ;  /* 0x3e520bf405087423 */ /* 0x000fe20000010008 */
[----:B------:R-:W-:Y:S02]  /*2ec50*/  FFMA.FTZ R9, R7, R9, 0.20512372255325317383 ;  /* 0x3e520bf407097423 */ /* 0x000fe40000010009 */
[C---:B------:R-:W-:Y:S01]  /*2ec60*/  FFMA.FTZ R10, R4.reuse, R10, -0.24046532809734344482 ;  /* 0xbe763c8b040a7423 */ /* 0x040fe2000001000a */
[----:B------:R-:W-:Y:S01]  /*2ec70*/  FFMA.FTZ R8, R5, R8, -0.24046532809734344482 ;  /* 0xbe763c8b05087423 */ /* 0x000fe20000010008 */
[----:B------:R-:W-:Y:S02]  /*2ec80*/  FFMA.FTZ R9, R7, R9, -0.24046532809734344482 ;  /* 0xbe763c8b07097423 */ /* 0x000fe40000010009 */
[----:B------:R-:W-:Y:S01]  /*2ec90*/  FFMA.FTZ R10, R4, R10, 0.28857114911079406738 ;  /* 0x3e93bf99040a7423 */ /* 0x000fe2000001000a */
[----:B------:R-:W-:Y:S01]  /*2eca0*/  FFMA.FTZ R8, R5, R8, 0.28857114911079406738 ;  /* 0x3e93bf9905087423 */ /* 0x000fe20000010008 */
[----:B------:R-:W-:-:S02]  /*2ecb0*/  FFMA.FTZ R9, R7, R9, 0.28857114911079406738 ;  /* 0x3e93bf9907097423 */ /* 0x000fc40000010009 */
[C---:B------:R-:W-:Y:S01]  /*2ecc0*/  FFMA.FTZ R10, R4.reuse, R10, -0.36067417263984680176 ;  /* 0xbeb8aa49040a7423 */ /* 0x040fe2000001000a */
[----:B------:R-:W-:Y:S01]  /*2ecd0*/  FFMA.FTZ R8, R5, R8, -0.36067417263984680176 ;  /* 0xbeb8aa4905087423 */ /* 0x000fe20000010008 */
[----:B------:R-:W-:Y:S02]  /*2ece0*/  FFMA.FTZ R9, R7, R9, -0.36067417263984680176 ;  /* 0xbeb8aa4907097423 */ /* 0x000fe40000010009 */
[C---:B------:R-:W-:Y:S01]  /*2ecf0*/  FFMA.FTZ R10, R4.reuse, R10, 0.48089820146560668945 ;  /* 0x3ef6384a040a7423 */ /* 0x040fe2000001000a */
[----:B------:R-:W-:Y:S01]  /*2ed00*/  FFMA.FTZ R8, R5, R8, 0.48089820146560668945 ;  /* 0x3ef6384a05087423 */ /* 0x000fe20000010008 */
[----:B------:R-:W-:Y:S02]  /*2ed10*/  FFMA.FTZ R9, R7, R9, 0.48089820146560668945 ;  /* 0x3ef6384a07097423 */ /* 0x000fe40000010009 */
[C---:B------:R-:W-:Y:S01]  /*2ed20*/  FFMA.FTZ R10, R4.reuse, R10, -0.72134751081466674805 ;  /* 0xbf38aa3b040a7423 */ /* 0x040fe2000001000a */
[----:B------:R-:W-:Y:S01]  /*2ed30*/  FFMA.FTZ R8, R5, R8, -0.72134751081466674805 ;  /* 0xbf38aa3b05087423 */ /* 0x000fe20000010008 */
[----:B------:R-:W-:Y:S01]  /*2ed40*/  FFMA.FTZ R9, R7, R9, -0.72134751081466674805 ;  /* 0xbf38aa3b07097423 */ /* 0x000fe20000010009 */
[----:B------:R-:W-:Y:S01]  /*2ed50*/  ISETP.GE.U32.AND P6, PT, R11, 0x7f800000, PT ;  /* 0x7f8000000b00780c */ /* 0x000fe20003fc6070 */
[C---:B------:R-:W-:Y:S01]  /*2ed60*/  FMUL R10, R4.reuse, R10 ;  /* 0x0000000a040a7220 */ /* 0x040fe20000400000 */
[----:B0-----:R-:W-:Y:S01]  /*2ed70*/  LEA R2, R21, R2, 0x2 ;  /* 0x0000000215027211 */ /* 0x001fe200078e10ff */
[----:B------:R-:W-:Y:S01]  /*2ed80*/  FMUL R8, R5, R8 ;  /* 0x0000000805087220 */ /* 0x000fe20000400000 */
[----:B------:R-:W-:Y:S01]  /*2ed90*/  FMUL R9, R7, R9 ;  /* 0x0000000907097220 */ /* 0x000fe20000400000 */
[----:B------:R-:W-:-:S02]  /*2eda0*/  FMUL R10, R4, R10 ;  /* 0x0000000a040a7220 */ /* 0x000fc40000400000 */
[----:B------:R0:W-:Y:S01]  /*2edb0*/  STL [R1+0x70], R2 ;  /* 0x0000700201007387 */ /* 0x0001e20000100800 */
[----:B------:R-:W-:Y:S01]  /*2edc0*/  FMUL R8, R5, R8 ;  /* 0x0000000805087220 */ /* 0x000fe20000400000 */
[----:B------:R-:W-:Y:S01]  /*2edd0*/  FFMA.FTZ R4, R4, 1.4426950216293334961, R10 ;  /* 0x3fb8aa3b04047823 */ /* 0x000fe2000001000a */
[----:B------:R-:W-:Y:S02]  /*2ede0*/  FMUL R9, R7, R9 ;  /* 0x0000000907097220 */ /* 0x000fe40000400000 */
[----:B------:R-:W-:Y:S01]  /*2edf0*/  FFMA.FTZ R8, R5, 1.4426950216293334961, R8 ;  /* 0x3fb8aa3b05087823 */ /* 0x000fe20000010008 */
[----:B0-----:R-:W-:Y:S01]  /*2ee00*/  LEA R2, R21, R2, 0x2 ;  /* 0x0000000215027211 */ /* 0x001fe200078e10ff */
[----:B------:R-:W-:-:S04]  /*2ee10*/  FFMA.FTZ R9, R7, 1.4426950216293334961, R9 ;  /* 0x3fb8aa3b07097823 */ /* 0x000fc80000010009 */
[----:B------:R0:W-:Y:S01]  /*2ee20*/  STL [R1+0x74], R2 ;  /* 0x0000740201007387 */ /* 0x0001e20000100800 */
[----:B------:R-:W-:Y:S01]  /*2ee30*/  FADD R3, R23, R9 ;  /* 0x0000000917037221 */ /* 0x000fe20000000000 */
[----:B------:R-:W-:Y:S02]  /*2ee40*/  FSETP.NEU.AND P3, PT, R11, RZ, PT ;  /* 0x000000ff0b00720b */ /* 0x000fe40003f6d000 */
[----:B0-----:R-:W-:-:S05]  /*2ee50*/  LEA R2, R21, R2, 0x2 ;  /* 0x0000000215027211 */ /* 0x001fca00078e10ff */
[----:B------:R0:W-:Y:S01]  /*2ee60*/  STL [R1+0x98], R2 ;  /* 0x0000980201007387 */ /* 0x0001e20000100800 */
[----:B------:R-:W-:Y:S02]  /*2ee70*/  ISETP.GE.U32.AND P1, PT, R6, 0x7f800000, PT ;  /* 0x7f8000000600780c */ /* 0x000fe40003f26070 */
[----:B------:R-:W-:Y:S01]  /*2ee80*/  ISETP.GE.U32.AND P5, PT, R29, 0x7f800000, PT ;  /* 0x7f8000001d00780c */ /* 0x000fe20003fa6070 */
[----:B0-----:R-:W-:Y:S01]  /*2ee90*/  IMAD R2, R21, 0x4, R2 ;  /* 0x0000000415027824 */ /* 0x001fe200078e0202 */
[----:B------:R-:W-:Y:S01]  /*2eea0*/  BAR.SYNC.DEFER_BLOCKING 0x0 ;  /* 0x0000000000007b1d */ /* 0x000fe20000010000 */
[C---:B--2---:R-:W-:Y:S02]  /*2eeb0*/  ISETP.GE.U32.AND P2, PT, R15.reuse, 0x7f800000, PT ;  /* 0x7f8000000f00780c */ /* 0x044fe40003f46070 */
[----:B------:R-:W-:Y:S01]  /*2eec0*/  FSETP.NEU.AND P4, PT, R15, RZ, PT ;  /* 0x000000ff0f00720b */ /* 0x000fe20003f8d000 */
[----:B----4-:R-:W-:-:S10]  /*2eed0*/  FADD R10, R12, R0 ;  /* 0x000000000c0a7221 */ /* 0x010fd40000000000 */
[----:B------:R-:W-:Y:S02]  /*2eee0*/  @P2 IMAD.MOV.U32 R0, RZ, RZ, 0x7f800000 ;  /* 0x7f800000ff002424 */ /* 0x000fe400078e00ff */
[----:B------:R-:W-:Y:S01]  /*2eef0*/  FADD R7, R13, R4 ;  /* 0x000000040d077221 */ /* 0x000fe20000000000 */
[----:B------:R-:W-:Y:S01]  /*2ef00*/  @P6 MOV R4, 0x7f800000 ;  /* 0x7f80000000046802 */ /* 0x000fe20000000f00 */
[----:B------:R-:W-:-:S04]  /*2ef10*/  @P2 FFMA.FTZ R10, R15, R0, +INF ;  /* 0x7f8000000f0a2423 */ /* 0x000fc80000010000 */
[----:B------:R-:W-:Y:S01]  /*2ef20*/  @P6 FFMA.FTZ R7, R11, R4, +INF ;  /* 0x7f8000000b076423 */ /* 0x000fe20000010004 */
[----:B------:R-:W-:Y:S01]  /*2ef30*/  STL [R1+0x3a0], R10 ;  /* 0x0003a00a01007387 */ /* 0x000fe20000100800 */
[----:B------:R-:W-:-:S03]  /*2ef40*/  FADD R5, R14, R8 ;  /* 0x000000080e057221 */ /* 0x000fc60000000000 */
[----:B------:R0:W-:Y:S01]  /*2ef50*/  STL [R1+0x7c], R2 ;  /* 0x00007c0201007387 */ /* 0x0001e20000100800 */
[----:B------:R-:W-:Y:S01]  /*2ef60*/  @P1 MOV R0, 0x7f800000 ;  /* 0x7f80000000001802 */ /* 0x000fe20000000f00 */
[----:B------:R-:W-:Y:S02]  /*2ef70*/  @P5 IMAD.MOV.U32 R4, RZ, RZ, 0x7f800000 ;  /* 0x7f800000ff045424 */ /* 0x000fe400078e00ff */
[----:B------:R-:W-:Y:S01]  /*2ef80*/  STL [R1+0x39c], R7 ;  /* 0x00039c0701007387 */ /* 0x000fe20000100800 */
[----:B0-----:R-:W-:Y:S01]  /*2ef90*/  LEA R2, R21, R2, 0x2 ;  /* 0x0000000215027211 */ /* 0x001fe200078e10ff */
[C---:B------:R-:W-:Y:S01]  /*2efa0*/  @P1 FFMA.FTZ R5, R6.reuse, R0, +INF ;  /* 0x7f80000006051423 */ /* 0x040fe20000010000 */
[----:B------:R-:W-:-:S03]  /*2efb0*/  FSETP.NEU.AND P2, PT, R6, RZ, PT ;  /* 0x000000ff0600720b */ /* 0x000fc60003f4d000 */
[----:B------:R0:W-:Y:S01]  /*2efc0*/  STL [R1+0xcc], R2 ;  /* 0x0000cc0201007387 */ /* 0x0001e20000100800 */
[----:B------:R-:W-:-:S03]  /*2efd0*/  @P5 FFMA.FTZ R3, R29, R4, +INF ;  /* 0x7f8000001d035423 */ /* 0x000fc60000010004 */
[----:B------:R1:W-:Y:S01]  /*2efe0*/  STL [R1+0x398], R5 ;  /* 0x0003980501007387 */ /* 0x0003e20000100800 */
[----:B0-----:R-:W-:-:S04]  /*2eff0*/  LEA R2, R21, R2, 0x2 ;  /* 0x0000000215027211 */ /* 0x001fc800078e10ff */
[----:B------:R-:W-:Y:S01]  /*2f000*/  LEA R0, R21, R2, 0x2 ;  /* 0x0000000215007211 */ /* 0x000fe200078e10ff */
[----:B------:R-:W-:Y:S04]  /*2f010*/  STL [R1+0xc8], R2 ;  /* 0x0000c80201007387 */ /* 0x000fe80000100800 */
[----:B------:R-:W-:Y:S01]  /*2f020*/  STL [R1+0x394], R3 ;  /* 0x0003940301007387 */ /* 0x000fe20000100800 */
[----:B---3--:R-:W-:-:S03]  /*2f030*/  F2FP.F16.F32.PACK_AB R4, R24, R25 ;  /* 0x000000191804723e */ /* 0x008fc600000000ff */
[----:B------:R-:W0:Y:S04]  /*2f040*/  LDS.128 R12, [R19+UR6] ;  /* 0x00000006130c7984 */ /* 0x000e280008000c00 */
[----:B------:R-:W2:Y:S01]  /*2f050*/  LDS.128 R8, [R19+UR6+0x400] ;  /* 0x0004000613087984 */ /* 0x000ea20008000c00 */
[----:B------:R-:W-:Y:S02]  /*2f060*/  F2FP.F16.F32.PACK_AB R6, R28, R22 ;  /* 0x000000161c06723e */ /* 0x000fe400000000ff */
[----:B------:R-:W-:Y:S02]  /*2f070*/  F2FP.F16.F32.PACK_AB R7, R17, R18 ;  /* 0x000000121107723e */ /* 0x000fe400000000ff */
[----:B-1----:R-:W-:-:S03]  /*2f080*/  F2FP.F16.F32.PACK_AB R5, R26, R27 ;  /* 0x0000001b1a05723e */ /* 0x002fc600000000ff */
[----:B------:R1:W-:Y:S04]  /*2f090*/  STL.64 [R1+0x17f0], R6 ;  /* 0x0017f00601007387 */ /* 0x0003e80000100a00 */
[----:B------:R3:W-:Y:S04]  /*2f0a0*/  STL [R1+0xc4], R0 ;  /* 0x0000c40001007387 */ /* 0x0007e80000100800 */
[----:B------:R-:W-:Y:S01]  /*2f0b0*/  STL.64 [R1+0x17e8], R4 ;  /* 0x0017e80401007387 */ /* 0x000fe20000100a00 */
[----:B-1----:R-:W-:Y:S01]  /*2f0c0*/  LOP3.LUT R7, R19, 0x40, RZ, 0x3c, !PT ;  /* 0x0000004013077812 */ /* 0x002fe200078e3cff */
[----:B---3--:R-:W-:-:S02]  /*2f0d0*/  IMAD R0, R21, 0x4, R0 ;  /* 0x0000000415007824 */ /* 0x008fc400078e0200 */
[----:B------:R-:W-:Y:S04]  /*2f0e0*/  STL [R1+0x17dc], R21 ;  /* 0x0017dc1501007387 */ /* 0x000fe80000100800 */
[----:B------:R-:W-:Y:S04]  /*2f0f0*/  STL [R1+0x3a4], R7 ;  /* 0x0003a40701007387 */ /* 0x000fe80000100800 */
[----:B------:R-:W-:Y:S04]  /*2f100*/  STL [R1+0xc0], R0 ;  /* 0x0000c00001007387 */ /* 0x000fe80000100800 */
[----:B0-----:R-:W-:Y:S04]  /*2f110*/  STL.64 [R1+0xe0], R12 ;  /* 0x0000e00c01007387 */ /* 0x001fe80000100a00 */
[----:B------:R-:W-:Y:S04]  /*2f120*/  STL.64 [R1+0xe8], R14 ;  /* 0x0000e80e01007387 */ /* 0x000fe80000100a00 */
[----:B------:R-:W-:Y:S04]  /*2f130*/  STL [R1+0x17e0], R0 ;  /* 0x0017e00001007387 */ /* 0x000fe80000100800 */
[----:B--2---:R-:W-:Y:S04]  /*2f140*/  STL.64 [R1+0xd0], R8 ;  /* 0x0000d00801007387 */ /* 0x004fe80000100a00 */
[----:B------:R-:W-:Y:S04]  /*2f150*/  STL.64 [R1+0xd8], R10 ;  /* 0x0000d80a01007387 */ /* 0x000fe80000100a00 */
[----:B------:R-:W0:Y:S01]  /*2f160*/  LDS.128 R8, [R19+UR6+0x800] ;  /* 0x0008000613087984 */ /* 0x000e220008000c00 */
[----:B------:R-:W-:-:S03]  /*2f170*/  FSETP.NEU.AND P1, PT, R29, RZ, PT ;  /* 0x000000ff1d00720b */ /* 0x000fc60003f2d000 */
[----:B------:R-:W1:Y:S04]  /*2f180*/  LDS.128 R16, [R19+UR6+0xc00] ;  /* 0x000c000613107984 */ /* 0x000e680008000c00 */
[----:B------:R-:W-:Y:S04]  /*2f190*/  LDS.128 R12, [R7+UR6] ;  /* 0x00000006070c7984 */ /* 0x000fe80008000c00 */
[----:B0-----:R-:W-:Y:S01]  /*2f1a0*/  STL [R1+0x100], R8 ;  /* 0x0001000801007387 */ /* 0x001fe20000100800 */
[----:B------:R-:W-:-:S03]  /*2f1b0*/  MOV R29, R9 ;  /* 0x00000009001d7202 */ /* 0x000fc60000000f00 */
[----:B------:R-:W-:Y:S04]  /*2f1c0*/  STL.64 [R1+0x108], R10 ;  /* 0x0001080a01007387 */ /* 0x000fe80000100a00 */
[----:B------:R-:W0:Y:S04]  /*2f1d0*/  LDS.128 R8, [R7+UR6+0x400] ;  /* 0x0004000607087984 */ /* 0x000e280008000c00 */
[----:B------:R2:W-:Y:S04]  /*2f1e0*/  STL [R1+0x17b4], R29 ;  /* 0x0017b41d01007387 */ /* 0x0005e80000100800 */
[----:B-1----:R-:W-:Y:S04]  /*2f1f0*/  STL.64 [R1+0x130], R16 ;  /* 0x0001301001007387 */ /* 0x002fe80000100a00 */
[----:B------:R-:W-:Y:S04]  /*2f200*/  STL.64 [R1+0x138], R18 ;  /* 0x0001381201007387 */ /* 0x000fe80000100a00 */
[----:B0-----:R-:W-:Y:S04]  /*2f210*/  STL [R1+0xf4], R9 ;  /* 0x0000f40901007387 */ /* 0x001fe80000100800 */
[----:B------:R0:W-:Y:S01]  /*2f220*/  STL.64 [R1+0xb0], R12 ;  /* 0x0000b00c01007387 */ /* 0x0001e20000100a00 */
[----:B--2---:R-:W-:-:S03]  /*2f230*/  MOV R29, R8 ;  /* 0x00000008001d7202 */ /* 0x004fc60000000f00 */
[----:B------:R-:W-:Y:S04]  /*2f240*/  STL.64 [R1+0xb8], R14 ;  /* 0x0000b80e01007387 */ /* 0x000fe80000100a00 */
[----:B------:R1:W-:Y:S04]  /*2f250*/  STL.64 [R1+0xf8], R10 ;  /* 0x0000f80a01007387 */ /* 0x0003e80000100a00 */
[----:B------:R-:W2:Y:S04]  /*2f260*/  LDL.LU R0, [R1+0x1c4] ;  /* 0x0001c40001007983 */ /* 0x000ea80000300800 */
[----:B------:R-:W3:Y:S04]  /*2f270*/  LDL.LU R21, [R1+0x210] ;  /* 0x0002100001157983 */ /* 0x000ee80000300800 */
[----:B------:R-:W4:Y:S04]  /*2f280*/  LDL.LU R8, [R1+0x20c] ;  /* 0x00020c0001087983 */ /* 0x000f280000300800 */
[----:B0-----:R-:W2:Y:S04]  /*2f290*/  LDL.LU R12, [R1+0x214] ;  /* 0x00021400010c7983 */ /* 0x001ea80000300800 */
[----:B------:R-:W4:Y:S04]  /*2f2a0*/  LDL.LU R9, [R1+0x1d8] ;  /* 0x0001d80001097983 */ /* 0x000f280000300800 */
[----:B------:R-:W2:Y:S04]  /*2f2b0*/  LDL.LU R24, [R1+0x1d0] ;  /* 0x0001d00001187983 */ /* 0x000ea80000300800 */
[----:B------:R-:W2:Y:S04]  /*2f2c0*/  LDL.LU R25, [R1+0x220] ;  /* 0x0002200001197983 */ /* 0x000ea80000300800 */
[----:B------:R-:W2:Y:S04]  /*2f2d0*/  LDL.LU R26, [R1+0x21c] ;  /* 0x00021c00011a7983 */ /* 0x000ea80000300800 */
[----:B------:R-:W2:Y:S04]  /*2f2e0*/  LDL.LU R13, [R1+0x224] ;  /* 0x00022400010d7983 */ /* 0x000ea80000300800 */
[----:B-1----:R-:W2:Y:S04]  /*2f2f0*/  LDL.LU R10, [R1+0x22c] ;  /* 0x00022c00010a7983 */ /* 0x002ea80000300800 */
[----:B--2---:R0:W-:Y:S04]  /*2f300*/  STL [R1+0x17d4], R10 ;  /* 0x0017d40a01007387 */ /* 0x0041e80000100800 */
[----:B0-----:R-:W2:Y:S04]  /*2f310*/  LDL.LU R10, [R1+0x1f4] ;  /* 0x0001f400010a7983 */ /* 0x001ea80000300800 */
[----:B--2---:R0:W-:Y:S04]  /*2f320*/  STL [R1+0x17d8], R10 ;  /* 0x0017d80a01007387 */ /* 0x0041e80000100800 */
[----:B0-----:R-:W2:Y:S04]  /*2f330*/  LDL.LU R10, [R1+0x228] ;  /* 0x00022800010a7983 */ /* 0x001ea80000300800 */
[----:B------:R-:W2:Y:S04]  /*2f340*/  LDL.LU R14, [R1+0x234] ;  /* 0x00023400010e7983 */ /* 0x000ea80000300800 */
[----:B--2---:R0:W-:Y:S04]  /*2f350*/  STL [R1+0x17d0], R14 ;  /* 0x0017d00e01007387 */ /* 0x0041e80000100800 */
[----:B0-----:R-:W2:Y:S04]  /*2f360*/  LDL.LU R14, [R1+0x230] ;  /* 0x00023000010e7983 */ /* 0x001ea80000300800 */
[----:B------:R0:W-:Y:S04]  /*2f370*/  STL [R1+0x17c8], R29 ;  /* 0x0017c81d01007387 */ /* 0x0001e80000100800 */
[----:B0-----:R-:W2:Y:S04]  /*2f380*/  LDL.LU R29, [R1+0x208] ;  /* 0x00020800011d7983 */ /* 0x001ea80000300800 */
[----:B--2---:R0:W-:Y:S04]  /*2f390*/  STL [R1+0x17cc], R29 ;  /* 0x0017cc1d01007387 */ /* 0x0041e80000100800 */
[----:B0-----:R-:W2:Y:S04]  /*2f3a0*/  LDL.LU R29, [R1+0x238] ;  /* 0x00023800011d7983 */ /* 0x001ea80000300800 */
[----:B------:R-:W2:Y:S04]  /*2f3b0*/  LDL.LU R23, [R1+0x240] ;  /* 0x0002400001177983 */ /* 0x000ea80000300800 */
[----:B------:R-:W2:Y:S04]  /*2f3c0*/  LDL.LU R11, [R1+0x23c] ;  /* 0x00023c00010b7983 */ /* 0x000ea80000300800 */
[----:B--2---:R-:W-:Y:S04]  /*2f3d0*/  STL.64 [R1+0x1800], R10 ;  /* 0x0018000a01007387 */ /* 0x004fe80000100a00 */
[----:B----4-:R-:W-:Y:S04]  /*2f3e0*/  STL.64 [R1+0x17f8], R8 ;  /* 0x0017f80801007387 */ /* 0x010fe80000100a00 */
[----:B------:R-:W0:Y:S04]  /*2f3f0*/  LDS.128 R8, [R7+UR6+0x800] ;  /* 0x0008000607087984 */ /* 0x000e280008000c00 */
[----:B------:R-:W1:Y:S04]  /*2f400*/  LDS.128 R4, [R7+UR6+0xc00] ;  /* 0x000c000607047984 */ /* 0x000e680008000c00 */
[----:B------:R-:W2:Y:S04]  /*2f410*/  LDL.LU R16, [R1+0x248] ;  /* 0x0002480001107983 */ /* 0x000ea80000300800 */
[----:B------:R-:W2:Y:S04]  /*2f420*/  LDL.LU R15, [R1+0x244] ;  /* 0x00024400010f7983 */ /* 0x000ea80000300800 */
[----:B------:R-:W4:Y:S04]  /*2f430*/  LDL.LU R27, [R1+0x40] ;  /* 0x00004000011b7983 */ /* 0x000f280000300800 */
[----:B------:R-:W4:Y:S04]  /*2f440*/  LDL.LU R22, [R1+0x3c] ;  /* 0x00003c0001167983 */ /* 0x000f280000300800 */
[----:B0-----:R-:W-:Y:S04]  /*2f450*/  STL.64 [R1+0x120], R8 ;  /* 0x0001200801007387 */ /* 0x001fe80000100a00 */
[----:B------:R0:W-:Y:S04]  /*2f460*/  STL.64 [R1+0x128], R10 ;  /* 0x0001280a01007387 */ /* 0x0001e80000100a00 */
[----:B0-----:R-:W2:Y:S04]  /*2f470*/  LDL.LU.64 R10, [R1+0x1800] ;  /* 0x00180000010a7983 */ /* 0x001ea80000300a00 */
[----:B------:R-:W3:Y:S04]  /*2f480*/  LDL.LU.64 R8, [R1+0x17f8] ;  /* 0x0017f80001087983 */ /* 0x000ee80000300a00 */
[----:B------:R-:W2:Y:S04]  /*2f490*/  LDL.LU R3, [R1+0x5c] ;  /* 0x00005c0001037983 */ /* 0x000ea80000300800 */
[----:B------:R-:W2:Y:S04]  /*2f4a0*/  LDL.LU R17, [R1+0x50] ;  /* 0x0000500001117983 */ /* 0x000ea80000300800 */
[----:B------:R-:W2:Y:S04]  /*2f4b0*/  LDL.LU R2, [R1+0x150] ;  /* 0x0001500001027983 */ /* 0x000ea80000300800 */
[----:B------:R-:W2:Y:S04]  /*2f4c0*/  LDL.LU R18, [R1+0x78] ;  /* 0x0000780001127983 */ /* 0x000ea80000300800 */
[----:B------:R-:W2:Y:S04]  /*2f4d0*/  LDL.LU R28, [R1+0x160] ;  /* 0x00016000011c7983 */ /* 0x000ea80000300800 */
[----:B------:R-:W2:Y:S04]  /*2f4e0*/  LDL.LU R19, [R1+0x158] ;  /* 0x0001580001137983 */ /* 0x000ea80000300800 */
[----:B-1----:R-:W-:Y:S04]  /*2f4f0*/  STL.64 [R1+0x110], R4 ;  /* 0x0001100401007387 */ /* 0x002fe80000100a00 */
[----:B------:R0:W-:Y:S04]  /*2f500*/  STL.64 [R1+0x118], R6 ;  /* 0x0001180601007387 */ /* 0x0001e80000100a00 */
[----:B0-----:R-:W2:Y:S04]  /*2f510*/  LDL.LU.64 R6, [R1+0x17f0] ;  /* 0x0017f00001067983 */ /* 0x001ea80000300a00 */
[----:B------:R-:W2:Y:S01]  /*2f520*/  LDL.LU.64 R4, [R1+0x17e8] ;  /* 0x0017e80001047983 */ /* 0x000ea20000300a00 */
[----:B------:R-:W-:Y:S06]  /*2f530*/  BAR.SYNC.DEFER_BLOCKING 0x0 ;  /* 0x0000000000007b1d */ /* 0x000fec0000010000 */
[----:B--2---:R0:W-:Y:S04]  /*2f540*/  STS.128 [R20+UR6], R4 ;  /* 0x0000000414007988 */ /* 0x0041e80008000c06 */
[----:B0-----:R-:W2:Y:S01]  /*2f550*/  LDL.LU R4, [R1+0x1c0] ;  /* 0x0001c00001047983 */ /* 0x001ea20000300800 */
[----:B---3--:R-:W-:-:S03]  /*2f560*/  F2FP.F16.F32.PACK_AB R8, R21, R8 ;  /* 0x000000081508723e */ /* 0x008fc600000000ff */
[----:B------:R-:W3:Y:S04]  /*2f570*/  LDL.LU R5, [R1+0x218] ;  /* 0x0002180001057983 */ /* 0x000ee80000300800 */
[----:B------:R-:W3:Y:S04]  /*2f580*/  LDL.LU R6, [R1+0x1e8] ;  /* 0x0001e80001067983 */ /* 0x000ee80000300800 */
[----:B------:R-:W4:Y:S01]  /*2f590*/  LDL.LU R7, [R1+0x204] ;  /* 0x0002040001077983 */ /* 0x000f220000300800 */
[----:B--2---:R-:W-:-:S03]  /*2f5a0*/  F2FP.F16.F32.PACK_AB R4, R0, R4 ;  /* 0x000000040004723e */ /* 0x004fc600000000ff */
[----:B------:R-:W2:Y:S04]  /*2f5b0*/  LDL.LU R0, [R1+0x17e0] ;  /* 0x0017e00001007983 */ /* 0x000ea80000300800 */
[----:B------:R-:W2:Y:S01]  /*2f5c0*/  LDL.LU R21, [R1+0x17dc] ;  /* 0x0017dc0001157983 */ /* 0x000ea20000300800 */
[----:B---3--:R-:W-:Y:S02]  /*2f5d0*/  F2FP.F16.F32.PACK_AB R12, R5, R12 ;  /* 0x0000000c050c723e */ /* 0x008fe400000000ff */
[----:B------:R-:W-:Y:S02]  /*2f5e0*/  F2FP.F16.F32.PACK_AB R5, R9, R24 ;  /* 0x000000180905723e */ /* 0x000fe400000000ff */
[----:B------:R-:W-:Y:S02]  /*2f5f0*/  F2FP.F16.F32.PACK_AB R9, R25, R26 ;  /* 0x0000001a1909723e */ /* 0x000fe400000000ff */
[----:B------:R-:W-:Y:S01]  /*2f600*/  F2FP.F16.F32.PACK_AB R13, R10, R13 ;  /* 0x0000000d0a0d723e */ /* 0x000fe200000000ff */
[----:B--2---:R-:W-:-:S05]  /*2f610*/  IMAD R0, R21, 0x4, R0 ;  /* 0x0000000415007824 */ /* 0x004fca00078e0200 */
[----:B------:R0:W-:Y:S04]  /*2f620*/  STL [R1+0x9c], R0 ;  /* 0x00009c0001007387 */ /* 0x0001e80000100800 */
[----:B------:R-:W2:Y:S04]  /*2f630*/  LDL.LU R24, [R1+0x144] ;  /* 0x0001440001187983 */ /* 0x000ea80000300800 */
[----:B------:R-:W3:Y:S04]  /*2f640*/  LDL.LU R25, [R1+0x154] ;  /* 0x0001540001197983 */ /* 0x000ee80000300800 */
[----:B------:R-:W2:Y:S04]  /*2f650*/  LDL.LU R26, [R1+0x164] ;  /* 0x00016400011a7983 */ /* 0x000ea80000300800 */
[----:B------:R-:W2:Y:S02]  /*2f660*/  LDL.LU R10, [R1+0x17d8] ;  /* 0x0017d800010a7983 */ /* 0x000ea40000300800 */
[----:B--2---:R-:W-:-:S02]  /*2f670*/  F2FP.F16.F32.PACK_AB R6, R10, R6 ;  /* 0x000000060a06723e */ /* 0x004fc400000000ff */
[----:B------:R-:W2:Y:S01]  /*2f680*/  LDL.LU R10, [R1+0x17d4] ;  /* 0x0017d400010a7983 */ /* 0x000ea20000300800 */
[----:B0-----:R-:W-:Y:S02]  /*2f690*/  LEA R0, R21, R0, 0x2 ;  /* 0x0000000015007211 */ /* 0x001fe400078e10ff */
[----:B--2---:R-:W-:Y:S02]  /*2f6a0*/  F2FP.F16.F32.PACK_AB R10, R14, R10 ;  /* 0x0000000a0e0a723e */ /* 0x004fe400000000ff */
[----:B------:R-:W2:Y:S04]  /*2f6b0*/  LDL.LU R14, [R1+0x17d0] ;  /* 0x0017d000010e7983 */ /* 0x000ea80000300800 */
[----:B------:R0:W-:Y:S01]  /*2f6c0*/  STL [R1+0x80], R0 ;  /* 0x0000800001007387 */ /* 0x0001e20000100800 */
[----:B--2---:R-:W-:-:S03]  /*2f6d0*/  F2FP.F16.F32.PACK_AB R14, R29, R14 ;  /* 0x0000000e1d0e723e */ /* 0x004fc600000000ff */
[----:B------:R-:W2:Y:S01]  /*2f6e0*/  LDL.LU R29, [R1+0x17cc] ;  /* 0x0017cc00011d7983 */ /* 0x000ea20000300800 */
[----:B0-----:R-:W-:Y:S02]  /*2f6f0*/  LEA R0, R21, R0, 0x2 ;  /* 0x0000000015007211 */ /* 0x001fe400078e10ff */
[----:B------:R-:W-:Y:S02]  /*2f700*/  F2FP.F16.F32.PACK_AB R15, R16, R15 ;  /* 0x0000000f100f723e */ /* 0x000fe400000000ff */
[----:B----4-:R-:W-:Y:S02]  /*2f710*/  F2FP.F16.F32.PACK_AB R16, R27, R22 ;  /* 0x000000161b10723e */ /* 0x010fe400000000ff */
[----:B------:R-:W-:Y:S02]  /*2f720*/  F2FP.F16.F32.PACK_AB R17, R3, R17 ;  /* 0x000000110311723e */ /* 0x000fe400000000ff */
[----:B------:R-:W-:Y:S02]  /*2f730*/  F2FP.F16.F32.PACK_AB R18, R2, R18 ;  /* 0x000000120212723e */ /* 0x000fe400000000ff */
[----:B------:R-:W-:-:S02]  /*2f740*/  F2FP.F16.F32.PACK_AB R19, R28, R19 ;  /* 0x000000131c13723e */ /* 0x000fc400000000ff */
[----:B------:R-:W-:Y:S02]  /*2f750*/  F2FP.F16.F32.PACK_AB R11, R23, R11 ;  /* 0x0000000b170b723e */ /* 0x000fe400000000ff */
[----:B------:R-:W0:Y:S03]  /*2f760*/  LDC.64 R22, c[0x0][0x398] ;  /* 0x0000e600ff167b82 */ /* 0x000e260000000a00 */
[----:B------:R-:W-:Y:S01]  /*2f770*/  STS.128 [R20+UR6+0x80], R8 ;  /* 0x0000800814007988 */ /* 0x000fe20008000c06 */
[----:B--2---:R-:W-:-:S03]  /*2f780*/  F2FP.F16.F32.PACK_AB R7, R29, R7 ;  /* 0x000000071d07723e */ /* 0x004fc600000000ff */
[----:B------:R-:W2:Y:S04]  /*2f790*/  LDL.LU R29, [R1+0x17c8] ;  /* 0x0017c800011d7983 */ /* 0x000ea80000300800 */
[----:B------:R1:W-:Y:S02]  /*2f7a0*/  STL [R1+0xa4], R0 ;  /* 0x0000a40001007387 */ /* 0x0003e40000100800 */
[----:B-1----:R-:W-:-:S05]  /*2f7b0*/  IMAD R0, R21, 0x4, R0 ;  /* 0x0000000415007824 */ /* 0x002fca00078e0200 */
[----:B------:R1:W-:Y:S04]  /*2f7c0*/  STL [R1+0xa0], R0 ;  /* 0x0000a00001007387 */ /* 0x0003e80000100800 */
[----:B------:R-:W4:Y:S04]  /*2f7d0*/  LDL.LU R27, [R1+0x174] ;  /* 0x00017400011b7983 */ /* 0x000f280000300800 */
[----:B------:R-:W2:Y:S01]  /*2f7e0*/  LDL.LU R3, [R1+0x17c4] ;  /* 0x0017c40001037983 */ /* 0x000ea20000300800 */
[----:B-1----:R-:W-:-:S03]  /*2f7f0*/  LEA R0, R21, R0, 0x2 ;  /* 0x0000000015007211 */ /* 0x002fc600078e10ff */
[----:B------:R-:W2:Y:S01]  /*2f800*/  LDL.LU R2, [R1+0x17c0] ;  /* 0x0017c00001027983 */ /* 0x000ea20000300800 */
[----:B------:R-:W-:-:S03]  /*2f810*/  LEA R28, R21, R0, 0x2 ;  /* 0x00000000151c7211 */ /* 0x000fc600078e10ff */
[----:B------:R-:W-:Y:S04]  /*2f820*/  STL [R1+0xac], R0 ;  /* 0x0000ac0001007387 */ /* 0x000fe80000100800 */
[----:B------:R1:W-:Y:S04]  /*2f830*/  STS.128 [R20+UR6+0x200], R4 ;  /* 0x0002000414007988 */ /* 0x0003e80008000c06 */
[----:B-1----:R-:W3:Y:S04]  /*2f840*/  LDL.LU R6, [R1+0x15c] ;  /* 0x00015c0001067983 */ /* 0x002ee80000300800 */
[----:B------:R-:W2:Y:S04]  /*2f850*/  LDL.LU R7, [R1+0x16c] ;  /* 0x00016c0001077983 */ /* 0x000ea80000300800 */
[----:B------:R1:W-:Y:S04]  /*2f860*/  STL [R1+0xa8], R28 ;  /* 0x0000a81c01007387 */ /* 0x0003e80000100800 */
[----:B------:R-:W4:Y:S04]  /*2f870*/  LDL.LU R4, [R1+0x17c] ;  /* 0x00017c0001047983 */ /* 0x000f280000300800 */
[----:B------:R-:W4:Y:S01]  /*2f880*/  LDL.LU R11, [R1+0x14c] ;  /* 0x00014c00010b7983 */ /* 0x000f220000300800 */
[----:B------:R-:W0:Y:S01]  /*2f890*/  S2R R0, SR_CTAID.X ;  /* 0x0000000000007919 */ /* 0x000e220000002500 */
[----:B------:R-:W1:Y:S02]  /*2f8a0*/  S2R R5, SR_TID.X ;  /* 0x0000000000057919 */ /* 0x000e640000002100 */
[----:B------:R-:W-:Y:S04]  /*2f8b0*/  STS.128 [R20+UR6+0x280], R12 ;  /* 0x0002800c14007988 */ /* 0x000fe80008000c06 */
[----:B------:R-:W-:Y:S01]  /*2f8c0*/  STS.128 [R20+UR6+0x100], R16 ;  /* 0x0001001014007988 */ /* 0x000fe20008000c06 */
[----:B0-----:R-:W-:-:S05]  /*2f8d0*/  IMAD.SHL.U32 R0, R0, 0x20, RZ ;  /* 0x0000002000007824 */ /* 0x001fca00078e00ff */
[----:B-1----:R-:W-:Y:S02]  /*2f8e0*/  LOP3.LUT R0, R0, 0x1f, R5, 0xf8, !PT ;  /* 0x0000001f00007812 */ /* 0x002fe400078ef805 */
[C---:B------:R-:W-:Y:S02]  /*2f8f0*/  LEA R5, R21.reuse, R28, 0x2 ;  /* 0x0000001c15057211 */ /* 0x040fe400078e10ff */
[----:B------:R-:W4:Y:S04]  /*2f900*/  LDL.LU R28, [R1+0x17bc] ;  /* 0x0017bc00011c7983 */ /* 0x000f280000300800 */
[----:B------:R0:W-:Y:S02]  /*2f910*/  STL [R1+0x78], R5 ;  /* 0x0000780501007387 */ /* 0x0001e40000100800 */
[----:B0-----:R-:W-:-:S05]  /*2f920*/  LEA R5, R21, R5, 0x2 ;  /* 0x0000000515057211 */ /* 0x001fca00078e10ff */
[----:B------:R-:W-:Y:S01]  /*2f930*/  IMAD R12, R21, 0x4, R5 ;  /* 0x00000004150c7824 */ /* 0x000fe200078e0205 */
[----:B------:R0:W-:Y:S04]  /*2f940*/  STL [R1+0x64], R5 ;  /* 0x0000640501007387 */ /* 0x0001e80000100800 */
[----:B------:R-:W4:Y:S04]  /*2f950*/  LDL.LU R8, [R1+0x194] ;  /* 0x0001940001087983 */ /* 0x000f280000300800 */
[----:B------:R-:W4:Y:S04]  /*2f960*/  LDL.LU R18, [R1+0x1cc] ;  /* 0x0001cc0001127983 */ /* 0x000f280000300800 */
[----:B0-----:R-:W4:Y:S01]  /*2f970*/  LDL.LU R5, [R1+0x19c] ;  /* 0x00019c0001057983 */ /* 0x001f220000300800 */
[----:B------:R-:W-:-:S03]  /*2f980*/  UIMAD UR4, UR7, UR4, URZ ;  /* 0x00000004070472a4 */ /* 0x000fc6000f8e02ff */
[----:B------:R0:W-:Y:S01]  /*2f990*/  STL [R1+0x6c], R12 ;  /* 0x00006c0c01007387 */ /* 0x0001e20000100800 */
[----:B------:R-:W-:-:S03]  /*2f9a0*/  IMAD R0, R0, UR5, RZ ;  /* 0x0000000500007c24 */ /* 0x000fc6000f8e02ff */
[----:B------:R-:W4:Y:S04]  /*2f9b0*/  LDL.LU R9, [R1+0x1c8] ;  /* 0x0001c80001097983 */ /* 0x000f280000300800 */
[----:B------:R-:W4:Y:S01]  /*2f9c0*/  LDL.LU R16, [R1+0x1e0] ;  /* 0x0001e00001107983 */ /* 0x000f220000300800 */
[----:B------:R-:W-:Y:S01]  /*2f9d0*/  USHF.L.U32 UR8, UR4, 0x1, URZ ;  /* 0x0000000104087899 */ /* 0x000fe200080006ff */
[----:B0-----:R-:W-:Y:S01]  /*2f9e0*/  LEA R12, R21, R12, 0x2 ;  /* 0x0000000c150c7211 */ /* 0x001fe200078e10ff */
[----:B------:R-:W-:-:S11]  /*2f9f0*/  UIMAD.WIDE UR4, UR4, 0x2, URZ ;  /* 0x00000002040478a5 */ /* 0x000fd6000f8e02ff */
[----:B------:R-:W0:Y:S01]  /*2fa00*/  LDCU UR4, c[0x0][0x3ec] ;  /* 0x00007d80ff0477ac */ /* 0x000e220008000800 */
[----:B---3--:R-:W-:Y:S02]  /*2fa10*/  F2FP.F16.F32.PACK_AB R25, R6, R25 ;  /* 0x000000190619723e */ /* 0x008fe400000000ff */
[----:B------:R-:W3:Y:S01]  /*2fa20*/  LDL.LU R6, [R1+0x1dc] ;  /* 0x0001dc0001067983 */ /* 0x000ee20000300800 */
[----:B--2---:R-:W-:-:S03]  /*2fa30*/  F2FP.F16.F32.PACK_AB R26, R7, R26 ;  /* 0x0000001a071a723e */ /* 0x004fc600000000ff */
[----:B------:R-:W2:Y:S04]  /*2fa40*/  LDL.LU R13, [R1+0x1f8] ;  /* 0x0001f800010d7983 */ /* 0x000ea80000300800 */
[----:B------:R-:W2:Y:S01]  /*2fa50*/  LDL.LU R7, [R1+0x1f0] ;  /* 0x0001f00001077983 */ /* 0x000ea20000300800 */
[----:B----4-:R-:W-:-:S03]  /*2fa60*/  F2FP.F16.F32.PACK_AB R27, R4, R27 ;  /* 0x0000001b041b723e */ /* 0x010fc600000000ff */
[----:B------:R-:W4:Y:S01]  /*2fa70*/  LDL.LU R19, [R1+0x1ec] ;  /* 0x0001ec0001137983 */ /* 0x000f220000300800 */
[C---:B------:R-:W-:Y:S02]  /*2fa80*/  SHF.L.U32 R4, R0.reuse, 0x1, RZ ;  /* 0x0000000100047819 */ /* 0x040fe400000006ff */
[----:B------:R-:W-:Y:S01]  /*2fa90*/  F2FP.F16.F32.PACK_AB R24, R11, R24 ;  /* 0x000000180b18723e */ /* 0x000fe200000000ff */
[----:B------:R-:W4:Y:S04]  /*2faa0*/  LDL.LU R10, [R1+0x1e4] ;  /* 0x0001e400010a7983 */ /* 0x000f280000300800 */
[----:B------:R-:W3:Y:S04]  /*2fab0*/  LDL.LU R15, [R1+0x200] ;  /* 0x00020000010f7983 */ /* 0x000ee80000300800 */
[----:B------:R-:W3:Y:S04]  /*2fac0*/  LDL.LU R11, [R1+0x1fc] ;  /* 0x0001fc00010b7983 */ /* 0x000ee80000300800 */
[----:B------:R-:W3:Y:S04]  /*2fad0*/  LDL.LU R21, [R1+0x24] ;  /* 0x0000240001157983 */ /* 0x000ee80000300800 */
[----:B------:R-:W3:Y:S04]  /*2fae0*/  LDL.LU R17, [R1+0xb0] ;  /* 0x0000b00001117983 */ /* 0x000ee80000300800 */
[----:B------:R1:W-:Y:S01]  /*2faf0*/  STL [R1+0x68], R12 ;  /* 0x0000680c01007387 */ /* 0x0003e20000100800 */
[----:B------:R-:W-:Y:S01]  /*2fb00*/  IMAD.HI R0, R0, 0x2, RZ ;  /* 0x0000000200007827 */ /* 0x000fe200078e02ff */
[----:B-1----:R-:W-:-:S02]  /*2fb10*/  IADD3 R12, P5, P6, R4, UR8, R22 ;  /* 0x00000008040c7c10 */ /* 0x002fc4000febe016 */
[----:B------:R-:W3:Y:S04]  /*2fb20*/  LDL.LU R4, [R1+0x184] ;  /* 0x0001840001047983 */ /* 0x000ee80000300800 */
[----:B------:R-:W3:Y:S01]  /*2fb30*/  LDL.LU R22, [R1+0x68] ;  /* 0x0000680001167983 */ /* 0x000ee20000300800 */
[----:B------:R-:W-:-:S03]  /*2fb40*/  IADD3.X R0, PT, PT, R0, UR5, R23, P5, P6 ;  /* 0x0000000500007c10 */ /* 0x000fc6000afec417 */
[----:B------:R1:W-:Y:S04]  /*2fb50*/  STS.128 [R20+UR6+0x300], R24 ;  /* 0x0003001814007988 */ /* 0x0003e80008000c06 */
[----:B-1----:R-:W4:Y:S01]  /*2fb60*/  LDL.LU R24, [R1+0x198] ;  /* 0x0001980001187983 */ /* 0x002f220000300800 */
[----:B------:R-:W3:Y:S03]  /*2fb70*/  LDC R25, c[0x0][0x3e8] ;  /* 0x0000fa00ff197b82 */ /* 0x000ee60000000800 */
[----:B------:R-:W4:Y:S04]  /*2fb80*/  LDL.LU R27, [R1+0x1d4] ;  /* 0x0001d400011b7983 */ /* 0x000f280000300800 */
[----:B------:R-:W4:Y:S04]  /*2fb90*/  LDL.LU R26, [R1+0xe0] ;  /* 0x0000e000011a7983 */ /* 0x000f280000300800 */
[----:B------:R-:W4:Y:S01]  /*2fba0*/  LDL.LU R23, [R1+0x18c] ;  /* 0x00018c0001177983 */ /* 0x000f220000300800 */
[----:B------:R-:W-:-:S02]  /*2fbb0*/  F2FP.F16.F32.PACK_AB R5, R18, R5 ;  /* 0x000000051205723e */ /* 0x000fc400000000ff */
[----:B--2---:R-:W-:Y:S01]  /*2fbc0*/  F2FP.F16.F32.PACK_AB R7, R13, R7 ;  /* 0x000000070d07723e */ /* 0x004fe200000000ff */
[----:B---3--:R-:W-:-:S05]  /*2fbd0*/  IMAD R14, R25, 0x4, R22 ;  /* 0x00000004190e7824 */ /* 0x008fca00078e0216 */
[----:B------:R1:W-:Y:S02]  /*2fbe0*/  STL [R1+0x60], R14 ;  /* 0x0000600e01007387 */ /* 0x0003e40000100800 */
[----:B-1----:R-:W-:Y:S02]  /*2fbf0*/  LEA R14, R25, R14, 0x2 ;  /* 0x0000000e190e7211 */ /* 0x002fe400078e10ff */
[----:B----4-:R-:W-:Y:S02]  /*2fc00*/  F2FP.F16.F32.PACK_AB R9, R27, R9 ;  /* 0x000000091b09723e */ /* 0x010fe400000000ff */
[----:B------:R-:W-:Y:S02]  /*2fc10*/  F2FP.F16.F32.PACK_AB R4, R23, R4 ;  /* 0x000000041704723e */ /* 0x000fe400000000ff */
[----:B------:R-:W2:Y:S04]  /*2fc20*/  LDL.LU R23, [R1+0x20] ;  /* 0x0000200001177983 */ /* 0x000ea80000300800 */
[----:B------:R-:W-:Y:S04]  /*2fc30*/  STL [R1+0x54], R14 ;  /* 0x0000540e01007387 */ /* 0x000fe80000100800 */
[----:B------:R-:W3:Y:S04]  /*2fc40*/  LDL.LU R18, [R1+0xd0] ;  /* 0x0000d00001127983 */ /* 0x000ee80000300800 */
[----:B------:R-:W4:Y:S04]  /*2fc50*/  LDL.LU R27, [R1+0x28] ;  /* 0x00002800011b7983 */ /* 0x000f280000300800 */
[----:B------:R-:W4:Y:S01]  /*2fc60*/  LDL.LU R13, [R1] ;  /* 0x00000000010d7983 */ /* 0x000f220000300800 */
[----:B------:R-:W-:-:S05]  /*2fc70*/  F2FP.F16.F32.PACK_AB R6, R16, R6 ;  /* 0x000000061006723e */ /* 0x000fca00000000ff */
[----:B------:R1:W-:Y:S01]  /*2fc80*/  STS.128 [R20+UR6+0x180], R4 ;  /* 0x0001800414007988 */ /* 0x0003e20008000c06 */
[----:B------:R-:W-:Y:S02]  /*2fc90*/  F2FP.F16.F32.PACK_AB R11, R15, R11 ;  /* 0x0000000b0f0b723e */ /* 0x000fe400000000ff */
[----:B------:R-:W0:Y:S01]  /*2fca0*/  LDC R15, c[0x0][0x3e8] ;  /* 0x0000fa00ff0f7b82 */ /* 0x000e220000000800 */
[----:B-1----:R-:W1:Y:S07]  /*2fcb0*/  S2R R5, SR_TID.X ;  /* 0x0000000000057919 */ /* 0x002e6e0000002100 */
[----:B------:R-:W1:Y:S01]  /*2fcc0*/  LDC R6, c[0x0][0x3e8] ;  /* 0x0000fa00ff067b82 */ /* 0x000e620000000800 */
[----:B------:R-:W-:-:S02]  /*2fcd0*/  F2FP.F16.F32.PACK_AB R8, R24, R8 ;  /* 0x000000081808723e */ /* 0x000fc400000000ff */
[----:B------:R-:W-:-:S05]  /*2fce0*/  F2FP.F16.F32.PACK_AB R10, R19, R10 ;  /* 0x0000000a130a723e */ /* 0x000fca00000000ff */
[----:B------:R-:W-:Y:S01]  /*2fcf0*/  STS.128 [R20+UR6+0x380], R8 ;  /* 0x0003800814007988 */ /* 0x000fe20008000c06 */
[----:B------:R-:W-:-:S05]  /*2fd00*/  LEA R14, R25, R14, 0x2 ;  /* 0x0000000e190e7211 */ /* 0x000fca00078e10ff */
[----:B------:R-:W-:Y:S01]  /*2fd10*/  IMAD R24, R25, 0x4, R14 ;  /* 0x0000000419187824 */ /* 0x000fe200078e020e */
[----:B------:R0:W-:Y:S02]  /*2fd20*/  STL [R1+0x5c], R14 ;  /* 0x00005c0e01007387 */ /* 0x0001e40000100800 */
[----:B0-----:R-:W-:Y:S02]  /*2fd30*/  LEA R15, R15, R28, 0x2 ;  /* 0x0000001c0f0f7211 */ /* 0x001fe400078e10ff */
[----:B------:R-:W4:Y:S01]  /*2fd40*/  LDL.LU R19, [R1+0x4] ;  /* 0x0000040001137983 */ /* 0x000f220000300800 */
[----:B------:R-:W-:Y:S02]  /*2fd50*/  LEA R7, R25, R24, 0x2 ;  /* 0x0000001819077211 */ /* 0x000fe400078e10ff */
[----:B-1----:R-:W-:Y:S01]  /*2fd60*/  SHF.R.U32.HI R5, RZ, 0x5, R5 ;  /* 0x00000005ff057819 */ /* 0x002fe20000011605 */
[----:B------:R-:W4:Y:S03]  /*2fd70*/  LDL.LU R16, [R1+0x100] ;  /* 0x0001000001107983 */ /* 0x000f260000300800 */
[----:B------:R-:W-:Y:S01]  /*2fd80*/  SGXT.U32 R5, R5, 0x2 ;  /* 0x000000020505781a */ /* 0x000fe20000000000 */
[----:B------:R-:W-:Y:S01]  /*2fd90*/  BAR.SYNC.DEFER_BLOCKING 0x0 ;  /* 0x0000000000007b1d */ /* 0x000fe20000010000 */
[----:B------:R-:W-:-:S03]  /*2fda0*/  LEA R14, P5, R28, R12, 0x1 ;  /* 0x0000000c1c0e7211 */ /* 0x000fc600078a08ff */
[----:B------:R-:W-:Y:S01]  /*2fdb0*/  IMAD R5, R5, R6, RZ ;  /* 0x0000000605057224 */ /* 0x000fe200078e02ff */
[----:B------:R-:W-:Y:S02]  /*2fdc0*/  LEA R4, P6, R15, R12, 0x1 ;  /* 0x0000000c0f047211 */ /* 0x000fe400078c08ff */
[----:B------:R-:W-:Y:S01]  /*2fdd0*/  LEA.HI.X.SX32 R15, R28, R0, 0x1, P5 ;  /* 0x000000001c0f7211 */ /* 0x000fe200028f0eff */
[----:B------:R0:W-:Y:S01]  /*2fde0*/  STL [R1+0x58], R24 ;  /* 0x0000581801007387 */ /* 0x0001e20000100800 */
[----:B------:R-:W-:Y:S01]  /*2fdf0*/  LEA R20, R25, R7, 0x2 ;  /* 0x0000000719147211 */ /* 0x000fe200078e10ff */
[----:B------:R-:W-:Y:S01]  /*2fe00*/  IMAD R5, R6, 0x4, R5 ;  /* 0x0000000406057824 */ /* 0x000fe200078e0205 */
[C---:B------:R-:W-:Y:S01]  /*2fe10*/  LEA R6, P5, R21.reuse, R12, 0x1 ;  /* 0x0000000c15067211 */ /* 0x040fe200078a08ff */
[----:B0-----:R-:W4:Y:S04]  /*2fe20*/  LDL.LU R24, [R1+0x8] ;  /* 0x0000080001187983 */ /* 0x001f280000300800 */
[----:B------:R0:W-:Y:S04]  /*2fe30*/  STL [R1+0x50], R7 ;  /* 0x0000500701007387 */ /* 0x0001e80000100800 */
[----:B------:R-:W4:Y:S04]  /*2fe40*/  LDL.LU R10, [R1+0x130] ;  /* 0x00013000010a7983 */ /* 0x000f280000300800 */
[----:B------:R-:W4:Y:S01]  /*2fe50*/  LDL.LU R28, [R1+0x110] ;  /* 0x00011000011c7983 */ /* 0x000f220000300800 */
[----:B0-----:R-:W-:-:S03]  /*2fe60*/  LEA.HI.X.SX32 R7, R21, R0, 0x1, P5 ;  /* 0x0000000015077211 */ /* 0x001fc600028f0eff */
[----:B------:R-:W-:Y:S04]  /*2fe70*/  STL [R1+0x48], R20 ;  /* 0x0000481401007387 */ /* 0x000fe80000100800 */
[----:B------:R0:W-:Y:S04]  /*2fe80*/  STG.E.U16 desc[UR10][R14.64], R26 ;  /* 0x0000001a0e007986 */ /* 0x0001e8000c10150a */
[----:B0-----:R-:W4:Y:S04]  /*2fe90*/  LDL.LU R14, [R1+0x120] ;  /* 0x00012000010e7983 */ /* 0x001f280000300800 */
[----:B------:R-:W4:Y:S01]  /*2fea0*/  LDL.LU R21, [R1+0x17b8] ;  /* 0x0017b80001157983 */ /* 0x000f220000300800 */
[----:B------:R-:W-:-:S02]  /*2feb0*/  LEA.HI.X.SX32 R5, R5, R0, 0x1, P6 ;  /* 0x0000000005057211 */ /* 0x000fc400030f0eff */
[----:B------:R-:W-:-:S03]  /*2fec0*/  LEA R20, R25, R20, 0x2 ;  /* 0x0000001419147211 */ /* 0x000fc600078e10ff */
[----:B------:R4:W-:Y:S04]  /*2fed0*/  STG.E.U16 desc[UR10][R4.64], R17 ;  /* 0x0000001104007986 */ /* 0x0009e8000c10150a */
[----:B------:R-:W-:Y:S04]  /*2fee0*/  STL [R1+0x44], R20 ;  /* 0x0000441401007387 */ /* 0x000fe80000100800 */
[----:B------:R-:W-:Y:S01]  /*2fef0*/  STL [R1+0x17b0], R22 ;  /* 0x0017b01601007387 */ /* 0x000fe20000100800 */
[----:B--2---:R-:W-:-:S04]  /*2ff00*/  LEA R8, P6, R23, R12, 0x1 ;  /* 0x0000000c17087211 */ /* 0x004fc800078c08ff */
[----:B------:R-:W-:Y:S01]  /*2ff10*/  LEA.HI.X.SX32 R9, R23, R0, 0x1, P6 ;  /* 0x0000000017097211 */ /* 0x000fe200030f0eff */
[----:B---3--:R0:W-:Y:S01]  /*2ff20*/  STG.E.U16 desc[UR10][R6.64], R18 ;  /* 0x0000001206007986 */ /* 0x0081e2000c10150a */
[----:B----4-:R-:W-:-:S04]  /*2ff30*/  LEA R4, P5, R27, R12, 0x1 ;  /* 0x0000000c1b047211 */ /* 0x010fc800078a08ff */
[----:B------:R-:W-:Y:S02]  /*2ff40*/  LEA.HI.X.SX32 R5, R27, R0, 0x1, P5 ;  /* 0x000000001b057211 */ /* 0x000fe400028f0eff */
[----:B------:R-:W2:Y:S01]  /*2ff50*/  LDL.LU R27, [R1+0xc] ;  /* 0x00000c00011b7983 */ /* 0x000ea20000300800 */
[----:B0-----:R-:W-:-:S04]  /*2ff60*/  LEA R6, P6, R13, R12, 0x1 ;  /* 0x0000000c0d067211 */ /* 0x001fc800078c08ff */
[----:B------:R-:W-:Y:S02]  /*2ff70*/  LEA.HI.X.SX32 R7, R13, R0, 0x1, P6 ;  /* 0x000000000d077211 */ /* 0x000fe400030f0eff */
[----:B------:R-:W3:Y:S01]  /*2ff80*/  LDL.LU R13, [R1+0x10] ;  /* 0x00001000010d7983 */ /* 0x000ee20000300800 */
[----:B------:R-:W-:-:S05]  /*2ff90*/  IMAD R20, R25, 0x4, R20 ;  /* 0x0000000419147824 */ /* 0x000fca00078e0214 */
[----:B------:R-:W-:-:S04]  /*2ffa0*/  LEA R15, R25, R20, 0x2 ;  /* 0x00000014190f7211 */ /* 0x000fc800078e10ff */
[C---:B------:R-:W-:Y:S01]  /*2ffb0*/  LEA R15, R25.reuse, R15, 0x2 ;  /* 0x0000000f190f7211 */ /* 0x040fe200078e10ff */
[----:B------:R0:W-:Y:S04]  /*2ffc0*/  STG.E.U16 desc[UR10][R8.64], R29 ;  /* 0x0000001d08007986 */ /* 0x0001e8000c10150a */
[----:B------:R-:W-:-:S05]  /*2ffd0*/  IMAD R15, R25, 0x4, R15 ;  /* 0x00000004190f7824 */ /* 0x000fca00078e020f */
[----:B------:R1:W-:Y:S01]  /*2ffe0*/  STL [R1+0x38], R15 ;  /* 0x0000380f01007387 */ /* 0x0003e20000100800 */
[----:B0-----:R-:W-:-:S04]  /*2fff0*/  LEA R8, P5, R19, R12, 0x1 ;  /* 0x0000000c13087211 */ /* 0x001fc800078a08ff */
[----:B------:R-:W-:Y:S02]  /*30000*/  LEA.HI.X.SX32 R9, R19, R0, 0x1, P5 ;  /* 0x0000000013097211 */ /* 0x000fe400028f0eff */
[----:B------:R-:W-:-:S04]  /*30010*/  LEA R19, R25, R15, 0x2 ;  /* 0x0000000f19137211 */ /* 0x000fc800078e10ff */
[C---:B-1----:R-:W-:Y:S01]  /*30020*/  LEA R15, R25.reuse, R19, 0x2 ;  /* 0x00000013190f7211 */ /* 0x042fe200078e10ff */
[----:B------:R0:W-:Y:S04]  /*30030*/  STG.E.U16 desc[UR10][R4.64], R16 ;  /* 0x0000001004007986 */ /* 0x0001e8000c10150a */
[----:B------:R-:W-:-:S05]  /*30040*/  IMAD R15, R25, 0x4, R15 ;  /* 0x00000004190f7824 */ /* 0x000fca00078e020f */
[----:B------:R-:W-:Y:S02]  /*30050*/  LEA R15, R25, R15, 0x2 ;  /* 0x0000000f190f7211 */ /* 0x000fe400078e10ff */
[----:B0-----:R-:W-:-:S04]  /*30060*/  LEA R4, P6, R24, R12, 0x1 ;  /* 0x0000000c18047211 */ /* 0x001fc800078c08ff */
[----:B------:R-:W-:Y:S01]  /*30070*/  LEA.HI.X.SX32 R5, R24, R0, 0x1, P6 ;  /* 0x0000000018057211 */ /* 0x000fe200030f0eff */
[----:B------:R0:W-:Y:S04]  /*30080*/  STG.E.U16 desc[UR10][R6.64], R14 ;  /* 0x0000000e06007986 */ /* 0x0001e8000c10150a */
[----:B------:R1:W-:Y:S01]  /*30090*/  STG.E.U16 desc[UR10][R8.64], R10 ;  /* 0x0000000a08007986 */ /* 0x0003e2000c10150a */
[C---:B0-----:R-:W-:Y:S02]  /*300a0*/  LEA R6, P5, R21.reuse, R12, 0x1 ;  /* 0x0000000c15067211 */ /* 0x041fe400078a08ff */
[----:B-1----:R-:W-:Y:S02]  /*300b0*/  PRMT R8, R26, 0x7632, R8 ;  /* 0x000076321a087816 */ /* 0x002fe40000000008 */
[----:B------:R-:W-:Y:S01]  /*300c0*/  LEA.HI.X.SX32 R7, R21, R0, 0x1, P5 ;  /* 0x0000000015077211 */ /* 0x000fe200028f0eff */
[----:B------:R0:W-:Y:S04]  /*300d0*/  STG.E.U16 desc[UR10][R4.64], R28 ;  /* 0x0000001c04007986 */ /* 0x0001e8000c10150a */
[----:B------:R1:W-:Y:S04]  /*300e0*/  STG.E.U16 desc[UR10][R6.64], R8 ;  /* 0x0000000806007986 */ /* 0x0003e8000c10150a */
[----:B------:R-:W4:Y:S01]  /*300f0*/  LDL.LU R26, [R1+0x14] ;  /* 0x00001400011a7983 */ /* 0x000f220000300800 */
[----:B0-----:R-:W-:-:S03]  /*30100*/  LEA R4, P5, R2, R12, 0x1 ;  /* 0x0000000c02047211 */ /* 0x001fc600078a08ff */
[----:B------:R-:W4:Y:S01]  /*30110*/  LDL.LU R23, [R1+0x18] ;  /* 0x0000180001177983 */ /* 0x000f220000300800 */
[----:B-1----:R-:W-:Y:S02]  /*30120*/  PRMT R8, R18, 0x7632, R8 ;  /* 0x0000763212087816 */ /* 0x002fe40000000008 */
[----:B------:R-:W-:Y:S02]  /*30130*/  LEA R6, P6, R3, R12, 0x1 ;  /* 0x0000000c03067211 */ /* 0x000fe400078c08ff */
[----:B------:R-:W-:Y:S02]  /*30140*/  LEA R18, R25, R15, 0x2 ;  /* 0x0000000f19127211 */ /* 0x000fe400078e10ff */
[-C--:B------:R-:W-:Y:S02]  /*30150*/  LEA.HI.X.SX32 R5, R2, R0.reuse, 0x1, P5 ;  /* 0x0000000002057211 */ /* 0x080fe400028f0eff */
[----:B------:R-:W-:Y:S01]  /*30160*/  PRMT R2, R17, 0x7632, R2 ;  /* 0x0000763211027816 */ /* 0x000fe20000000002 */
[----:B------:R-:W-:Y:S01]  /*30170*/  IMAD R17, R25, 0x4, R18 ;  /* 0x0000000419117824 */ /* 0x000fe200078e0212 */
[----:B------:R-:W-:Y:S01]  /*30180*/  LEA.HI.X.SX32 R7, R3, R0, 0x1, P6 ;  /* 0x0000000003077211 */ /* 0x000fe200030f0eff */
[----:B------:R-:W-:Y:S04]  /*30190*/  STL [R1+0x2c], R15 ;  /* 0x00002c0f01007387 */ /* 0x000fe80000100800 */
[----:B------:R-:W-:Y:S04]  /*301a0*/  STG.E.U16 desc[UR10][R4.64], R2 ;  /* 0x0000000204007986 */ /* 0x000fe8000c10150a */
[----:B------:R0:W-:Y:S04]  /*301b0*/  STG.E.U16 desc[UR10][R6.64], R8 ;  /* 0x0000000806007986 */ /* 0x0001e8000c10150a */
[----:B------:R-:W-:Y:S01]  /*301c0*/  STL.64 [R1+0x1798], R18 ;  /* 0x0017981201007387 */ /* 0x000fe20000100a00 */
[----:B0-----:R-:W-:-:S02]  /*301d0*/  LEA R7, R25, R17, 0x2 ;  /* 0x0000001119077211 */ /* 0x001fc400078e10ff */
[----:B------:R-:W-:Y:S02]  /*301e0*/  PRMT R6, R29, 0x7632, R6 ;  /* 0x000076321d067816 */ /* 0x000fe40000000006 */
[----:B------:R-:W4:Y:S01]  /*301f0*/  LDL.LU R29, [R1+0x17b4] ;  /* 0x0017b400011d7983 */ /* 0x000f220000300800 */
[----:B------:R-:W-:Y:S02]  /*30200*/  LEA R15, R25, R7, 0x2 ;  /* 0x00000007190f7211 */ /* 0x000fe400078e10ff */
[----:B------:R-:W-:-:S03]  /*30210*/  PRMT R9, R16, 0x7632, R9 ;  /* 0x0000763210097816 */ /* 0x000fc60000000009 */
[----:B------:R-:W-:Y:S01]  /*30220*/  IMAD R16, R25, 0x4, R15 ;  /* 0x0000000419107824 */ /* 0x000fe200078e020f */
[----:B--2---:R-:W-:-:S04]  /*30230*/  LEA R4, P5, R27, R12, 0x1 ;  /* 0x0000000c1b047211 */ /* 0x004fc800078a08ff */
[----:B------:R-:W-:Y:S02]  /*30240*/  LEA.HI.X.SX32 R5, R27, R0, 0x1, P5 ;  /* 0x000000001b057211 */ /* 0x000fe400028f0eff */
[----:B------:R-:W2:Y:S01]  /*30250*/  LDL.LU R27, [R1+0x4c] ;  /* 0x00004c00011b7983 */ /* 0x000ea20000300800 */
[----:B---3--:R-:W-:-:S04]  /*30260*/  LEA R2, P6, R13, R12, 0x1 ;  /* 0x0000000c0d027211 */ /* 0x008fc800078c08ff */
[----:B------:R-:W-:Y:S02]  /*30270*/  LEA.HI.X.SX32 R3, R13, R0, 0x1, P6 ;  /* 0x000000000d037211 */ /* 0x000fe400030f0eff */
[----:B------:R-:W3:Y:S04]  /*30280*/  LDL.LU R13, [R1+0x94] ;  /* 0x00009400010d7983 */ /* 0x000ee80000300800 */
[----:B------:R-:W3:Y:S04]  /*30290*/  LDL.LU R24, [R1+0x90] ;  /* 0x0000900001187983 */ /* 0x000ee80000300800 */
[----:B------:R-:W3:Y:S04]  /*302a0*/  LDL.LU R21, [R1+0xb4] ;  /* 0x0000b40001157983 */ /* 0x000ee80000300800 */
[----:B------:R0:W-:Y:S04]  /*302b0*/  STG.E.U16 desc[UR10][R4.64], R6 ;  /* 0x0000000604007986 */ /* 0x0001e8000c10150a */
[----:B------:R1:W-:Y:S01]  /*302c0*/  STL.64 [R1+0x1790], R16 ;  /* 0x0017901001007387 */ /* 0x0003e20000100a00 */
[----:B0-----:R-:W-:-:S03]  /*302d0*/  LEA R4, R25, R16, 0x2 ;  /* 0x0000001019047211 */ /* 0x001fc600078e10ff */
[----:B-1----:R-:W3:Y:S04]  /*302e0*/  LDL.LU R16, [R1+0x1c] ;  /* 0x00001c0001107983 */ /* 0x002ee80000300800 */
[----:B------:R0:W-:Y:S04]  /*302f0*/  STG.E.U16 desc[UR10][R2.64], R9 ;  /* 0x0000000902007986 */ /* 0x0001e8000c10150a */
[----:B------:R-:W3:Y:S01]  /*30300*/  LDL.LU R17, [R1+0xe4] ;  /* 0x0000e40001117983 */ /* 0x000ee20000300800 */
[----:B------:R-:W-:Y:S02]  /*30310*/  LEA R6, R25, R4, 0x2 ;  /* 0x0000000419067211 */ /* 0x000fe400078e10ff */
[----:B------:R-:W-:-:S02]  /*30320*/  PRMT R5, R14, 0x7632, R5 ;  /* 0x000076320e057816 */ /* 0x000fc40000000005 */
[----:B------:R-:W-:-:S04]  /*30330*/  LEA R14, R25, R6, 0x2 ;  /* 0x00000006190e7211 */ /* 0x000fc800078e10ff */
[----:B------:R-:W-:Y:S02]  /*30340*/  LEA R14, R25, R14, 0x2 ;  /* 0x0000000e190e7211 */ /* 0x000fe400078e10ff */
[----:B------:R-:W-:Y:S02]  /*30350*/  PRMT R11, R10, 0x7632, R11 ;  /* 0x000076320a0b7816 */ /* 0x000fe4000000000b */
[----:B----4-:R-:W-:-:S04]  /*30360*/  LEA R8, P5, R26, R12, 0x1 ;  /* 0x0000000c1a087211 */ /* 0x010fc800078a08ff */
[----:B0-----:R-:W-:Y:S02]  /*30370*/  LEA.HI.X.SX32 R9, R26, R0, 0x1, P5 ;  /* 0x000000001a097211 */ /* 0x001fe400028f0eff */
[----:B------:R-:W4:Y:S01]  /*30380*/  LDL.LU R26, [R1+0xf4] ;  /* 0x0000f400011a7983 */ /* 0x000f220000300800 */
[----:B------:R-:W-:-:S03]  /*30390*/  LEA R2, P6, R23, R12, 0x1 ;  /* 0x0000000c17027211 */ /* 0x000fc600078c08ff */
[----:B------:R-:W4:Y:S01]  /*303a0*/  LDL.LU R22, [R1+0x8c] ;  /* 0x00008c0001167983 */ /* 0x000f220000300800 */
[----:B------:R-:W-:-:S03]  /*303b0*/  LEA.HI.X.SX32 R3, R23, R0, 0x1, P6 ;  /* 0x0000000017037211 */ /* 0x000fc600030f0eff */
[----:B------:R-:W-:Y:S04]  /*303c0*/  STG.E.U16 desc[UR10][R8.64], R5 ;  /* 0x0000000508007986 */ /* 0x000fe8000c10150a */
[----:B------:R-:W-:Y:S01]  /*303d0*/  STG.E.U16 desc[UR10][R2.64], R11 ;  /* 0x0000000b02007986 */ /* 0x000fe2000c10150a */
[----:B------:R-:W-:-:S03]  /*303e0*/  IMAD.MOV.U32 R19, RZ, RZ, R29 ;  /* 0x000000ffff137224 */ /* 0x000fc600078e001d */
[----:B------:R-:W4:Y:S04]  /*303f0*/  LDL.LU R29, [R1+0x84] ;  /* 0x00008400011d7983 */ /* 0x000f280000300800 */
[----:B------:R-:W4:Y:S04]  /*30400*/  LDL.LU R23, [R1+0x88] ;  /* 0x0000880001177983 */ /* 0x000f280000300800 */
[----:B------:R0:W-:Y:S04]  /*30410*/  STL.64 [R1+0x17a0], R6 ;  /* 0x0017a00601007387 */ /* 0x0001e80000100a00 */
[----:B0-----:R-:W4:Y:S01]  /*30420*/  LDL.LU R7, [R1+0xd4] ;  /* 0x0000d40001077983 */ /* 0x001f220000300800 */
[----:B------:R-:W-:-:S03]  /*30430*/  IMAD R6, R25, 0x4, R14 ;  /* 0x0000000419067824 */ /* 0x000fc600078e020e */
[----:B------:R-:W4:Y:S01]  /*30440*/  LDL.LU R18, [R1+0x70] ;  /* 0x0000700001127983 */ /* 0x000f220000300800 */
[----:B------:R-:W-:-:S03]  /*30450*/  PRMT R3, R28, 0x7632, R3 ;  /* 0x000076321c037816 */ /* 0x000fc60000000003 */
[----:B------:R-:W4:Y:S04]  /*30460*/  LDL.LU R14, [R1+0x74] ;  /* 0x00007400010e7983 */ /* 0x000f280000300800 */
[----:B------:R0:W-:Y:S04]  /*30470*/  STL [R1+0x28], R6 ;  /* 0x0000280601007387 */ /* 0x0001e80000100800 */
[----:B------:R-:W4:Y:S01]  /*30480*/  LDL R28, [R1+0x124] ;  /* 0x00012400011c7983 */ /* 0x000f220000100800 */
[----:B0-----:R-:W-:Y:S02]  /*30490*/  LEA R6, R25, R6, 0x2 ;  /* 0x0000000619067211 */ /* 0x001fe400078e10ff */
[----:B--2---:R-:W-:-:S04]  /*304a0*/  LEA R8, P6, R27, R12, 0x1 ;  /* 0x0000000c1b087211 */ /* 0x004fc800078c08ff */
[----:B------:R-:W-:Y:S02]  /*304b0*/  LEA.HI.X.SX32 R9, R27, R0, 0x1, P6 ;  /* 0x000000001b097211 */ /* 0x000fe400030f0eff */
[----:B------:R-:W2:Y:S04]  /*304c0*/  LDL R27, [R1+0x134] ;  /* 0x00013400011b7983 */ /* 0x000ea80000100800 */
[----:B------:R0:W-:Y:S02]  /*304d0*/  STL [R1+0x1c], R6 ;  /* 0x00001c0601007387 */ /* 0x0001e40000100800 */
[----:B0-----:R-:W-:Y:S02]  /*304e0*/  LEA R6, R25, R6, 0x2 ;  /* 0x0000000619067211 */ /* 0x001fe400078e10ff */
[----:B---3--:R-:W-:-:S04]  /*304f0*/  LEA R10, P5, R16, R12, 0x1 ;  /* 0x0000000c100a7211 */ /* 0x008fc800078a08ff */
[----:B------:R-:W-:Y:S02]  /*30500*/  LEA.HI.X.SX32 R11, R16, R0, 0x1, P5 ;  /* 0x00000000100b7211 */ /* 0x000fe400028f0eff */
[CC--:B------:R-:W-:Y:S01]  /*30510*/  LEA R2, P5, R13.reuse, R12.reuse, 0x1 ;  /* 0x0000000c0d027211 */ /* 0x0c0fe200078a08ff */
[----:B------:R-:W3:Y:S04]  /*30520*/  LDL.LU R16, [R1+0x98] ;  /* 0x0000980001107983 */ /* 0x000ee80000300800 */
[----:B------:R0:W-:Y:S02]  /*30530*/  STG.E.U16 desc[UR10][R10.64], R3 ;  /* 0x000000030a007986 */ /* 0x0001e4000c10150a */
[----:B0-----:R-:W-:Y:S02]  /*30540*/  LEA R10, P6, R24, R12, 0x1 ;  /* 0x0000000c180a7211 */ /* 0x001fe400078c08ff */
[----:B------:R-:W-:-:S02]  /*30550*/  LEA.HI.X.SX32 R3, R13, R0, 0x1, P5 ;  /* 0x000000000d037211 */ /* 0x000fc400028f0eff */
[----:B------:R-:W3:Y:S01]  /*30560*/  LDL R13, [R1+0x114] ;  /* 0x00011400010d7983 */ /* 0x000ee20000100800 */
[----:B------:R-:W-:-:S03]  /*30570*/  LEA.HI.X.SX32 R11, R24, R0, 0x1, P6 ;  /* 0x00000000180b7211 */ /* 0x000fc600030f0eff */
[----:B------:R0:W-:Y:S04]  /*30580*/  STL [R1+0x18], R6 ;  /* 0x0000180601007387 */ /* 0x0001e80000100800 */
[----:B------:R-:W3:Y:S04]  /*30590*/  LDL.LU R24, [R1+0x7c] ;  /* 0x00007c0001187983 */ /* 0x000ee80000300800 */
[----:B------:R4:W-:Y:S01]  /*305a0*/  STG.E.U16 desc[UR10][R8.64], R17 ;  /* 0x0000001108007986 */ /* 0x0009e2000c10150a */
[----:B0-----:R-:W-:-:S03]  /*305b0*/  IMAD R6, R25, 0x4, R6 ;  /* 0x0000000419067824 */ /* 0x001fc600078e0206 */
[----:B------:R-:W-:Y:S01]  /*305c0*/  STG.E.U16 desc[UR10][R2.64], R21 ;  /* 0x0000001502007986 */ /* 0x000fe2000c10150a */
[----:B------:R-:W-:Y:S02]  /*305d0*/  PRMT R5, R17, 0x7632, R5 ;  /* 0x0000763211057816 */ /* 0x000fe40000000005 */
[----:B----4-:R-:W-:-:S04]  /*305e0*/  LEA R8, P5, R22, R12, 0x1 ;  /* 0x0000000c16087211 */ /* 0x010fc800078a08ff */
[----:B------:R-:W-:Y:S02]  /*305f0*/  LEA.HI.X.SX32 R9, R22, R0, 0x1, P5 ;  /* 0x0000000016097211 */ /* 0x000fe400028f0eff */
[----:B------:R-:W4:Y:S04]  /*30600*/  LDL.LU R22, [R1+0x17b0] ;  /* 0x0017b00001167983 */ /* 0x000f280000300800 */
[----:B------:R0:W-:Y:S02]  /*30610*/  STL [R1+0x14], R6 ;  /* 0x0000140601007387 */ /* 0x0001e40000100800 */
[----:B0-----:R-:W-:-:S05]  /*30620*/  LEA R6, R25, R6, 0x2 ;  /* 0x0000000619067211 */ /* 0x001fca00078e10ff */
[----:B------:R0:W-:Y:S01]  /*30630*/  STL [R1+0x10], R6 ;  /* 0x0000100601007387 */ /* 0x0001e20000100800 */
[----:B------:R-:W-:-:S04]  /*30640*/  LEA R2, P6, R29, R12, 0x1 ;  /* 0x0000000c1d027211 */ /* 0x000fc800078c08ff */
[----:B------:R-:W-:Y:S02]  /*30650*/  LEA.HI.X.SX32 R3, R29, R0, 0x1, P6 ;  /* 0x000000001d037211 */ /* 0x000fe400030f0eff */
[----:B------:R-:W-:-:S05]  /*30660*/  LEA R29, R25, R6, 0x2 ;  /* 0x00000006191d7211 */ /* 0x000fca00078e10ff */
[----:B0-----:R-:W-:Y:S01]  /*30670*/  IMAD R6, R25, 0x4, R29 ;  /* 0x0000000419067824 */ /* 0x001fe200078e021d */
[----:B------:R0:W-:Y:S02]  /*30680*/  STG.E.U16 desc[UR10][R10.64], R7 ;  /* 0x000000070a007986 */ /* 0x0001e4000c10150a */
[----:B0-----:R-:W-:-:S04]  /*30690*/  LEA R10, P5, R23, R12, 0x1 ;  /* 0x0000000c170a7211 */ /* 0x001fc800078a08ff */
[----:B------:R-:W-:Y:S02]  /*306a0*/  LEA.HI.X.SX32 R11, R23, R0, 0x1, P5 ;  /* 0x00000000170b7211 */ /* 0x000fe400028f0eff */
[----:B------:R-:W4:Y:S04]  /*306b0*/  LDL.LU R23, [R1+0xc8] ;  /* 0x0000c80001177983 */ /* 0x000f280000300800 */
[----:B------:R0:W-:Y:S04]  /*306c0*/  STL [R1+0x1780], R29 ;  /* 0x0017801d01007387 */ /* 0x0001e80000100800 */
[----:B------:R1:W-:Y:S04]  /*306d0*/  STG.E.U16 desc[UR10][R8.64], R26 ;  /* 0x0000001a08007986 */ /* 0x0003e8000c10150a */
[----:B0-----:R-:W4:Y:S04]  /*306e0*/  LDL.LU R29, [R1+0xcc] ;  /* 0x0000cc00011d7983 */ /* 0x001f280000300800 */
[----:B------:R0:W-:Y:S01]  /*306f0*/  STG.E.U16 desc[UR10][R2.64], R19 ;  /* 0x0000001302007986 */ /* 0x0001e2000c10150a */
[----:B-1----:R-:W-:-:S03]  /*30700*/  LEA R8, P6, R18, R12, 0x1 ;  /* 0x0000000c12087211 */ /* 0x002fc600078c08ff */
[----:B------:R1:W-:Y:S01]  /*30710*/  STG.E.U16 desc[UR10][R10.64], R28 ;  /* 0x0000001c0a007986 */ /* 0x0003e2000c10150a */
[----:B------:R-:W-:-:S03]  /*30720*/  LEA.HI.X.SX32 R9, R18, R0, 0x1, P6 ;  /* 0x0000000012097211 */ /* 0x000fc600030f0eff */
[----:B------:R-:W4:Y:S01]  /*30730*/  LDL.LU R18, [R1+0xc4] ;  /* 0x0000c40001127983 */ /* 0x000f220000300800 */
[C---:B0-----:R-:W-:Y:S02]  /*30740*/  LEA R2, P5, R14.reuse, R12, 0x1 ;  /* 0x0000000c0e027211 */ /* 0x041fe400078a08ff */
[C---:B-1----:R-:W-:Y:S02]  /*30750*/  LEA R28, R25.reuse, R6, 0x2 ;  /* 0x00000006191c7211 */ /* 0x042fe400078e10ff */
[----:B------:R-:W-:Y:S02]  /*30760*/  LEA.HI.X.SX32 R3, R14, R0, 0x1, P5 ;  /* 0x000000000e037211 */ /* 0x000fe400028f0eff */
[----:B------:R-:W-:Y:S01]  /*30770*/  LEA R14, R25, R28, 0x2 ;  /* 0x0000001c190e7211 */ /* 0x000fe200078e10ff */
[----:B------:R-:W-:Y:S01]  /*30780*/  STL [R1+0x1770], R28 ;  /* 0x0017701c01007387 */ /* 0x000fe20000100800 */
[----:B------:R-:W-:-:S03]  /*30790*/  PRMT R10, R21, 0x7632, R10 ;  /* 0x00007632150a7816 */ /* 0x000fc6000000000a */
[----:B--2---:R0:W-:Y:S02]  /*307a0*/  STG.E.U16 desc[UR10][R8.64], R27 ;  /* 0x0000001b08007986 */ /* 0x0041e4000c10150a */
[----:B0-----:R-:W-:-:S05]  /*307b0*/  IMAD R27, R25, 0x4, R14 ;  /* 0x00000004191b7824 */ /* 0x001fca00078e020e */
[----:B------:R-:W-:-:S04]  /*307c0*/  LEA R6, R25, R27, 0x2 ;  /* 0x0000001b19067211 */ /* 0x000fc800078e10ff */
[----:B------:R-:W-:Y:S02]  /*307d0*/  LEA R6, R25, R6, 0x2 ;  /* 0x0000000619067211 */ /* 0x000fe400078e10ff */
[----:B---3--:R-:W-:-:S04]  /*307e0*/  LEA R8, P5, R16, R12, 0x1 ;  /* 0x0000000c10087211 */ /* 0x008fc800078a08ff */
[----:B------:R-:W-:Y:S01]  /*307f0*/  LEA.HI.X.SX32 R9, R16, R0, 0x1, P5 ;  /* 0x0000000010097211 */ /* 0x000fe200028f0eff */
[----:B------:R0:W-:Y:S04]  /*30800*/  STG.E.U16 desc[UR10][R2.64], R13 ;  /* 0x0000000d02007986 */ /* 0x0001e8000c10150a */
[----:B0-----:R-:W2:Y:S01]  /*30810*/  LDL.LU R13, [R1+0xc0] ;  /* 0x0000c000010d7983 */ /* 0x001ea20000300800 */
[----:B------:R-:W-:-:S03]  /*30820*/  LEA R2, P6, R24, R12, 0x1 ;  /* 0x0000000c18027211 */ /* 0x000fc600078c08ff */
[----:B------:R-:W-:Y:S01]  /*30830*/  STL.64 [R1+0x17a8], R14 ;  /* 0x0017a80e01007387 */ /* 0x000fe20000100a00 */
[----:B------:R-:W-:-:S03]  /*30840*/  LEA.HI.X.SX32 R3, R24, R0, 0x1, P6 ;  /* 0x0000000018037211 */ /* 0x000fc600030f0eff */
[----:B------:R-:W3:Y:S04]  /*30850*/  LDL.LU R16, [R1+0x9c] ;  /* 0x00009c0001107983 */ /* 0x000ee80000300800 */
[----:B------:R-:W3:Y:S04]  /*30860*/  LDL.LU R24, [R1+0x80] ;  /* 0x0000800001187983 */ /* 0x000ee80000300800 */
[----:B------:R-:W3:Y:S04]  /*30870*/  LDL.LU R21, [R1+0xa4] ;  /* 0x0000a40001157983 */ /* 0x000ee80000300800 */
[----:B------:R-:W-:Y:S04]  /*30880*/  STL [R1+0x8], R6 ;  /* 0x0000080601007387 */ /* 0x000fe80000100800 */
[----:B------:R-:W3:Y:S04]  /*30890*/  LDL.LU R17, [R1+0xa0] ;  /* 0x0000a00001117983 */ /* 0x000ee80000300800 */
[----:B------:R0:W-:Y:S02]  /*308a0*/  STG.E.U16 desc[UR10][R8.64], R5 ;  /* 0x0000000508007986 */ /* 0x0001e4000c10150a */
[----:B0-----:R-:W-:-:S02]  /*308b0*/  PRMT R5, R7, 0x7632, R5 ;  /* 0x0000763207057816 */ /* 0x001fc40000000005 */
[----:B------:R-:W3:Y:S01]  /*308c0*/  LDL.LU R7, [R1+0xac] ;  /* 0x0000ac0001077983 */ /* 0x000ee20000300800 */
[----:B------:R-:W-:-:S03]  /*308d0*/  IMAD R6, R25, 0x4, R6 ;  /* 0x0000000419067824 */ /* 0x000fc600078e0206 */
[----:B------:R0:W-:Y:S02]  /*308e0*/  STG.E.U16 desc[UR10][R2.64], R10 ;  /* 0x0000000a02007986 */ /* 0x0001e4000c10150a */
[----:B0-----:R-:W-:Y:S02]  /*308f0*/  PRMT R10, R26, 0x7632, R10 ;  /* 0x000076321a0a7816 */ /* 0x001fe4000000000a */
[----:B------:R-:W-:Y:S02]  /*30900*/  LEA R26, R25, R6, 0x2 ;  /* 0x00000006191a7211 */ /* 0x000fe400078e10ff */
[----:B----4-:R-:W-:-:S04]  /*30910*/  LEA R2, P6, R23, R12, 0x1 ;  /* 0x0000000c17027211 */ /* 0x010fc800078c08ff */
[----:B------:R-:W-:Y:S02]  /*30920*/  LEA.HI.X.SX32 R3, R23, R0, 0x1, P6 ;  /* 0x0000000017037211 */ /* 0x000fe400030f0eff */
[----:B------:R-:W4:Y:S01]  /*30930*/  LDL.LU R23, [R1+0xa8] ;  /* 0x0000a80001177983 */ /* 0x000f220000300800 */
[----:B------:R-:W-:-:S04]  /*30940*/  LEA R8, P5, R29, R12, 0x1 ;  /* 0x0000000c1d087211 */ /* 0x000fc800078a08ff */
[----:B------:R-:W-:Y:S01]  /*30950*/  LEA.HI.X.SX32 R9, R29, R0, 0x1, P5 ;  /* 0x000000001d097211 */ /* 0x000fe200028f0eff */
[----:B------:R-:W-:Y:S04]  /*30960*/  STL.64 [R1+0x1768], R26 ;  /* 0x0017681a01007387 */ /* 0x000fe80000100a00 */
[----:B------:R0:W-:Y:S04]  /*30970*/  STG.E.U16 desc[UR10][R8.64], R5 ;  /* 0x0000000508007986 */ /* 0x0001e8000c10150a */
[----:B------:R-:W-:Y:S01]  /*30980*/  STG.E.U16 desc[UR10][R2.64], R10 ;  /* 0x0000000a02007986 */ /* 0x000fe2000c10150a */
[----:B0-----:R-:W-:-:S03]  /*30990*/  LEA R5, R25, R26, 0x2 ;  /* 0x0000001a19057211 */ /* 0x001fc600078e10ff */
[----:B------:R-:W4:Y:S01]  /*309a0*/  LDL.LU R8, [R1+0x78] ;  /* 0x0000780001087983 */ /* 0x000f220000300800 */
[----:B------:R-:W-:-:S03]  /*309b0*/  LEA R26, P5, R18, R12, 0x1 ;  /* 0x0000000c121a7211 */ /* 0x000fc600078a08ff */
[----:B------:R-:W4:Y:S01]  /*309c0*/  LDL.LU R11, [R1+0x64] ;  /* 0x00006400010b7983 */ /* 0x000f220000300800 */
[----:B------:R-:W-:-:S03]  /*309d0*/  LEA.HI.X.SX32 R27, R18, R0, 0x1, P5 ;  /* 0x00000000121b7211 */ /* 0x000fc600028f0eff */
[----:B------:R0:W-:Y:S04]  /*309e0*/  STL [R1+0x1760], R5 ;  /* 0x0017600501007387 */ /* 0x0001e80000100800 */
[----:B------:R-:W4:Y:S04]  /*309f0*/  LDL.LU R18, [R1+0x6c] ;  /* 0x00006c0001127983 */ /* 0x000f280000300800 */
[----:B------:R1:W-:Y:S01]  /*30a00*/  STL.64 [R1+0x388], R26 ;  /* 0x0003881a01007387 */ /* 0x0003e20000100a00 */
[----:B------:R-:W-:Y:S02]  /*30a10*/  IMAD R25, R25, 0x4, R5 ;  /* 0x0000000419197824 */ /* 0x000fe400078e0205 */
[----:B0-----:R-:W0:Y:S01]  /*30a20*/  LDC R5, c[0x0][0x3e8] ;  /* 0x0000fa00ff057b82 */ /* 0x001e220000000800 */
[----:B--2---:R-:W-:-:S04]  /*30a30*/  LEA R28, P6, R13, R12, 0x1 ;  /* 0x0000000c0d1c7211 */ /* 0x004fc800078c08ff */
[----:B------:R-:W-:Y:S02]  /*30a40*/  LEA.HI.X.SX32 R29, R13, R0, 0x1, P6 ;  /* 0x000000000d1d7211 */ /* 0x000fe400030f0eff */
[-C--:B---3--:R-:W-:Y:S02]  /*30a50*/  LEA R2, P5, R16, R12.reuse, 0x1 ;  /* 0x0000000c10027211 */ /* 0x088fe400078a08ff */
[----:B-1----:R-:W-:Y:S02]  /*30a60*/  LEA R26, P6, R24, R12, 0x1 ;  /* 0x0000000c181a7211 */ /* 0x002fe400078c08ff */
[-C--:B------:R-:W-:Y:S01]  /*30a70*/  LEA.HI.X.SX32 R3, R16, R0.reuse, 0x1, P5 ;  /* 0x0000000010037211 */ /* 0x080fe200028f0eff */
[----:B------:R1:W-:Y:S01]  /*30a80*/  STL.64 [R1+0x380], R28 ;  /* 0x0003801c01007387 */ /* 0x0003e20000100a00 */
[----:B------:R-:W-:-:S03]  /*30a90*/  LEA.HI.X.SX32 R27, R24, R0, 0x1, P6 ;  /* 0x00000000181b7211 */ /* 0x000fc600030f0eff */
[----:B------:R-:W2:Y:S04]  /*30aa0*/  LDL.LU R9, [R1+0x60] ;  /* 0x0000600001097983 */ /* 0x000ea80000300800 */
[----:B------:R3:W-:Y:S04]  /*30ab0*/  STL.64 [R1+0x378], R2 ;  /* 0x0003780201007387 */ /* 0x0007e80000100a00 */
[----:B-1----:R-:W2:Y:S04]  /*30ac0*/  LDL.LU R28, [R1+0x54] ;  /* 0x00005400011c7983 */ /* 0x002ea80000300800 */
[----:B------:R1:W-:Y:S01]  /*30ad0*/  STL.64 [R1+0x370], R26 ;  /* 0x0003701a01007387 */ /* 0x0003e20000100a00 */
[----:B---3--:R-:W-:-:S04]  /*30ae0*/  LEA R2, P5, R21, R12, 0x1 ;  /* 0x0000000c15027211 */ /* 0x008fc800078a08ff */
[----:B------:R-:W-:Y:S02]  /*30af0*/  LEA.HI.X.SX32 R3, R21, R0, 0x1, P5 ;  /* 0x0000000015037211 */ /* 0x000fe400028f0eff */
[----:B------:R-:W3:Y:S01]  /*30b00*/  LDL.LU R21, [R1+0x58] ;  /* 0x0000580001157983 */ /* 0x000ee20000300800 */
[----:B-1----:R-:W-:-:S03]  /*30b10*/  LEA R26, P6, R17, R12, 0x1 ;  /* 0x0000000c111a7211 */ /* 0x002fc600078c08ff */
[----:B------:R1:W-:Y:S01]  /*30b20*/  STL.64 [R1+0x368], R2 ;  /* 0x0003680201007387 */ /* 0x0003e20000100a00 */
[----:B------:R-:W-:-:S03]  /*30b30*/  LEA.HI.X.SX32 R27, R17, R0, 0x1, P6 ;  /* 0x00000000111b7211 */ /* 0x000fc600030f0eff */
[----:B------:R-:W3:Y:S04]  /*30b40*/  LDL.LU R10, [R1+0x50] ;  /* 0x00005000010a7983 */ /* 0x000ee80000300800 */
[----:B-1----:R-:W3:Y:S04]  /*30b50*/  LDL.LU R2, [R1+0x48] ;  /* 0x0000480001027983 */ /* 0x002ee80000300800 */
[----:B------:R1:W-:Y:S04]  /*30b60*/  STL.64 [R1+0x1788], R26 ;  /* 0x0017881a01007387 */ /* 0x0003e80000100a00 */
[----:B-1----:R-:W3:Y:S01]  /*30b70*/  LDL.LU R27, [R1+0x5c] ;  /* 0x00005c00011b7983 */ /* 0x002ee20000300800 */
[----:B0-----:R-:W-:-:S02]  /*30b80*/  LEA R13, R5, R25, 0x2 ;  /* 0x00000019050d7211 */ /* 0x001fc400078e10ff */
[----:B------:R-:W-:Y:S02]  /*30b90*/  LEA R14, P5, R7, R12, 0x1 ;  /* 0x0000000c070e7211 */ /* 0x000fe400078a08ff */
[----:B------:R-:W-:-:S05]  /*30ba0*/  LEA R24, R5, R13, 0x2 ;  /* 0x0000000d05187211 */ /* 0x000fca00078e10ff */
[----:B------:R-:W-:Y:S01]  /*30bb0*/  IMAD R3, R5, 0x4, R24 ;  /* 0x0000000405037824 */ /* 0x000fe200078e0218 */
[----:B------:R0:W-:Y:S02]  /*30bc0*/  STL.64 [R1+0x1778], R24 ;  /* 0x0017781801007387 */ /* 0x0001e40000100a00 */
[----:B0-----:R-:W-:Y:S02]  /*30bd0*/  MOV R24, R14 ;  /* 0x0000000e00187202 */ /* 0x001fe40000000f00 */
[----:B------:R-:W-:Y:S02]  /*30be0*/  MOV R25, R15 ;  /* 0x0000000f00197202 */ /* 0x000fe40000000f00 */
[----:B------:R-:W3:Y:S04]  /*30bf0*/  LDL.LU.64 R14, [R1+0x17a8] ;  /* 0x0017a800010e7983 */ /* 0x000ee80000300a00 */
[----:B------:R-:W3:Y:S01]  /*30c00*/  LDL.LU R29, [R1+0x44] ;  /* 0x00004400011d7983 */ /* 0x000ee20000300800 */
[----:B------:R-:W-:-:S02]  /*30c10*/  LEA.HI.X.SX32 R25, R7, R0, 0x1, P5 ;  /* 0x0000000007197211 */ /* 0x000fc400028f0eff */
[----:B----4-:R-:W-:-:S04]  /*30c20*/  LEA R16, P6, R23, R12, 0x1 ;  /* 0x0000000c17107211 */ /* 0x010fc800078c08ff */
[----:B------:R-:W-:-:S05]  /*30c30*/  LEA.HI.X.SX32 R17, R23, R0, 0x1, P6 ;  /* 0x0000000017117211 */ /* 0x000fca00030f0eff */
[----:B------:R0:W-:Y:S01]  /*30c40*/  STL.64 [R1+0x350], R16 ;  /* 0x0003501001007387 */ /* 0x0001e20000100a00 */
[CC--:B------:R-:W-:Y:S02]  /*30c50*/  LEA R6, P5, R8.reuse, R12.reuse, 0x1 ;  /* 0x0000000c08067211 */ /* 0x0c0fe400078a08ff */
[C---:B0-----:R-:W-:Y:S02]  /*30c60*/  LEA R16, P6, R11.reuse, R12, 0x1 ;  /* 0x0000000c0b107211 */ /* 0x041fe400078c08ff */
[-C--:B------:R-:W-:Y:S02]  /*30c70*/  LEA.HI.X.SX32 R7, R8, R0.reuse, 0x1, P5 ;  /* 0x0000000008077211 */ /* 0x080fe400028f0eff */
[----:B------:R-:W-:-:S03]  /*30c80*/  LEA.HI.X.SX32 R17, R11, R0, 0x1, P6 ;  /* 0x000000000b117211 */ /* 0x000fc600030f0eff */
[----:B------:R0:W-:Y:S04]  /*30c90*/  STL.64 [R1+0x348], R6 ;  /* 0x0003480601007387 */ /* 0x0001e80000100a00 */
[----:B------:R1:W-:Y:S01]  /*30ca0*/  STL.64 [R1+0x340], R16 ;  /* 0x0003401001007387 */ /* 0x0003e20000100a00 */
[-C--:B0-----:R-:W-:Y:S02]  /*30cb0*/  LEA R6, P5, R18, R12.reuse, 0x1 ;  /* 0x0000000c12067211 */ /* 0x081fe400078a08ff */
[----:B-1----:R-:W-:Y:S02]  /*30cc0*/  LEA R16, P6, R22, R12, 0x1 ;  /* 0x0000000c16107211 */ /* 0x002fe400078c08ff */
[----:B------:R-:W-:Y:S02]  /*30cd0*/  LEA.HI.X.SX32 R7, R18, R0, 0x1, P5 ;  /* 0x0000000012077211 */ /* 0x000fe400028f0eff */
[----:B------:R-:W-:-:S02]  /*30ce0*/  MOV R8, R19 ;  /* 0x0000001300087202 */ /* 0x000fc40000000f00 */
[----:B------:R-:W-:Y:S01]  /*30cf0*/  LEA.HI.X.SX32 R17, R22, R0, 0x1, P6 ;  /* 0x0000000016117211 */ /* 0x000fe200030f0eff */
[----:B------:R0:W-:Y:S01]  /*30d00*/  STL.64 [R1+0x330], R6 ;  /* 0x0003300601007387 */ /* 0x0001e20000100a00 */
[----:B------:R-:W-:-:S03]  /*30d10*/  IMAD R23, R5, 0x4, R3 ;  /* 0x0000000405177824 */ /* 0x000fc600078e0203 */
[----:B0-----:R-:W4:Y:S04]  /*30d20*/  LDL.LU.64 R6, [R1+0x17a0] ;  /* 0x0017a00001067983 */ /* 0x001f280000300a00 */
[----:B------:R-:W4:Y:S04]  /*30d30*/  LDL.LU R26, [R1+0x38] ;  /* 0x00003800011a7983 */ /* 0x000f280000300800 */
[----:B------:R0:W-:Y:S01]  /*30d40*/  STL.64 [R1+0x320], R16 ;  /* 0x0003201001007387 */ /* 0x0001e20000100a00 */
[----:B------:R-:W-:-:S05]  /*30d50*/  LEA R11, R5, R23, 0x2 ;  /* 0x00000017050b7211 */ /* 0x000fca00078e10ff */
[----:B------:R-:W-:Y:S01]  /*30d60*/  IMAD R22, R5, 0x4, R11 ;  /* 0x0000000405167824 */ /* 0x000fe200078e020b */
[----:B--2---:R-:W-:-:S04]  /*30d70*/  LEA R18, P5, R9, R12, 0x1 ;  /* 0x0000000c09127211 */ /* 0x004fc800078a08ff */
[----:B------:R-:W-:Y:S02]  /*30d80*/  LEA.HI.X.SX32 R19, R9, R0, 0x1, P5 ;  /* 0x0000000009137211 */ /* 0x000fe400028f0eff */
[----:B0-----:R-:W-:-:S03]  /*30d90*/  LEA R16, P6, R28, R12, 0x1 ;  /* 0x0000000c1c107211 */ /* 0x001fc600078c08ff */
[----:B------:R-:W-:Y:S01]  /*30da0*/  STL.64 [R1+0x310], R18 ;  /* 0x0003101201007387 */ /* 0x000fe20000100a00 */
[----:B------:R-:W-:-:S03]  /*30db0*/  LEA.HI.X.SX32 R17, R28, R0, 0x1, P6 ;  /* 0x000000001c117211 */ /* 0x000fc600030f0eff */
[----:B------:R-:W2:Y:S04]  /*30dc0*/  LDL.LU R28, [R1+0x2c] ;  /* 0x00002c00011c7983 */ /* 0x000ea80000300800 */
[----:B------:R3:W-:Y:S01]  /*30dd0*/  STL.64 [R1+0x2f8], R16 ;  /* 0x0002f81001007387 */ /* 0x0007e20000100a00 */
[----:B------:R-:W-:-:S03]  /*30de0*/  LEA R9, R5, R22, 0x2 ;  /* 0x0000001605097211 */ /* 0x000fc600078e10ff */
[----:B------:R0:W-:Y:S01]  /*30df0*/  STL.64 [R1+0x1750], R22 ;  /* 0x0017501601007387 */ /* 0x0001e20000100a00 */
[----:B---3--:R-:W-:-:S04]  /*30e00*/  LEA R16, P6, R21, R12, 0x1 ;  /* 0x0000000c15107211 */ /* 0x008fc800078c08ff */
[----:B------:R-:W-:Y:S02]  /*30e10*/  LEA.HI.X.SX32 R17, R21, R0, 0x1, P6 ;  /* 0x0000000015117211 */ /* 0x000fe400030f0eff */
[----:B------:R-:W-:-:S04]  /*30e20*/  LEA R18, P5, R27, R12, 0x1 ;  /* 0x0000000c1b127211 */ /* 0x000fc800078a08ff */
[----:B------:R-:W-:Y:S02]  /*30e30*/  LEA.HI.X.SX32 R19, R27, R0, 0x1, P5 ;  /* 0x000000001b137211 */ /* 0x000fe400028f0eff */
[----:B------:R-:W1:Y:S01]  /*30e40*/  LDC R27, c[0x0][0x3e8] ;  /* 0x0000fa00ff1b7b82 */ /* 0x000e620000000800 */
[C---:B0-----:R-:W-:Y:S02]  /*30e50*/  LEA R22, P5, R10.reuse, R12, 0x1 ;  /* 0x0000000c0a167211 */ /* 0x041fe400078a08ff */
[----:B------:R0:W-:Y:S02]  /*30e60*/  STL.64 [R1+0x2e8], R18 ;  /* 0x0002e81201007387 */ /* 0x0001e40000100a00 */
[----:B------:R-:W-:Y:S02]  /*30e70*/  LEA.HI.X.SX32 R23, R10, R0, 0x1, P5 ;  /* 0x000000000a177211 */ /* 0x000fe400028f0eff */
[----:B0-----:R-:W3:Y:S04]  /*30e80*/  LDL.LU.64 R18, [R1+0x1798] ;  /* 0x0017980001127983 */ /* 0x001ee80000300a00 */
[----:B------:R0:W-:Y:S04]  /*30e90*/  STL.64 [R1+0x2d8], R16 ;  /* 0x0002d81001007387 */ /* 0x0001e80000100a00 */
[----:B------:R0:W-:Y:S02]  /*30ea0*/  STL.64 [R1+0x2c8], R22 ;  /* 0x0002c81601007387 */ /* 0x0001e40000100a00 */
[----:B0-----:R-:W-:-:S04]  /*30eb0*/  LEA R16, P6, R2, R12, 0x1 ;  /* 0x0000000c02107211 */ /* 0x001fc800078c08ff */
[----:B------:R-:W-:Y:S02]  /*30ec0*/  LEA.HI.X.SX32 R17, R2, R0, 0x1, P6 ;  /* 0x0000000002117211 */ /* 0x000fe400030f0eff */
[----:B------:R-:W-:-:S03]  /*30ed0*/  LEA R22, P5, R29, R12, 0x1 ;  /* 0x0000000c1d167211 */ /* 0x000fc600078a08ff */
[----:B------:R0:W-:Y:S01]  /*30ee0*/  STL.64 [R1+0x2b8], R16 ;  /* 0x0002b81001007387 */ /* 0x0001e20000100a00 */
[----:B------:R-:W-:Y:S02]  /*30ef0*/  LEA.HI.X.SX32 R23, R29, R0, 0x1, P5 ;  /* 0x000000001d177211 */ /* 0x000fe400028f0eff */
[CC--:B-1----:R-:W-:Y:S02]  /*30f00*/  LEA R29, R27.reuse, R20.reuse, 0x2 ;  /* 0x000000141b1d7211 */ /* 0x0c2fe400078e10ff */
[C---:B------:R-:W-:Y:S02]  /*30f10*/  LEA R2, R27.reuse, R20, 0x2 ;  /* 0x000000141b027211 */ /* 0x040fe400078e10ff */
[----:B0-----:R-:W-:Y:S01]  /*30f20*/  LEA R16, P6, R20, R12, 0x1 ;  /* 0x0000000c14107211 */ /* 0x001fe200078c08ff */
[----:B------:R-:W-:-:S03]  /*30f30*/  IMAD R29, R27, 0x4, R29 ;  /* 0x000000041b1d7824 */ /* 0x000fc600078e021d */
[----:B------:R-:W-:Y:S01]  /*30f40*/  LEA.HI.X.SX32 R17, R20, R0, 0x1, P6 ;  /* 0x0000000014117211 */ /* 0x000fe200030f0eff */
[----:B------:R0:W-:Y:S01]  /*30f50*/  STL.64 [R1+0x2a0], R22 ;  /* 0x0002a01601007387 */ /* 0x0001e20000100a00 */
[----:B------:R-:W-:-:S03]  /*30f60*/  LEA R21, R5, R9, 0x2 ;  /* 0x0000000905157211 */ /* 0x000fc600078e10ff */
[----:B------:R1:W-:Y:S02]  /*30f70*/  STL.64 [R1+0x290], R16 ;  /* 0x0002901001007387 */ /* 0x0003e40000100a00 */
[----:B------:R-:W-:Y:S01]  /*30f80*/  IMAD R10, R5, 0x4, R21 ;  /* 0x00000004050a7824 */ /* 0x000fe200078e0215 */
[----:B0-----:R-:W-:Y:S02]  /*30f90*/  MOV R22, R24 ;  /* 0x0000001800167202 */ /* 0x001fe40000000f00 */
[CC--:B------:R-:W-:Y:S02]  /*30fa0*/  LEA R24, P5, R2.reuse, R12.reuse, 0x1 ;  /* 0x0000000c02187211 */ /* 0x0c0fe400078a08ff */
[----:B-1----:R-:W-:Y:S02]  /*30fb0*/  LEA R16, P6, R29, R12, 0x1 ;  /* 0x0000000c1d107211 */ /* 0x002fe400078c08ff */
[----:B------:R-:W-:Y:S02]  /*30fc0*/  MOV R23, R25 ;  /* 0x0000001900177202 */ /* 0x000fe40000000f00 */
[----:B------:R-:W-:-:S02]  /*30fd0*/  LEA.HI.X.SX32 R25, R2, R0, 0x1, P5 ;  /* 0x0000000002197211 */ /* 0x000fc400028f0eff */
[----:B------:R-:W-:Y:S01]  /*30fe0*/  LEA.HI.X.SX32 R17, R29, R0, 0x1, P6 ;  /* 0x000000001d117211 */ /* 0x000fe200030f0eff */
[----:B------:R-:W-:Y:S04]  /*30ff0*/  STL.64 [R1+0x1758], R10 ;  /* 0x0017580a01007387 */ /* 0x000fe80000100a00 */
[----:B------:R0:W-:Y:S04]  /*31000*/  STL.64 [R1+0x280], R24 ;  /* 0x0002801801007387 */ /* 0x0001e80000100a00 */
[----:B------:R1:W-:Y:S01]  /*31010*/  STL.64 [R1+0x270], R16 ;  /* 0x0002701001007387 */ /* 0x0003e20000100a00 */
[----:B0-----:R-:W3:Y:S03]  /*31020*/  LDC R25, c[0x0][0x3e8] ;  /* 0x0000fa00ff197b82 */ /* 0x001ee60000000800 */
[----:B-1----:R-:W2:Y:S01]  /*31030*/  LDL.LU.64 R16, [R1+0x1790] ;  /* 0x0017900001107983 */ /* 0x002ea20000300a00 */
[----:B------:R-:W-:Y:S01]  /*31040*/  IMAD R20, R5, 0x4, R10 ;  /* 0x0000000405147824 */ /* 0x000fe200078e020a */
[----:B------:R-:W-:-:S04]  /*31050*/  MOV R27, R8 ;  /* 0x00000008001b7202 */ /* 0x000fc80000000f00 */
[----:B------:R-:W-:Y:S02]  /*31060*/  LEA R2, R5, R20, 0x2 ;  /* 0x0000001405027211 */ /* 0x000fe400078e10ff */
[CC--:B----4-:R-:W-:Y:S02]  /*31070*/  LEA R24, P5, R26.reuse, R12.reuse, 0x1 ;  /* 0x0000000c1a187211 */ /* 0x0d0fe400078a08ff */
[C---:B---3--:R-:W-:Y:S01]  /*31080*/  LEA R29, R25.reuse, R19, 0x2 ;  /* 0x00000013191d7211 */ /* 0x048fe200078e10ff */
[----:B------:R-:W-:Y:S01]  /*31090*/  IMAD R8, R25, 0x4, R19 ;  /* 0x0000000419087824 */ /* 0x000fe200078e0213 */
[----:B------:R-:W-:Y:S02]  /*310a0*/  LEA R10, P6, R19, R12, 0x1 ;  /* 0x0000000c130a7211 */ /* 0x000fe400078c08ff */
[----:B------:R-:W-:Y:S02]  /*310b0*/  LEA R29, R25, R29, 0x2 ;  /* 0x0000001d191d7211 */ /* 0x000fe400078e10ff */
[----:B------:R-:W-:-:S02]  /*310c0*/  LEA.HI.X.SX32 R25, R26, R0, 0x1, P5 ;  /* 0x000000001a197211 */ /* 0x000fc400028f0eff */
[----:B------:R-:W-:-:S03]  /*310d0*/  LEA.HI.X.SX32 R11, R19, R0, 0x1, P6 ;  /* 0x00000000130b7211 */ /* 0x000fc600030f0eff */
[----:B------:R0:W-:Y:S04]  /*310e0*/  STL.64 [R1+0x260], R24 ;  /* 0x0002601801007387 */ /* 0x0001e80000100a00 */
[----:B------:R1:W-:Y:S01]  /*310f0*/  STL.64 [R1+0x2b0], R10 ;  /* 0x0002b00a01007387 */ /* 0x0003e20000100a00 */
[CC--:B0-----:R-:W-:Y:S02]  /*31100*/  LEA R24, P5, R8.reuse, R12.reuse, 0x1 ;  /* 0x0000000c08187211 */ /* 0x0c1fe400078a08ff */
[C---:B-1----:R-:W-:Y:S02]  /*31110*/  LEA R10, P6, R29.reuse, R12, 0x1 ;  /* 0x0000000c1d0a7211 */ /* 0x042fe400078c08ff */
[-C--:B------:R-:W-:Y:S02]  /*31120*/  LEA.HI.X.SX32 R25, R8, R0.reuse, 0x1, P5 ;  /* 0x0000000008197211 */ /* 0x080fe400028f0eff */
[----:B------:R-:W-:-:S03]  /*31130*/  LEA.HI.X.SX32 R11, R29, R0, 0x1, P6 ;  /* 0x000000001d0b7211 */ /* 0x000fc600030f0eff */
[----:B------:R2:W-:Y:S04]  /*31140*/  STL.64 [R1+0x308], R24 ;  /* 0x0003081801007387 */ /* 0x0005e80000100a00 */
[----:B------:R-:W3:Y:S04]  /*31150*/  LDL.LU R29, [R1+0x28] ;  /* 0x00002800011d7983 */ /* 0x000ee80000300800 */
[----:B------:R0:W-:Y:S01]  /*31160*/  STL.64 [R1+0x338], R10 ;  /* 0x0003380a01007387 */ /* 0x0001e20000100a00 */
[----:B--2---:R-:W-:-:S04]  /*31170*/  LEA R24, P5, R28, R12, 0x1 ;  /* 0x0000000c1c187211 */ /* 0x004fc800078a08ff */
[----:B------:R-:W-:Y:S02]  /*31180*/  LEA.HI.X.SX32 R25, R28, R0, 0x1, P5 ;  /* 0x000000001c197211 */ /* 0x000fe400028f0eff */
[----:B------:R-:W2:Y:S01]  /*31190*/  LDL.LU R28, [R1+0x18] ;  /* 0x00001800011c7983 */ /* 0x000ea20000300800 */
[----:B0-----:R-:W-:-:S03]  /*311a0*/  LEA R10, P6, R18, R12, 0x1 ;  /* 0x0000000c120a7211 */ /* 0x001fc600078c08ff */
[----:B------:R-:W-:Y:S01]  /*311b0*/  STL.64 [R1+0x328], R24 ;  /* 0x0003281801007387 */ /* 0x000fe20000100a00 */
[----:B------:R-:W-:Y:S01]  /*311c0*/  LEA.HI.X.SX32 R11, R18, R0, 0x1, P6 ;  /* 0x00000000120b7211 */ /* 0x000fe200030f0eff */
[----:B------:R-:W-:-:S04]  /*311d0*/  IMAD R19, R5, 0x4, R2 ;  /* 0x0000000405137824 */ /* 0x000fc800078e0202 */
[----:B------:R0:W-:Y:S01]  /*311e0*/  STL.64 [R1+0x318], R10 ;  /* 0x0003180a01007387 */ /* 0x0001e20000100a00 */
[----:B------:R-:W-:Y:S02]  /*311f0*/  LEA R8, R5, R19, 0x2 ;  /* 0x0000001305087211 */ /* 0x000fe400078e10ff */
[-C--:B0-----:R-:W-:Y:S02]  /*31200*/  LEA R10, P6, R7, R12.reuse, 0x1 ;  /* 0x0000000c070a7211 */ /* 0x081fe400078c08ff */
[----:B------:R-:W-:-:S04]  /*31210*/  LEA R24, P5, R17, R12, 0x1 ;  /* 0x0000000c11187211 */ /* 0x000fc800078a08ff */
[-C--:B------:R-:W-:Y:S02]  /*31220*/  LEA.HI.X.SX32 R25, R17, R0.reuse, 0x1, P5 ;  /* 0x0000000011197211 */ /* 0x080fe400028f0eff */
[----:B------:R-:W-:-:S03]  /*31230*/  LEA.HI.X.SX32 R11, R7, R0, 0x1, P6 ;  /* 0x00000000070b7211 */ /* 0x000fc600030f0eff */
[----:B------:R0:W-:Y:S01]  /*31240*/  STL.64 [R1+0x300], R24 ;  /* 0x0003001801007387 */ /* 0x0001e20000100a00 */
[----:B------:R-:W-:-:S03]  /*31250*/  LEA R18, R5, R8, 0x2 ;  /* 0x0000000805127211 */ /* 0x000fc600078e10ff */
[----:B------:R1:W-:Y:S01]  /*31260*/  STL.64 [R1+0x2f0], R10 ;  /* 0x0002f00a01007387 */ /* 0x0003e20000100a00 */
[CC--:B0-----:R-:W-:Y:S01]  /*31270*/  LEA R24, P5, R15.reuse, R12.reuse, 0x1 ;  /* 0x0000000c0f187211 */ /* 0x0c1fe200078a08ff */
[----:B-1----:R-:W-:Y:S01]  /*31280*/  IMAD.MOV.U32 R10, RZ, RZ, R22 ;  /* 0x000000ffff0a7224 */ /* 0x002fe200078e0016 */
[----:B------:R-:W-:Y:S02]  /*31290*/  LEA R22, P6, R16, R12, 0x1 ;  /* 0x0000000c10167211 */ /* 0x000fe400078c08ff */
[----:B------:R-:W-:Y:S02]  /*312a0*/  LEA.HI.X.SX32 R25, R15, R0, 0x1, P5 ;  /* 0x000000000f197211 */ /* 0x000fe400028f0eff */
[----:B------:R-:W-:Y:S01]  /*312b0*/  LEA R26, P5, R4, R12, 0x1 ;  /* 0x0000000c041a7211 */ /* 0x000fe200078a08ff */
[----:B------:R0:W-:Y:S01]  /*312c0*/  STL.64 [R1+0x1740], R18 ;  /* 0x0017401201007387 */ /* 0x0001e20000100a00 */
[----:B------:R-:W-:Y:S02]  /*312d0*/  MOV R11, R23 ;  /* 0x00000017000b7202 */ /* 0x000fe40000000f00 */
[-C--:B------:R-:W-:Y:S01]  /*312e0*/  LEA.HI.X.SX32 R23, R16, R0.reuse, 0x1, P6 ;  /* 0x0000000010177211 */ /* 0x080fe200030f0eff */
[----:B------:R-:W4:Y:S04]  /*312f0*/  LDL.LU R15, [R1+0x14] ;  /* 0x00001400010f7983 */ /* 0x000f280000300800 */
[----:B------:R1:W-:Y:S01]  /*31300*/  STL.64 [R1+0x2e0], R24 ;  /* 0x0002e01801007387 */ /* 0x0003e20000100a00 */
[----:B0-----:R-:W-:Y:S01]  /*31310*/  IMAD.MOV.U32 R19, RZ, RZ, R27 ;  /* 0x000000ffff137224 */ /* 0x001fe200078e001b */
[----:B------:R-:W-:-:S02]  /*31320*/  LEA.HI.X.SX32 R27, R4, R0, 0x1, P5 ;  /* 0x00000000041b7211 */ /* 0x000fc400028f0eff */
[----:B------:R0:W-:Y:S04]  /*31330*/  STL.64 [R1+0x2d0], R22 ;  /* 0x0002d01601007387 */ /* 0x0001e80000100a00 */
[----:B------:R0:W-:Y:S01]  /*31340*/  STL.64 [R1+0x2c0], R26 ;  /* 0x0002c01a01007387 */ /* 0x0001e20000100a00 */
[----:B-1----:R-:W1:Y:S08]  /*31350*/  LDC R25, c[0x0][0x3e8] ;  /* 0x0000fa00ff197b82 */ /* 0x002e700000000800 */
[----:B0-----:R-:W0:Y:S01]  /*31360*/  LDC R23, c[0x0][0x3e8] ;  /* 0x0000fa00ff177b82 */ /* 0x001e220000000800 */
[----:B------:R-:W2:Y:S04]  /*31370*/  LDL.LU.64 R26, [R1+0x1788] ;  /* 0x00178800011a7983 */ /* 0x000ea80000300a00 */
[----:B------:R-:W2:Y:S01]  /*31380*/  LDL.LU R4, [R1+0x1c] ;  /* 0x00001c0001047983 */ /* 0x000ea20000300800 */
[----:B------:R-:W-:-:S02]  /*31390*/  LEA R7, R5, R18, 0x2 ;  /* 0x0000001205077211 */ /* 0x000fc400078e10ff */
[----:B------:R-:W0:Y:S01]  /*313a0*/  LDC R18, c[0x0][0x3e8] ;  /* 0x0000fa00ff127b82 */ /* 0x000e220000000800 */
[----:B------:R-:W-:Y:S01]  /*313b0*/  LEA R24, P6, R6, R12, 0x1 ;  /* 0x0000000c06187211 */ /* 0x000fe200078c08ff */
[----:B-1----:R-:W-:Y:S01]  /*313c0*/  IMAD R16, R25, 0x4, R6 ;  /* 0x0000000419107824 */ /* 0x002fe200078e0206 */
[----:B0-----:R-:W-:-:S04]  /*313d0*/  LEA R23, R23, R6, 0x2 ;  /* 0x0000000617177211 */ /* 0x001fc800078e10ff */
[----:B------:R-:W-:Y:S02]  /*313e0*/  LEA R16, R25, R16, 0x2 ;  /* 0x0000001019107211 */ /* 0x000fe400078e10ff */
[----:B------:R-:W-:Y:S02]  /*313f0*/  LEA R22, P5, R23, R12, 0x1 ;  /* 0x0000000c17167211 */ /* 0x000fe400078a08ff */
[----:B------:R-:W-:Y:S02]  /*31400*/  LEA R23, R25, R6, 0x2 ;  /* 0x0000000619177211 */ /* 0x000fe400078e10ff */
[----:B------:R-:W-:-:S05]  /*31410*/  LEA.HI.X.SX32 R25, R6, R0, 0x1, P6 ;  /* 0x0000000006197211 */ /* 0x000fca00030f0eff */
[----:B------:R0:W-:Y:S01]  /*31420*/  STL.64 [R1+0x2a8], R24 ;  /* 0x0002a81801007387 */ /* 0x0001e20000100a00 */
[----:B------:R-:W-:Y:S02]  /*31430*/  LEA.HI.X.SX32 R23, R23, R0, 0x1, P5 ;  /* 0x0000000017177211 */ /* 0x000fe400028f0eff */
[----:B------:R-:W-:Y:S02]  /*31440*/  LEA R17, R18, R7, 0x2 ;  /* 0x0000000712117211 */ /* 0x000fe400078e10ff */
[----:B0-----:R-:W-:-:S04]  /*31450*/  LEA R24, P6, R16, R12, 0x1 ;  /* 0x0000000c10187211 */ /* 0x001fc800078c08ff */
[----:B------:R-:W-:Y:S01]  /*31460*/  LEA.HI.X.SX32 R25, R16, R0, 0x1, P6 ;  /* 0x0000000010197211 */ /* 0x000fe200030f0eff */
[----:B------:R3:W-:Y:S01]  /*31470*/  STL.64 [R1+0x298], R22 ;  /* 0x0002981601007387 */ /* 0x0007e20000100a00 */
[----:B------:R-:W-:-:S03]  /*31480*/  IMAD R6, R18, 0x4, R17 ;  /* 0x0000000412067824 */ /* 0x000fc600078e0211 */
[----:B------:R2:W-:Y:S02]  /*31490*/  STL.64 [R1+0x288], R24 ;  /* 0x0002881801007387 */ /* 0x0005e40000100a00 */
[----:B------:R-:W-:Y:S02]  /*314a0*/  LEA R16, R18, R6, 0x2 ;  /* 0x0000000612107211 */ /* 0x000fe400078e10ff */
[----:B------:R-:W-:Y:S01]  /*314b0*/  STL.64 [R1+0x1748], R6 ;  /* 0x0017480601007387 */ /* 0x000fe20000100a00 */
[----:B---3--:R-:W-:-:S04]  /*314c0*/  LEA R22, P5, R29, R12, 0x1 ;  /* 0x0000000c1d167211 */ /* 0x008fc800078a08ff */
[----:B------:R-:W-:Y:S02]  /*314d0*/  LEA.HI.X.SX32 R23, R29, R0, 0x1, P5 ;  /* 0x000000001d177211 */ /* 0x000fe400028f0eff */
[----:B------:R-:W3:Y:S04]  /*314e0*/  LDL.LU R29, [R1+0x1780] ;  /* 0x00178000011d7983 */ /* 0x000ee80000300800 */
[----:B------:R-:W-:Y:S01]  /*314f0*/  STL.64 [R1+0x278], R22 ;  /* 0x0002781601007387 */ /* 0x000fe20000100a00 */
[----:B--2---:R-:W-:-:S04]  /*31500*/  LEA R24, P6, R4, R12, 0x1 ;  /* 0x0000000c04187211 */ /* 0x004fc800078c08ff */
[----:B------:R-:W-:Y:S02]  /*31510*/  LEA.HI.X.SX32 R25, R4, R0, 0x1, P6 ;  /* 0x0000000004197211 */ /* 0x000fe400030f0eff */
[----:B------:R-:W-:-:S03]  /*31520*/  LEA R4, R18, R16, 0x2 ;  /* 0x0000001012047211 */ /* 0x000fc600078e10ff */
[----:B------:R0:W-:Y:S04]  /*31530*/  STL.64 [R1+0x268], R24 ;  /* 0x0002681801007387 */ /* 0x0001e80000100a00 */
[----:B0-----:R-:W2:Y:S04]  /*31540*/  LDL.LU.64 R24, [R1+0x1778] ;  /* 0x0017780001187983 */ /* 0x001ea80000300a00 */
[----:B------:R0:W-:Y:S04]  /*31550*/  STL.64 [R1+0x1738], R16 ;  /* 0x0017381001007387 */ /* 0x0001e80000100a00 */
[----:B0-----:R-:W2:Y:S01]  /*31560*/  LDL.LU R16, [R1+0x10] ;  /* 0x0000100001107983 */ /* 0x001ea20000300800 */
[C---:B------:R-:W-:Y:S01]  /*31570*/  LEA R22, P5, R28.reuse, R12, 0x1 ;  /* 0x0000000c1c167211 */ /* 0x040fe200078a08ff */
[----:B------:R-:W3:Y:S03]  /*31580*/  LDC R17, c[0x0][0x3e8] ;  /* 0x0000fa00ff117b82 */ /* 0x000ee60000000800 */
[----:B------:R-:W-:-:S02]  /*31590*/  LEA.HI.X.SX32 R23, R28, R0, 0x1, P5 ;  /* 0x000000001c177211 */ /* 0x000fc400028f0eff */
[----:B------:R-:W3:Y:S01]  /*315a0*/  LDL.LU R28, [R1+0x1770] ;  /* 0x00177000011c7983 */ /* 0x000ee20000300800 */
[----:B----4-:R-:W-:-:S03]  /*315b0*/  LEA R6, P6, R15, R12, 0x1 ;  /* 0x0000000c0f067211 */ /* 0x010fc600078c08ff */
[----:B------:R0:W-:Y:S01]  /*315c0*/  STL.64 [R1+0x258], R22 ;  /* 0x0002581601007387 */ /* 0x0001e20000100a00 */
[----:B------:R-:W-:Y:S01]  /*315d0*/  LEA.HI.X.SX32 R7, R15, R0, 0x1, P6 ;  /* 0x000000000f077211 */ /* 0x000fe200030f0eff */
[----:B0-----:R-:W-:Y:S01]  /*315e0*/  IMAD.MOV.U32 R22, RZ, RZ, R26 ;  /* 0x000000ffff167224 */ /* 0x001fe200078e001a */
[----:B------:R-:W-:-:S03]  /*315f0*/  MOV R23, R27 ;  /* 0x0000001b00177202 */ /* 0x000fc60000000f00 */
[----:B------:R0:W-:Y:S02]  /*31600*/  STL.64 [R1+0x250], R6 ;  /* 0x0002500601007387 */ /* 0x0001e40000100a00 */
[----:B0-----:R-:W-:Y:S02]  /*31610*/  IMAD.MOV.U32 R7, RZ, RZ, R11 ;  /* 0x000000ffff077224 */ /* 0x001fe400078e000b */
[----:B------:R-:W0:Y:S01]  /*31620*/  LDC R11, c[0x0][0x3e8] ;  /* 0x0000fa00ff0b7b82 */ /* 0x000e220000000800 */
[----:B--2---:R-:W-:-:S04]  /*31630*/  LEA R26, P5, R16, R12, 0x1 ;  /* 0x0000000c101a7211 */ /* 0x004fc800078a08ff */
[----:B------:R-:W-:-:S05]  /*31640*/  LEA.HI.X.SX32 R27, R16, R0, 0x1, P5 ;  /* 0x00000000101b7211 */ /* 0x000fca00028f0eff */
[----:B------:R1:W-:Y:S04]  /*31650*/  STL.64 [R1+0x248], R26 ;  /* 0x0002481a01007387 */ /* 0x0003e80000100a00 */
[----:B-1----:R-:W2:Y:S01]  /*31660*/  LDL.LU.64 R26, [R1+0x1768] ;  /* 0x00176800011a7983 */ /* 0x002ea20000300a00 */
[----:B---3--:R-:W-:Y:S02]  /*31670*/  LEA R17, R17, R29, 0x2 ;  /* 0x0000001d11117211 */ /* 0x008fe400078e10ff */
[----:B------:R-:W-:Y:S02]  /*31680*/  MOV R6, R10 ;  /* 0x0000000a00067202 */ /* 0x000fe40000000f00 */
[-C--:B------:R-:W-:Y:S02]  /*31690*/  LEA R10, P6, R29, R12.reuse, 0x1 ;  /* 0x0000000c1d0a7211 */ /* 0x080fe400078c08ff */
[----:B------:R-:W-:Y:S01]  /*316a0*/  LEA R16, P5, R17, R12, 0x1 ;  /* 0x0000000c11107211 */ /* 0x000fe200078a08ff */
[----:B0-----:R-:W-:Y:S01]  /*316b0*/  IMAD R17, R11, 0x4, R29 ;  /* 0x000000040b117824 */ /* 0x001fe200078e021d */
[----:B------:R-:W-:-:S05]  /*316c0*/  LEA.HI.X.SX32 R11, R29, R0, 0x1, P6 ;  /* 0x000000001d0b7211 */ /* 0x000fca00030f0eff */
[----:B------:R0:W-:Y:S01]  /*316d0*/  STL.64 [R1+0x240], R10 ;  /* 0x0002400a01007387 */ /* 0x0001e20000100a00 */
[----:B------:R-:W-:Y:S02]  /*316e0*/  LEA.HI.X.SX32 R17, R17, R0, 0x1, P5 ;  /* 0x0000000011117211 */ /* 0x000fe400028f0eff */
[----:B0-----:R-:W-:-:S04]  /*316f0*/  LEA R10, P6, R28, R12, 0x1 ;  /* 0x0000000c1c0a7211 */ /* 0x001fc800078c08ff */
[----:B------:R-:W-:Y:S01]  /*31700*/  LEA.HI.X.SX32 R11, R28, R0, 0x1, P6 ;  /* 0x000000001c0b7211 */ /* 0x000fe200030f0eff */
[----:B------:R-:W-:Y:S04]  /*31710*/  STL.64 [R1+0x238], R16 ;  /* 0x0002381001007387 */ /* 0x000fe80000100a00 */
[----:B------:R0:W-:Y:S02]  /*31720*/  STL.64 [R1+0x230], R10 ;  /* 0x0002300a01007387 */ /* 0x0001e40000100a00 */
[----:B0-----:R-:W2:Y:S01]  /*31730*/  LDC R11, c[0x0][0x3e8] ;  /* 0x0000fa00ff0b7b82 */ /* 0x001ea20000000800 */
[----:B------:R-:W-:-:S04]  /*31740*/  LEA R16, P5, R14, R12, 0x1 ;  /* 0x0000000c0e107211 */ /* 0x000fc800078a08ff */
[----:B------:R-:W-:Y:S02]  /*31750*/  LEA.HI.X.SX32 R17, R14, R0, 0x1, P5 ;  /* 0x000000000e117211 */ /* 0x000fe400028f0eff */
[----:B------:R-:W-:-:S03]  /*31760*/  LEA R15, R18, R4, 0x2 ;  /* 0x00000004120f7211 */ /* 0x000fc600078e10ff */
[----:B------:R0:W-:Y:S01]  /*31770*/  STL.64 [R1+0x228], R16 ;  /* 0x0002281001007387 */ /* 0x0001e20000100a00 */
[----:B------:R-:W-:-:S05]  /*31780*/  LEA R29, R18, R15, 0x2 ;  /* 0x0000000f121d7211 */ /* 0x000fca00078e10ff */
[----:B------:R-:W-:Y:S01]  /*31790*/  IMAD R28, R18, 0x4, R29 ;  /* 0x00000004121c7824 */ /* 0x000fe200078e021d */
[-C--:B--2---:R-:W-:Y:S02]  /*317a0*/  LEA R14, R11, R27.reuse, 0x2 ;  /* 0x0000001b0b0e7211 */ /* 0x084fe400078e10ff */
[----:B------:R-:W-:Y:S02]  /*317b0*/  LEA R10, P6, R27, R12, 0x1 ;  /* 0x0000000c1b0a7211 */ /* 0x000fe400078c08ff */
[----:B------:R-:W-:Y:S02]  /*317c0*/  LEA R14, R11, R14, 0x2 ;  /* 0x0000000e0b0e7211 */ /* 0x000fe400078e10ff */
[----:B------:R-:W-:-:S03]  /*317d0*/  LEA R5, R5, R27, 0x2 ;  /* 0x0000001b05057211 */ /* 0x000fc600078e10ff */
[----:B------:R-:W-:Y:S01]  /*317e0*/  IMAD R14, R11, 0x4, R14 ;  /* 0x000000040b0e7824 */ /* 0x000fe200078e020e */
[----:B------:R-:W-:Y:S02]  /*317f0*/  LEA.HI.X.SX32 R11, R27, R0, 0x1, P6 ;  /* 0x000000001b0b7211 */ /* 0x000fe400030f0eff */
[----:B------:R-:W2:Y:S01]  /*31800*/  LDL.LU R27, [R1+0x8] ;  /* 0x00000800011b7983 */ /* 0x000ea20000300800 */
[----:B0-----:R-:W-:-:S03]  /*31810*/  LEA R16, P5, R5, R12, 0x1 ;  /* 0x0000000c05107211 */ /* 0x001fc600078a08ff */
[----:B------:R0:W-:Y:S01]  /*31820*/  STL.64 [R1+0x220], R10 ;  /* 0x0002200a01007387 */ /* 0x0001e20000100a00 */
[----:B------:R-:W-:-:S03]  /*31830*/  LEA.HI.X.SX32 R17, R5, R0, 0x1, P5 ;  /* 0x0000000005117211 */ /* 0x000fc600028f0eff */
[----:B------:R-:W-:Y:S04]  /*31840*/  STL.64 [R1+0x1730], R28 ;  /* 0x0017301c01007387 */ /* 0x000fe80000100a00 */
[----:B------:R-:W3:Y:S01]  /*31850*/  LDL.LU R5, [R1+0x1760] ;  /* 0x0017600001057983 */ /* 0x000ee20000300800 */
[----:B0-----:R-:W-:-:S03]  /*31860*/  MOV R11, R14 ;  /* 0x0000000e000b7202 */ /* 0x001fc60000000f00 */
[----:B------:R0:W-:Y:S01]  /*31870*/  STL.64 [R1+0x218], R16 ;  /* 0x0002181001007387 */ /* 0x0001e20000100a00 */
[----:B------:R-:W-:Y:S02]  /*31880*/  LEA R14, R18, R28, 0x2 ;  /* 0x0000001c120e7211 */ /* 0x000fe400078e10ff */
[----:B0-----:R-:W-:Y:S01]  /*31890*/  LEA R16, P5, R11, R12, 0x1 ;  /* 0x0000000c0b107211 */ /* 0x001fe200078a08ff */
[----:B------:R-:W-:-:S05]  /*318a0*/  IMAD.MOV.U32 R17, RZ, RZ, R11 ;  /* 0x000000ffff117224 */ /* 0x000fca00078e000b */
[----:B------:R-:W-:Y:S02]  /*318b0*/  LEA.HI.X.SX32 R17, R17, R0, 0x1, P5 ;  /* 0x0000000011117211 */ /* 0x000fe400028f0eff */
[----:B--2---:R-:W-:-:S04]  /*318c0*/  LEA R10, P6, R27, R12, 0x1 ;  /* 0x0000000c1b0a7211 */ /* 0x004fc800078c08ff */
[----:B------:R-:W-:Y:S02]  /*318d0*/  LEA.HI.X.SX32 R11, R27, R0, 0x1, P6 ;  /* 0x000000001b0b7211 */ /* 0x000fe400030f0eff */
[----:B------:R-:W-:-:S04]  /*318e0*/  LEA R28, P6, R26, R12, 0x1 ;  /* 0x0000000c1a1c7211 */ /* 0x000fc800078c08ff */
[----:B------:R-:W-:Y:S01]  /*318f0*/  LEA.HI.X.SX32 R29, R26, R0, 0x1, P6 ;  /* 0x000000001a1d7211 */ /* 0x000fe200030f0eff */
[----:B------:R0:W-:Y:S04]  /*31900*/  STL.64 [R1+0x210], R10 ;  /* 0x0002100a01007387 */ /* 0x0001e80000100a00 */
[----:B0-----:R-:W2:Y:S04]  /*31910*/  LDL.LU.64 R10, [R1+0x1758] ;  /* 0x00175800010a7983 */ /* 0x001ea80000300a00 */
[----:B------:R3:W-:Y:S04]  /*31920*/  STL.64 [R1+0x208], R16 ;  /* 0x0002081001007387 */ /* 0x0007e80000100a00 */
[----:B------:R0:W-:Y:S01]  /*31930*/  STL.64 [R1+0x200], R28 ;  /* 0x0002001c01007387 */ /* 0x0001e20000100a00 */
[----:B---3--:R-:W-:-:S02]  /*31940*/  LEA R16, P5, R5, R12, 0x1 ;  /* 0x0000000c05107211 */ /* 0x008fc400078a08ff */
[----:B0-----:R-:W-:Y:S02]  /*31950*/  MOV R28, R22 ;  /* 0x00000016001c7202 */ /* 0x001fe40000000f00 */
[----:B------:R-:W-:Y:S01]  /*31960*/  LEA R22, P6, R25, R12, 0x1 ;  /* 0x0000000c19167211 */ /* 0x000fe200078c08ff */
[----:B------:R-:W-:Y:S01]  /*31970*/  IMAD.MOV.U32 R29, RZ, RZ, R23 ;  /* 0x000000ffff1d7224 */ /* 0x000fe200078e0017 */
[-C--:B------:R-:W-:Y:S02]  /*31980*/  LEA.HI.X.SX32 R17, R5, R0.reuse, 0x1, P5 ;  /* 0x0000000005117211 */ /* 0x080fe400028f0eff */
[----:B------:R-:W-:Y:S01]  /*31990*/  LEA.HI.X.SX32 R23, R25, R0, 0x1, P6 ;  /* 0x0000000019177211 */ /* 0x000fe200030f0eff */
[----:B------:R-:W0:Y:S02]  /*319a0*/  LDC R5, c[0x0][0x3e8] ;  /* 0x0000fa00ff057b82 */ /* 0x000e240000000800 */
[----:B------:R-:W-:Y:S04]  /*319b0*/  STL.64 [R1+0x1f8], R16 ;  /* 0x0001f81001007387 */ /* 0x000fe80000100a00 */
[----:B------:R1:W-:Y:S04]  /*319c0*/  STL.64 [R1+0x1f0], R22 ;  /* 0x0001f01601007387 */ /* 0x0003e80000100a00 */
[----:B-1----:R-:W3:Y:S01]  /*319d0*/  LDL.LU.64 R22, [R1+0x1750] ;  /* 0x0017500001167983 */ /* 0x002ee20000300a00 */
[----:B------:R-:W-:-:S02]  /*319e0*/  LEA R27, R18, R14, 0x2 ;  /* 0x0000000e121b7211 */ /* 0x000fc400078e10ff */
[----:B------:R-:W-:Y:S02]  /*319f0*/  MOV R16, R6 ;  /* 0x0000000600107202 */ /* 0x000fe40000000f00 */
[CC--:B------:R-:W-:Y:S02]  /*31a00*/  LEA R6, P5, R13.reuse, R12.reuse, 0x1 ;  /* 0x0000000c0d067211 */ /* 0x0c0fe400078a08ff */
[----:B------:R-:W-:Y:S01]  /*31a10*/  LEA R26, R18, R27, 0x2 ;  /* 0x0000001b121a7211 */ /* 0x000fe200078e10ff */
[----:B------:R-:W-:Y:S01]  /*31a20*/  IMAD.MOV.U32 R17, RZ, RZ, R7 ;  /* 0x000000ffff117224 */ /* 0x000fe200078e0007 */
[----:B------:R-:W-:Y:S02]  /*31a30*/  LEA R18, P6, R24, R12, 0x1 ;  /* 0x0000000c18127211 */ /* 0x000fe400078c08ff */
[----:B------:R-:W-:Y:S02]  /*31a40*/  LEA.HI.X.SX32 R7, R13, R0, 0x1, P5 ;  /* 0x000000000d077211 */ /* 0x000fe400028f0eff */
[----:B------:R-:W-:-:S02]  /*31a50*/  MOV R25, R19 ;  /* 0x0000001300197202 */ /* 0x000fc40000000f00 */
[----:B------:R-:W-:Y:S01]  /*31a60*/  LEA.HI.X.SX32 R19, R24, R0, 0x1, P6 ;  /* 0x0000000018137211 */ /* 0x000fe200030f0eff */
[----:B------:R1:W-:Y:S01]  /*31a70*/  STL.64 [R1+0x1e8], R6 ;  /* 0x0001e80601007387 */ /* 0x0003e20000100a00 */
[----:B------:R-:W4:Y:S03]  /*31a80*/  LDC R24, c[0x0][0x3e8] ;  /* 0x0000fa00ff187b82 */ /* 0x000f260000000800 */
[----:B------:R-:W-:Y:S01]  /*31a90*/  STL.64 [R1+0x1e0], R18 ;  /* 0x0001e01201007387 */ /* 0x000fe20000100a00 */
[----:B-1----:R-:W-:-:S04]  /*31aa0*/  LEA R6, P5, R3, R12, 0x1 ;  /* 0x0000000c03067211 */ /* 0x002fc800078a08ff */
[----:B------:R-:W-:-:S05]  /*31ab0*/  LEA.HI.X.SX32 R7, R3, R0, 0x1, P5 ;  /* 0x0000000003077211 */ /* 0x000fca00028f0eff */
[----:B------:R2:W-:Y:S02]  /*31ac0*/  STL.64 [R1+0x1d8], R6 ;  /* 0x0001d80601007387 */ /* 0x0005e40000100a00 */
[----:B--2---:R-:W-:-:S04]  /*31ad0*/  LEA R6, P5, R11, R12, 0x1 ;  /* 0x0000000c0b067211 */ /* 0x004fc800078a08ff */
[----:B------:R-:W-:Y:S02]  /*31ae0*/  LEA.HI.X.SX32 R7, R11, R0, 0x1, P5 ;  /* 0x000000000b077211 */ /* 0x000fe400028f0eff */
[----:B---3--:R-:W-:-:S04]  /*31af0*/  LEA R18, P6, R23, R12, 0x1 ;  /* 0x0000000c17127211 */ /* 0x008fc800078c08ff */
[----:B------:R-:W-:-:S05]  /*31b00*/  LEA.HI.X.SX32 R19, R23, R0, 0x1, P6 ;  /* 0x0000000017137211 */ /* 0x000fca00030f0eff */
[----:B------:R1:W-:Y:S04]  /*31b10*/  STL.64 [R1+0x1d0], R18 ;  /* 0x0001d01201007387 */ /* 0x0003e80000100a00 */
[----:B------:R2:W-:Y:S01]  /*31b20*/  STL.64 [R1+0x1c8], R6 ;  /* 0x0001c80601007387 */ /* 0x0005e20000100a00 */
[----:B-1----:R-:W-:-:S04]  /*31b30*/  LEA R18, P6, R22, R12, 0x1 ;  /* 0x0000000c16127211 */ /* 0x002fc800078c08ff */
[----:B------:R-:W-:Y:S02]  /*31b40*/  LEA.HI.X.SX32 R19, R22, R0, 0x1, P6 ;  /* 0x0000000016137211 */ /* 0x000fe400030f0eff */
[C---:B--2---:R-:W-:Y:S01]  /*31b50*/  LEA R6, P5, R9.reuse, R12, 0x1 ;  /* 0x0000000c09067211 */ /* 0x044fe200078a08ff */
[----:B------:R-:W1:Y:S02]  /*31b60*/  LDC R22, c[0x0][0x3e8] ;  /* 0x0000fa00ff167b82 */ /* 0x000e640000000800 */
[----:B------:R2:W-:Y:S01]  /*31b70*/  STL.64 [R1+0x1c0], R18 ;  /* 0x0001c01201007387 */ /* 0x0005e20000100a00 */
[----:B------:R-:W-:Y:S02]  /*31b80*/  LEA.HI.X.SX32 R7, R9, R0, 0x1, P5 ;  /* 0x0000000009077211 */ /* 0x000fe400028f0eff */
[----:B--2---:R-:W-:-:S03]  /*31b90*/  LEA R18, P6, R21, R12, 0x1 ;  /* 0x0000000c15127211 */ /* 0x004fc600078c08ff */
[----:B------:R2:W-:Y:S01]  /*31ba0*/  STL.64 [R1+0x1b8], R6 ;  /* 0x0001b80601007387 */ /* 0x0005e20000100a00 */
[----:B------:R-:W-:-:S05]  /*31bb0*/  LEA.HI.X.SX32 R19, R21, R0, 0x1, P6 ;  /* 0x0000000015137211 */ /* 0x000fca00030f0eff */
[----:B------:R3:W-:Y:S01]  /*31bc0*/  STL.64 [R1+0x1b0], R18 ;  /* 0x0001b01201007387 */ /* 0x0007e20000100a00 */
[----:B--2---:R-:W-:-:S04]  /*31bd0*/  LEA R6, P5, R10, R12, 0x1 ;  /* 0x0000000c0a067211 */ /* 0x004fc800078a08ff */
[----:B------:R-:W-:Y:S02]  /*31be0*/  LEA.HI.X.SX32 R7, R10, R0, 0x1, P5 ;  /* 0x000000000a077211 */ /* 0x000fe400028f0eff */
[----:B---3--:R-:W-:-:S03]  /*31bf0*/  LEA R18, P6, R20, R12, 0x1 ;  /* 0x0000000c14127211 */ /* 0x008fc600078c08ff */
[----:B------:R2:W-:Y:S01]  /*31c00*/  STL.64 [R1+0x1a8], R6 ;  /* 0x0001a80601007387 */ /* 0x0005e20000100a00 */
[----:B------:R-:W-:-:S03]  /*31c10*/  LEA.HI.X.SX32 R19, R20, R0, 0x1, P6 ;  /* 0x0000000014137211 */ /* 0x000fc600030f0eff */
[----:B--2---:R-:W2:Y:S04]  /*31c20*/  LDL.LU.64 R6, [R1+0x1748] ;  /* 0x0017480001067983 */ /* 0x004ea80000300a00 */
[----:B------:R3:W-:Y:S04]  /*31c30*/  STL.64 [R1+0x1a0], R18 ;  /* 0x0001a01201007387 */ /* 0x0007e80000100a00 */
[----:B---3--:R-:W3:Y:S01]  /*31c40*/  LDL.LU.64 R18, [R1+0x1740] ;  /* 0x0017400001127983 */ /* 0x008ee20000300a00 */
[----:B0-----:R-:W-:-:S05]  /*31c50*/  LEA R5, R5, R26, 0x2 ;  /* 0x0000001a05057211 */ /* 0x001fca00078e10ff */
[----:B----4-:R-:W-:Y:S01]  /*31c60*/  IMAD R13, R24, 0x4, R5 ;  /* 0x00000004180d7824 */ /* 0x010fe200078e0205 */
[----:B------:R-:W-:-:S04]  /*31c70*/  MOV R20, R16 ;  /* 0x0000001000147202 */ /* 0x000fc80000000f00 */
[----:B------:R-:W-:Y:S02]  /*31c80*/  LEA R3, R24, R13, 0x2 ;  /* 0x0000000d18037211 */ /* 0x000fe400078e10ff */
[----:B------:R-:W-:Y:S02]  /*31c90*/  MOV R24, R28 ;  /* 0x0000001c00187202 */ /* 0x000fe40000000f00 */
[----:B------:R-:W-:Y:S02]  /*31ca0*/  LEA R28, P5, R2, R12, 0x1 ;  /* 0x0000000c021c7211 */ /* 0x000fe400078a08ff */
[----:B------:R-:W-:Y:S01]  /*31cb0*/  MOV R23, R25 ;  /* 0x0000001900177202 */ /* 0x000fe20000000f00 */
[----:B------:R-:W-:Y:S01]  /*31cc0*/  IMAD.MOV.U32 R25, RZ, RZ, R29 ;  /* 0x000000ffff197224 */ /* 0x000fe200078e001d */
[----:B-1----:R-:W-:Y:S02]  /*31cd0*/  LEA R11, R22, R3, 0x2 ;  /* 0x00000003160b7211 */ /* 0x002fe400078e10ff */
[----:B------:R-:W-:-:S02]  /*31ce0*/  MOV R21, R17 ;  /* 0x0000001100157202 */ /* 0x000fc40000000f00 */
[----:B------:R-:W-:Y:S01]  /*31cf0*/  LEA.HI.X.SX32 R29, R2, R0, 0x1, P5 ;  /* 0x00000000021d7211 */ /* 0x000fe200028f0eff */
[----:B------:R-:W-:-:S04]  /*31d00*/  IMAD R9, R22, 0x4, R11 ;  /* 0x0000000416097824 */ /* 0x000fc800078e020b */
[----:B------:R0:W-:Y:S01]  /*31d10*/  STL.64 [R1+0x198], R28 ;  /* 0x0001981c01007387 */ /* 0x0001e20000100a00 */
[----:B------:R-:W-:Y:S01]  /*31d20*/  IMAD R10, R22, 0x4, R9 ;  /* 0x00000004160a7824 */ /* 0x000fe200078e0209 */
[----:B0-----:R-:W-:-:S04]  /*31d30*/  LEA R28, P5, R8, R12, 0x1 ;  /* 0x0000000c081c7211 */ /* 0x001fc800078a08ff */
[----:B------:R-:W-:Y:S02]  /*31d40*/  LEA.HI.X.SX32 R29, R8, R0, 0x1, P5 ;  /* 0x00000000081d7211 */ /* 0x000fe400028f0eff */
[----:B------:R-:W-:Y:S02]  /*31d50*/  LEA R2, R22, R10, 0x2 ;  /* 0x0000000a16027211 */ /* 0x000fe400078e10ff */
[----:B---3--:R-:W-:-:S04]  /*31d60*/  LEA R16, P6, R19, R12, 0x1 ;  /* 0x0000000c13107211 */ /* 0x008fc800078c08ff */
[----:B------:R-:W-:-:S05]  /*31d70*/  LEA.HI.X.SX32 R17, R19, R0, 0x1, P6 ;  /* 0x0000000013117211 */ /* 0x000fca00030f0eff */
[----:B------:R0:W-:Y:S04]  /*31d80*/  STL.64 [R1+0x190], R16 ;  /* 0x0001901001007387 */ /* 0x0001e80000100a00 */
[----:B------:R1:W-:Y:S01]  /*31d90*/  STL.64 [R1+0x1718], R10 ;  /* 0x0017180a01007387 */ /* 0x0003e20000100a00 */
[----:B0-----:R-:W-:-:S04]  /*31da0*/  LEA R16, P6, R18, R12, 0x1 ;  /* 0x0000000c12107211 */ /* 0x001fc800078c08ff */
[----:B------:R-:W-:Y:S01]  /*31db0*/  LEA.HI.X.SX32 R17, R18, R0, 0x1, P6 ;  /* 0x0000000012117211 */ /* 0x000fe200030f0eff */
[----:B-1----:R-:W3:Y:S04]  /*31dc0*/  LDL.LU.64 R10, [R1+0x350] ;  /* 0x00035000010a7983 */ /* 0x002ee80000300a00 */
[----:B------:R-:W-:Y:S04]  /*31dd0*/  STL.64 [R1+0x188], R28 ;  /* 0x0001881c01007387 */ /* 0x000fe80000100a00 */
[----:B------:R0:W-:Y:S04]  /*31de0*/  STL.64 [R1+0x180], R16 ;  /* 0x0001801001007387 */ /* 0x0001e80000100a00 */
[----:B0-----:R-:W4:Y:S01]  /*31df0*/  LDL.LU.64 R16, [R1+0x1738] ;  /* 0x0017380001107983 */ /* 0x001f220000300a00 */
[----:B--2---:R-:W-:-:S04]  /*31e00*/  LEA R28, P5, R7, R12, 0x1 ;  /* 0x0000000c071c7211 */ /* 0x004fc800078a08ff */
[----:B------:R-:W-:Y:S01]  /*31e10*/  LEA.HI.X.SX32 R29, R7, R0, 0x1, P5 ;  /* 0x00000000071d7211 */ /* 0x000fe200028f0eff */
[----:B------:R-:W-:Y:S04]  /*31e20*/  STL.64 [R1+0x1728], R20 ;  /* 0x0017281401007387 */ /* 0x000fe80000100a00 */
[----:B------:R-:W-:Y:S04]  /*31e30*/  STL.64 [R1+0x1720], R2 ;  /* 0x0017200201007387 */ /* 0x000fe80000100a00 */
[----:B------:R0:W-:Y:S04]  /*31e40*/  STL.64 [R1+0x178], R28 ;  /* 0x0001781c01007387 */ /* 0x0001e80000100a00 */
[----:B0-----:R-:W2:Y:S01]  /*31e50*/  LDL.LU.64 R28, [R1+0x1730] ;  /* 0x00173000011c7983 */ /* 0x001ea20000300a00 */
[----:B------:R-:W-:-:S02]  /*31e60*/  LEA R8, R22, R2, 0x2 ;  /* 0x0000000216087211 */ /* 0x000fc400078e10ff */
[----:B------:R-:W-:-:S04]  /*31e70*/  LEA R2, P5, R6, R12, 0x1 ;  /* 0x0000000c06027211 */ /* 0x000fc800078a08ff */
[----:B------:R-:W-:Y:S02]  /*31e80*/  LEA.HI.X.SX32 R3, R6, R0, 0x1, P5 ;  /* 0x0000000006037211 */ /* 0x000fe400028f0eff */
[----:B----4-:R-:W-:-:S04]  /*31e90*/  LEA R18, P6, R17, R12, 0x1 ;  /* 0x0000000c11127211 */ /* 0x010fc800078c08ff */
[----:B------:R-:W-:-:S05]  /*31ea0*/  LEA.HI.X.SX32 R19, R17, R0, 0x1, P6 ;  /* 0x0000000011137211 */ /* 0x000fca00030f0eff */
[----:B------:R0:W-:Y:S04]  /*31eb0*/  STL.64 [R1+0x170], R18 ;  /* 0x0001701201007387 */ /* 0x0001e80000100a00 */
[----:B------:R1:W-:Y:S01]  /*31ec0*/  STL.64 [R1+0x168], R2 ;  /* 0x0001680201007387 */ /* 0x0003e20000100a00 */
[-C--:B0-----:R-:W-:Y:S02]  /*31ed0*/  LEA R18, P6, R16, R12.reuse, 0x1 ;  /* 0x0000000c10127211 */ /* 0x081fe400078c08ff */
[----:B-1----:R-:W-:Y:S02]  /*31ee0*/  LEA R2, P5, R4, R12, 0x1 ;  /* 0x0000000c04027211 */ /* 0x002fe400078a08ff */
[-C--:B------:R-:W-:Y:S02]  /*31ef0*/  LEA.HI.X.SX32 R19, R16, R0.reuse, 0x1, P6 ;  /* 0x0000000010137211 */ /* 0x080fe400030f0eff */
[----:B------:R-:W-:-:S03]  /*31f00*/  LEA.HI.X.SX32 R3, R4, R0, 0x1, P5 ;  /* 0x0000000004037211 */ /* 0x000fc600028f0eff */
[----:B------:R0:W-:Y:S04]  /*31f10*/  STL.64 [R1+0x160], R18 ;  /* 0x0001601201007387 */ /* 0x0001e80000100a00 */
[----:B------:R2:W-:Y:S01]  /*31f20*/  STL.64 [R1+0x158], R2 ;  /* 0x0001580201007387 */ /* 0x0005e20000100a00 */
[-C--:B0-----:R-:W-:Y:S02]  /*31f30*/  LEA R18, P6, R15, R12.reuse, 0x1 ;  /* 0x0000000c0f127211 */ /* 0x081fe400078c08ff */
[----:B--2---:R-:W-:Y:S02]  /*31f40*/  LEA R2, P5, R29, R12, 0x1 ;  /* 0x0000000c1d027211 */ /* 0x004fe400078a08ff */
[----:B------:R-:W-:Y:S02]  /*31f50*/  LEA.HI.X.SX32 R19, R15, R0, 0x1, P6 ;  /* 0x000000000f137211 */ /* 0x000fe400030f0eff */
[----:B------:R-:W-:-:S02]  /*31f60*/  LEA R20, P6, R28, R12, 0x1 ;  /* 0x0000000c1c147211 */ /* 0x000fc400078c08ff */
[-C--:B------:R-:W-:Y:S02]  /*31f70*/  LEA.HI.X.SX32 R3, R29, R0.reuse, 0x1, P5 ;  /* 0x000000001d037211 */ /* 0x080fe400028f0eff */
[----:B------:R-:W-:Y:S01]  /*31f80*/  LEA.HI.X.SX32 R21, R28, R0, 0x1, P6 ;  /* 0x000000001c157211 */ /* 0x000fe200030f0eff */
[----:B------:R-:W-:Y:S01]  /*31f90*/  STL.64 [R1+0x150], R18 ;  /* 0x0001501201007387 */ /* 0x000fe20000100a00 */
[----:B------:R-:W-:Y:S01]  /*31fa0*/  IMAD R7, R22, 0x4, R8 ;  /* 0x0000000416077824 */ /* 0x000fe200078e0208 */
[----:B------:R-:W0:Y:S02]  /*31fb0*/  LDC R28, c[0x0][0x3e8] ;  /* 0x0000fa00ff1c7b82 */ /* 0x000e240000000800 */
[----:B------:R1:W-:Y:S04]  /*31fc0*/  STL.64 [R1+0x148], R2 ;  /* 0x0001480201007387 */ /* 0x0003e80000100a00 */
[----:B------:R2:W-:Y:S01]  /*31fd0*/  STL.64 [R1+0x140], R20 ;  /* 0x0001401401007387 */ /* 0x0005e20000100a00 */
[----:B-1----:R-:W-:-:S02]  /*31fe0*/  LEA R2, P5, R14, R12, 0x1 ;  /* 0x0000000c0e027211 */ /* 0x002fc400078a08ff */
[C---:B--2---:R-:W-:Y:S02]  /*31ff0*/  LEA R20, P6, R27.reuse, R12, 0x1 ;  /* 0x0000000c1b147211 */ /* 0x044fe400078c08ff */
[-C--:B------:R-:W-:Y:S02]  /*32000*/  LEA.HI.X.SX32 R3, R14, R0.reuse, 0x1, P5 ;  /* 0x000000000e037211 */ /* 0x080fe400028f0eff */
[----:B------:R-:W-:-:S03]  /*32010*/  LEA.HI.X.SX32 R21, R27, R0, 0x1, P6 ;  /* 0x000000001b157211 */ /* 0x000fc600030f0eff */
[----:B------:R-:W-:Y:S04]  /*32020*/  STL.64 [R1+0xf0], R2 ;  /* 0x0000f00201007387 */ /* 0x000fe80000100a00 */
[----:B------:R1:W-:Y:S04]  /*32030*/  STL.64 [R1+0xe0], R20 ;  /* 0x0000e01401007387 */ /* 0x0003e80000100a00 */
[----:B-1----:R-:W2:Y:S01]  /*32040*/  LDL.LU.64 R20, [R1+0x1728] ;  /* 0x0017280001147983 */ /* 0x002ea20000300a00 */
[----:B------:R-:W-:-:S04]  /*32050*/  LEA R2, P5, R26, R12, 0x1 ;  /* 0x0000000c1a027211 */ /* 0x000fc800078a08ff */
[----:B------:R-:W-:Y:S01]  /*32060*/  LEA.HI.X.SX32 R3, R26, R0, 0x1, P5 ;  /* 0x000000001a037211 */ /* 0x000fe200028f0eff */
[----:B--2---:R3:W-:Y:S04]  /*32070*/  STL.64 [R1+0x1710], R20 ;  /* 0x0017101401007387 */ /* 0x0047e80000100a00 */
[----:B------:R1:W-:Y:S01]  /*32080*/  STL.64 [R1+0xd0], R2 ;  /* 0x0000d00201007387 */ /* 0x0003e20000100a00 */
[----:B---3--:R-:W-:Y:S02]  /*32090*/  MOV R20, R10 ;  /* 0x0000000a00147202 */ /* 0x008fe40000000f00 */
[C---:B------:R-:W-:Y:S02]  /*320a0*/  LEA R10, P6, R5.reuse, R12, 0x1 ;  /* 0x0000000c050a7211 */ /* 0x040fe400078c08ff */
[----:B------:R-:W-:Y:S01]  /*320b0*/  MOV R21, R11 ;  /* 0x0000000b00157202 */ /* 0x000fe20000000f00 */
[----:B-1----:R-:W2:Y:S01]  /*320c0*/  LDL.LU.64 R2, [R1+0x1720] ;  /* 0x0017200001027983 */ /* 0x002ea20000300a00 */
[----:B------:R-:W-:-:S05]  /*320d0*/  LEA.HI.X.SX32 R11, R5, R0, 0x1, P6 ;  /* 0x00000000050b7211 */ /* 0x000fca00030f0eff */
[----:B------:R1:W-:Y:S04]  /*320e0*/  STL.64 [R1+0xc8], R10 ;  /* 0x0000c80a01007387 */ /* 0x0003e80000100a00 */
[----:B-1----:R-:W3:Y:S01]  /*320f0*/  LDL.LU.64 R10, [R1+0x1718] ;  /* 0x00171800010a7983 */ /* 0x002ee20000300a00 */
[----:B------:R-:W-:Y:S02]  /*32100*/  MOV R26, R20 ;  /* 0x00000014001a7202 */ /* 0x000fe40000000f00 */
[C---:B------:R-:W-:Y:S02]  /*32110*/  LEA R20, P5, R13.reuse, R12, 0x1 ;  /* 0x0000000c0d147211 */ /* 0x040fe400078a08ff */
[----:B------:R-:W-:Y:S02]  /*32120*/  MOV R27, R21 ;  /* 0x00000015001b7202 */ /* 0x000fe40000000f00 */
[----:B------:R-:W-:-:S05]  /*32130*/  LEA.HI.X.SX32 R21, R13, R0, 0x1, P5 ;  /* 0x000000000d157211 */ /* 0x000fca00028f0eff */
[----:B------:R3:W-:Y:S01]  /*32140*/  STL.64 [R1+0xc0], R20 ;  /* 0x0000c01401007387 */ /* 0x0007e20000100a00 */
[----:B------:R-:W-:-:S04]  /*32150*/  LEA R16, R22, R7, 0x2 ;  /* 0x0000000716107211 */ /* 0x000fc800078e10ff */
[----:B------:R-:W-:Y:S02]  /*32160*/  LEA R18, R22, R16, 0x2 ;  /* 0x0000001016127211 */ /* 0x000fe400078e10ff */
[----:B--2---:R-:W-:-:S04]  /*32170*/  LEA R4, P6, R3, R12, 0x1 ;  /* 0x0000000c03047211 */ /* 0x004fc800078c08ff */
[----:B------:R-:W-:-:S05]  /*32180*/  LEA.HI.X.SX32 R5, R3, R0, 0x1, P6 ;  /* 0x0000000003057211 */ /* 0x000fca00030f0eff */
[----:B------:R1:W-:Y:S01]  /*32190*/  STL.64 [R1+0xb0], R4 ;  /* 0x0000b00401007387 */ /* 0x0003e20000100a00 */
[----:B---3--:R-:W-:-:S04]  /*321a0*/  LEA R20, P5, R11, R12, 0x1 ;  /* 0x0000000c0b147211 */ /* 0x008fc800078a08ff */
[----:B------:R-:W-:Y:S01]  /*321b0*/  LEA.HI.X.SX32 R21, R11, R0, 0x1, P5 ;  /* 0x000000000b157211 */ /* 0x000fe200028f0eff */
[----:B------:R2:W-:Y:S01]  /*321c0*/  STL.64 [R1+0x1708], R24 ;  /* 0x0017081801007387 */ /* 0x0005e20000100a00 */
[----:B-1----:R-:W-:-:S03]  /*321d0*/  LEA R4, P6, R9, R12, 0x1 ;  /* 0x0000000c09047211 */ /* 0x002fc600078c08ff */
[----:B------:R1:W-:Y:S01]  /*321e0*/  STL.64 [R1+0xa8], R20 ;  /* 0x0000a81401007387 */ /* 0x0003e20000100a00 */
[----:B------:R-:W-:Y:S02]  /*321f0*/  LEA.HI.X.SX32 R5, R9, R0, 0x1, P6 ;  /* 0x0000000009057211 */ /* 0x000fe400030f0eff */
[-C--:B--2---:R-:W-:Y:S02]  /*32200*/  LEA R24, P6, R2, R12.reuse, 0x1 ;  /* 0x0000000c02187211 */ /* 0x084fe400078c08ff */
[----:B-1----:R-:W-:Y:S02]  /*32210*/  LEA R20, P5, R10, R12, 0x1 ;  /* 0x0000000c0a147211 */ /* 0x002fe400078a08ff */
[-C--:B------:R-:W-:Y:S02]  /*32220*/  LEA.HI.X.SX32 R25, R2, R0.reuse, 0x1, P6 ;  /* 0x0000000002197211 */ /* 0x080fe400030f0eff */
[----:B------:R-:W-:Y:S01]  /*32230*/  LEA.HI.X.SX32 R21, R10, R0, 0x1, P5 ;  /* 0x000000000a157211 */ /* 0x000fe200028f0eff */
[----:B------:R-:W-:Y:S04]  /*32240*/  STL.64 [R1+0xa0], R4 ;  /* 0x0000a00401007387 */ /* 0x000fe80000100a00 */
[----:B------:R1:W-:Y:S04]  /*32250*/  STL.64 [R1+0x98], R20 ;  /* 0x0000981401007387 */ /* 0x0003e80000100a00 */
[----:B------:R2:W-:Y:S01]  /*32260*/  STL.64 [R1+0x90], R24 ;  /* 0x0000901801007387 */ /* 0x0005e20000100a00 */
[----:B-1----:R-:W-:-:S02]  /*32270*/  LEA R20, P5, R8, R12, 0x1 ;  /* 0x0000000c08147211 */ /* 0x002fc400078a08ff */
[C---:B--2---:R-:W-:Y:S02]  /*32280*/  LEA R24, P6, R7.reuse, R12, 0x1 ;  /* 0x0000000c07187211 */ /* 0x044fe400078c08ff */
[-C--:B------:R-:W-:Y:S02]  /*32290*/  LEA.HI.X.SX32 R21, R8, R0.reuse, 0x1, P5 ;  /* 0x0000000008157211 */ /* 0x080fe400028f0eff */
[----:B------:R-:W-:-:S03]  /*322a0*/  LEA.HI.X.SX32 R25, R7, R0, 0x1, P6 ;  /* 0x0000000007197211 */ /* 0x000fc600030f0eff */
[----:B------:R1:W-:Y:S04]  /*322b0*/  STL.64 [R1+0x88], R20 ;  /* 0x0000881401007387 */ /* 0x0003e80000100a00 */
[----:B------:R2:W-:Y:S01]  /*322c0*/  STL.64 [R1+0x80], R24 ;  /* 0x0000801801007387 */ /* 0x0005e20000100a00 */
[-C--:B-1----:R-:W-:Y:S02]  /*322d0*/  LEA R20, P5, R16, R12.reuse, 0x1 ;  /* 0x0000000c10147211 */ /* 0x082fe400078a08ff */
[----:B--2---:R-:W-:Y:S02]  /*322e0*/  LEA R24, P6, R18, R12, 0x1 ;  /* 0x0000000c12187211 */ /* 0x004fe400078c08ff */
[-C--:B------:R-:W-:Y:S02]  /*322f0*/  LEA.HI.X.SX32 R21, R16, R0.reuse, 0x1, P5 ;  /* 0x0000000010157211 */ /* 0x080fe400028f0eff */
[----:B------:R-:W-:-:S03]  /*32300*/  LEA.HI.X.SX32 R25, R18, R0, 0x1, P6 ;  /* 0x0000000012197211 */ /* 0x000fc600030f0eff */
[----:B------:R1:W-:Y:S04]  /*32310*/  STL.64 [R1+0x78], R20 ;  /* 0x0000781401007387 */ /* 0x0003e80000100a00 */
[----:B-1----:R-:W2:Y:S04]  /*32320*/  LDL.LU.64 R20, [R1+0x1710] ;  /* 0x0017100001147983 */ /* 0x002ea80000300a00 */
[----:B------:R1:W-:Y:S04]  /*32330*/  STL.64 [R1+0x70], R24 ;  /* 0x0000701801007387 */ /* 0x0003e80000100a00 */
[----:B-1----:R-:W3:Y:S01]  /*32340*/  LDL.LU.64 R24, [R1+0x1708] ;  /* 0x0017080001187983 */ /* 0x002ee20000300a00 */
[----:B0-----:R-:W-:-:S04]  /*32350*/  IMAD R15, R28, 0x4, R18 ;  /* 0x000000041c0f7824 */ /* 0x001fc800078e0212 */
[C---:B------:R-:W-:Y:S01]  /*32360*/  IMAD R17, R28.reuse, 0x4, R15 ;  /* 0x000000041c117824 */ /* 0x040fe200078e020f */
[C---:B------:R-:W-:Y:S01]  /*32370*/  LEA R10, P5, R15.reuse, R12, 0x1 ;  /* 0x0000000c0f0a7211 */ /* 0x040fe200078a08ff */
[----:B------:R-:W-:Y:S02]  /*32380*/  IMAD.MOV.U32 R19, RZ, RZ, R11 ;  /* 0x000000ffff137224 */ /* 0x000fe400078e000b */
[C---:B------:R-:W-:Y:S01]  /*32390*/  IMAD R14, R28.reuse, 0x4, R17 ;  /* 0x000000041c0e7824 */ /* 0x040fe200078e0211 */
[----:B------:R-:W-:Y:S01]  /*323a0*/  MOV R18, R10 ;  /* 0x0000000a00127202 */ /* 0x000fe20000000f00 */
[----:B------:R0:W-:Y:S01]  /*323b0*/  STL [R1+0x68], R10 ;  /* 0x0000680a01007387 */ /* 0x0001e20000100800 */
[----:B------:R-:W-:Y:S02]  /*323c0*/  LEA.HI.X.SX32 R19, R15, R0, 0x1, P5 ;  /* 0x000000000f137211 */ /* 0x000fe400028f0eff */
[----:B------:R-:W-:Y:S02]  /*323d0*/  LEA R3, R28, R14, 0x2 ;  /* 0x0000000e1c037211 */ /* 0x000fe400078e10ff */
[----:B0-----:R-:W-:-:S04]  /*323e0*/  LEA R10, P6, R17, R12, 0x1 ;  /* 0x0000000c110a7211 */ /* 0x001fc800078c08ff */
[----:B------:R-:W-:Y:S01]  /*323f0*/  LEA.HI.X.SX32 R11, R17, R0, 0x1, P6 ;  /* 0x00000000110b7211 */ /* 0x000fe200030f0eff */
[----:B------:R0:W-:Y:S01]  /*32400*/  STL [R1+0x6c], R19 ;  /* 0x00006c1301007387 */ /* 0x0001e20000100800 */
[----:B------:R-:W-:Y:S02]  /*32410*/  LEA R18, P5, R14, R12, 0x1 ;  /* 0x0000000c0e127211 */ /* 0x000fe400078a08ff */
[C---:B------:R-:W-:Y:S01]  /*32420*/  LEA R4, R28.reuse, R3, 0x2 ;  /* 0x000000031c047211 */ /* 0x040fe200078e10ff */
[----:B------:R1:W-:Y:S04]  /*32430*/  STL.64 [R1+0x60], R10 ;  /* 0x0000600a01007387 */ /* 0x0003e80000100a00 */
[----:B------:R-:W-:Y:S01]  /*32440*/  IMAD R9, R28, 0x4, R4 ;  /* 0x000000041c097824 */ /* 0x000fe200078e0204 */
[----:B0-----:R-:W-:-:S02]  /*32450*/  LEA.HI.X.SX32 R19, R14, R0, 0x1, P5 ;  /* 0x000000000e137211 */ /* 0x001fc400028f0eff */
[----:B-1----:R-:W-:-:S03]  /*32460*/  LEA R10, P6, R3, R12, 0x1 ;  /* 0x0000000c030a7211 */ /* 0x002fc600078c08ff */
[----:B------:R-:W-:Y:S01]  /*32470*/  STL.64 [R1+0x58], R18 ;  /* 0x0000581201007387 */ /* 0x000fe20000100a00 */
[----:B------:R-:W-:Y:S02]  /*32480*/  LEA.HI.X.SX32 R11, R3, R0, 0x1, P6 ;  /* 0x00000000030b7211 */ /* 0x000fe400030f0eff */
[----:B------:R-:W-:Y:S02]  /*32490*/  LEA R6, R28, R9, 0x2 ;  /* 0x000000091c067211 */ /* 0x000fe400078e10ff */
[----:B------:R-:W-:Y:S02]  /*324a0*/  LEA R16, P5, R4, R12, 0x1 ;  /* 0x0000000c04107211 */ /* 0x000fe400078a08ff */
[----:B------:R-:W-:Y:S02]  /*324b0*/  LEA R5, R28, R6, 0x2 ;  /* 0x000000061c057211 */ /* 0x000fe400078e10ff */
[----:B------:R-:W-:Y:S02]  /*324c0*/  LEA.HI.X.SX32 R17, R4, R0, 0x1, P5 ;  /* 0x0000000004117211 */ /* 0x000fe400028f0eff */
[----:B------:R-:W-:-:S02]  /*324d0*/  LEA R2, R28, R5, 0x2 ;  /* 0x000000051c027211 */ /* 0x000fc400078e10ff */
[----:B------:R-:W-:Y:S02]  /*324e0*/  LEA R14, P5, R6, R12, 0x1 ;  /* 0x0000000c060e7211 */ /* 0x000fe400078a08ff */
[----:B------:R-:W-:Y:S02]  /*324f0*/  LEA R3, R28, R2, 0x2 ;  /* 0x000000021c037211 */ /* 0x000fe400078e10ff */
[----:B------:R-:W-:Y:S01]  /*32500*/  LEA.HI.X.SX32 R15, R6, R0, 0x1, P5 ;  /* 0x00000000060f7211 */ /* 0x000fe200028f0eff */
[----:B------:R-:W-:Y:S01]  /*32510*/  IMAD.MOV.U32 R29, RZ, RZ, R23 ;  /* 0x000000ffff1d7224 */ /* 0x000fe200078e0017 */
[----:B---3--:R-:W-:Y:S04]  /*32520*/  STL.64 [R1+0x1700], R24 ;  /* 0x0017001801007387 */ /* 0x008fe80000100a00 */
[----:B------:R0:W-:Y:S04]  /*32530*/  STL.64 [R1+0x50], R10 ;  /* 0x0000500a01007387 */ /* 0x0001e80000100a00 */
[----:B------:R-:W3:Y:S01]  /*32540*/  LDL.LU R22, [R1+0xe8] ;  /* 0x0000e80001167983 */ /* 0x000ee20000300800 */
[----:B0-----:R-:W-:-:S04]  /*32550*/  LEA R10, P6, R9, R12, 0x1 ;  /* 0x0000000c090a7211 */ /* 0x001fc800078c08ff */
[----:B------:R-:W-:Y:S01]  /*32560*/  LEA.HI.X.SX32 R11, R9, R0, 0x1, P6 ;  /* 0x00000000090b7211 */ /* 0x000fe200030f0eff */
[----:B------:R0:W-:Y:S04]  /*32570*/  STL.64 [R1+0x48], R16 ;  /* 0x0000481001007387 */ /* 0x0001e80000100a00 */
[----:B------:R1:W-:Y:S01]  /*32580*/  STL.64 [R1+0x40], R10 ;  /* 0x0000400a01007387 */ /* 0x0003e20000100a00 */
[----:B------:R-:W-:-:S03]  /*32590*/  LEA R24, P5, R2, R12, 0x1 ;  /* 0x0000000c02187211 */ /* 0x000fc600078a08ff */
[----:B------:R-:W4:Y:S01]  /*325a0*/  LDL.LU R13, [R1+0x124] ;  /* 0x00012400010d7983 */ /* 0x000f220000300800 */
[----:B0-----:R-:W-:Y:S01]  /*325b0*/  IMAD.MOV.U32 R16, RZ, RZ, R26 ;  /* 0x000000ffff107224 */ /* 0x001fe200078e001a */
[C---:B-1----:R-:W-:Y:S02]  /*325c0*/  LEA R10, P6, R5.reuse, R12, 0x1 ;  /* 0x0000000c050a7211 */ /* 0x042fe400078c08ff */
[----:B------:R-:W3:Y:S01]  /*325d0*/  LDL.LU R19, [R1+0x134] ;  /* 0x0001340001137983 */ /* 0x000ee20000300800 */
[----:B--2---:R-:W-:Y:S02]  /*325e0*/  MOV R26, R20 ;  /* 0x00000014001a7202 */ /* 0x004fe40000000f00 */
[----:B------:R-:W-:Y:S01]  /*325f0*/  LEA.HI.X.SX32 R11, R5, R0, 0x1, P6 ;  /* 0x00000000050b7211 */ /* 0x000fe200030f0eff */
[----:B------:R-:W2:Y:S01]  /*32600*/  LDL.LU R23, [R1+0x114] ;  /* 0x0001140001177983 */ /* 0x000ea20000300800 */
[C---:B------:R-:W-:Y:S02]  /*32610*/  LEA R20, P6, R3.reuse, R12, 0x1 ;  /* 0x0000000c03147211 */ /* 0x040fe400078c08ff */
[----:B------:R-:W-:Y:S01]  /*32620*/  MOV R17, R27 ;  /* 0x0000001b00117202 */ /* 0x000fe20000000f00 */
[----:B------:R0:W-:Y:S01]  /*32630*/  STL.64 [R1+0x38], R14 ;  /* 0x0000380e01007387 */ /* 0x0001e20000100a00 */
[-C--:B------:R-:W-:Y:S01]  /*32640*/  LEA.HI.X.SX32 R25, R2, R0.reuse, 0x1, P5 ;  /* 0x0000000002197211 */ /* 0x080fe200028f0eff */
[----:B------:R-:W-:Y:S01]  /*32650*/  IMAD.MOV.U32 R27, RZ, RZ, R21 ;  /* 0x000000ffff1b7224 */ /* 0x000fe200078e0015 */
[----:B------:R-:W-:Y:S01]  /*32660*/  LEA.HI.X.SX32 R21, R3, R0, 0x1, P6 ;  /* 0x0000000003157211 */ /* 0x000fe200030f0eff */
[----:B------:R-:W2:Y:S04]  /*32670*/  LDL.LU.64 R8, [R1+0x378] ;  /* 0x0003780001087983 */ /* 0x000ea80000300a00 */
[----:B------:R1:W-:Y:S04]  /*32680*/  STL.64 [R1+0x30], R10 ;  /* 0x0000300a01007387 */ /* 0x0003e80000100a00 */
[----:B0-----:R-:W2:Y:S04]  /*32690*/  LDL.LU.64 R14, [R1+0x370] ;  /* 0x00037000010e7983 */ /* 0x001ea80000300a00 */
[----:B-1----:R-:W2:Y:S04]  /*326a0*/  LDL.LU.64 R10, [R1+0x368] ;  /* 0x00036800010a7983 */ /* 0x002ea80000300a00 */
[----:B------:R0:W-:Y:S04]  /*326b0*/  STL.64 [R1+0x28], R24 ;  /* 0x0000281801007387 */ /* 0x0001e80000100a00 */
[----:B0-----:R-:W2:Y:S04]  /*326c0*/  LDL.LU.64 R24, [R1+0x1700] ;  /* 0x0017000001187983 */ /* 0x001ea80000300a00 */
[----:B------:R0:W-:Y:S04]  /*326d0*/  STL.64 [R1+0x20], R20 ;  /* 0x0000201401007387 */ /* 0x0001e80000100a00 */
[----:B0-----:R-:W2:Y:S04]  /*326e0*/  LDL.LU R20, [R1+0x108] ;  /* 0x0001080001147983 */ /* 0x001ea80000300800 */
[----:B------:R-:W2:Y:S01]  /*326f0*/  LDL.LU R21, [R1+0x128] ;  /* 0x0001280001157983 */ /* 0x000ea20000300800 */
[----:B------:R-:W-:-:S04]  /*32700*/  LEA R4, R28, R3, 0x2 ;  /* 0x000000031c047211 */ /* 0x000fc800078e10ff */
[----:B------:R-:W-:Y:S02]  /*32710*/  LEA R5, R28, R4, 0x2 ;  /* 0x000000041c057211 */ /* 0x000fe400078e10ff */
[----:B------:R-:W-:Y:S02]  /*32720*/  MOV R3, R29 ;  /* 0x0000001d00037202 */ /* 0x000fe40000000f00 */
[----:B------:R-:W-:Y:S02]  /*32730*/  LEA R2, P6, R5, R12, 0x1 ;  /* 0x0000000c05027211 */ /* 0x000fe400078c08ff */
[----:B------:R-:W-:Y:S02]  /*32740*/  PRMT R6, R3, 0x7632, R6 ;  /* 0x0000763203067816 */ /* 0x000fe40000000006 */
[----:B------:R-:W-:Y:S02]  /*32750*/  LEA.HI.X.SX32 R3, R5, R0, 0x1, P6 ;  /* 0x0000000005037211 */ /* 0x000fe400030f0eff */
[C---:B------:R-:W-:Y:S01]  /*32760*/  LEA R28, P5, R4.reuse, R12, 0x1 ;  /* 0x0000000c041c7211 */ /* 0x040fe200078a08ff */
[----:B--2---:R0:W-:Y:S04]  /*32770*/  STL.64 [R1+0x16f8], R20 ;  /* 0x0016f81401007387 */ /* 0x0041e80000100a00 */
[----:B0-----:R-:W2:Y:S04]  /*32780*/  LDL.LU.64 R20, [R1+0x380] ;  /* 0x0003800001147983 */ /* 0x001ea80000300a00 */
[----:B------:R-:W2:Y:S04]  /*32790*/  LDL.LU R18, [R1+0x138] ;  /* 0x0001380001127983 */ /* 0x000ea80000300800 */
[----:B------:R-:W2:Y:S04]  /*327a0*/  LDL.LU R7, [R1+0x118] ;  /* 0x0001180001077983 */ /* 0x000ea80000300800 */
[----:B------:R-:W2:Y:S04]  /*327b0*/  LDL.LU R12, [R1+0xf8] ;  /* 0x0000f800010c7983 */ /* 0x000ea80000300800 */
[----:B------:R-:W-:Y:S04]  /*327c0*/  STL.64 [R1+0x1538], R2 ;  /* 0x0015380201007387 */ /* 0x000fe80000100a00 */
[----:B------:R0:W-:Y:S04]  /*327d0*/  STL.64 [R1+0x16a8], R2 ;  /* 0x0016a80201007387 */ /* 0x0001e80000100a00 */
[----:B0-----:R-:W2:Y:S01]  /*327e0*/  LDL.LU.64 R2, [R1+0x388] ;  /* 0x0003880001027983 */ /* 0x001ea20000300a00 */
[----:B------:R-:W-:-:S02]  /*327f0*/  LEA.HI.X.SX32 R29, R4, R0, 0x1, P5 ;  /* 0x00000000041d7211 */ /* 0x000fc400028f0eff */
[----:B----4-:R-:W-:-:S03]  /*32800*/  PRMT R5, R13, 0x7632, R5 ;  /* 0x000076320d057816 */ /* 0x010fc60000000005 */
[----:B------:R-:W-:Y:S04]  /*32810*/  STL.64 [R1+0x1540], R28 ;  /* 0x0015401c01007387 */ /* 0x000fe80000100a00 */
[----:B--2---:R0:W-:Y:S04]  /*32820*/  STG.E.U16 desc[UR10][R2.64], R6 ;  /* 0x0000000602007986 */ /* 0x0041e8000c10150a */
[----:B------:R-:W-:Y:S04]  /*32830*/  STG.E.U16 desc[UR10][R20.64], R5 ;  /* 0x0000000514007986 */ /* 0x000fe8000c10150a */
[----:B0-----:R-:W2:Y:S04]  /*32840*/  LDL.LU R6, [R1+0xd8] ;  /* 0x0000d80001067983 */ /* 0x001ea80000300800 */
[----:B------:R0:W-:Y:S04]  /*32850*/  STL [R1+0x16d0], R5 ;  /* 0x0016d00501007387 */ /* 0x0001e80000100800 */
[----:B0-----:R-:W4:Y:S04]  /*32860*/  LDL.LU R5, [R1+0xb8] ;  /* 0x0000b80001057983 */ /* 0x001f280000300800 */
[----:B------:R-:W2:Y:S04]  /*32870*/  LDL.LU.64 R2, [R1+0x2c8] ;  /* 0x0002c80001027983 */ /* 0x000ea80000300a00 */
[----:B--2---:R0:W-:Y:S04]  /*32880*/  STL.64 [R1+0x16b0], R2 ;  /* 0x0016b00201007387 */ /* 0x0041e80000100a00 */
[----:B0-----:R-:W2:Y:S04]  /*32890*/  LDL.LU.64 R2, [R1+0x2d8] ;  /* 0x0002d80001027983 */ /* 0x001ea80000300a00 */
        /* <DEDUP_REMOVED lines=9> */
[----:B0-----:R-:W2:Y:S01]  /*32930*/  LDL.LU.64 R2, [R1+0x330] ;  /* 0x0003300001027983 */ /* 0x001ea20000300a00 */
[----:B---3--:R-:W-:-:S03]  /*32940*/  PRMT R4, R19, 0x7632, R4 ;  /* 0x0000763213047816 */ /* 0x008fc60000000004 */
[----:B--2---:R0:W-:Y:S04]  /*32950*/  STL.64 [R1+0x16e8], R2 ;  /* 0x0016e80201007387 */ /* 0x0041e80000100a00 */
[----:B0-----:R-:W2:Y:S01]  /*32960*/  LDL.LU.64 R2, [R1+0x340] ;  /* 0x0003400001027983 */ /* 0x001ea20000300a00 */
[----:B------:R-:W-:Y:S01]  /*32970*/  PRMT R0, R23, 0x7632, R0 ;  /* 0x0000763217007816 */ /* 0x000fe20000000000 */
[----:B------:R-:W-:Y:S02]  /*32980*/  IMAD.MOV.U32 R20, RZ, RZ, R16 ;  /* 0x000000ffff147224 */ /* 0x000fe400078e0010 */
[----:B------:R-:W-:Y:S01]  /*32990*/  STG.E.U16 desc[UR10][R8.64], R4 ;  /* 0x0000000408007986 */ /* 0x000fe2000c10150a */
[----:B------:R-:W-:-:S03]  /*329a0*/  MOV R21, R17 ;  /* 0x0000001100157202 */ /* 0x000fc60000000f00 */
[----:B------:R-:W-:Y:S04]  /*329b0*/  STG.E.U16 desc[UR10][R14.64], R0 ;  /* 0x000000000e007986 */ /* 0x000fe8000c10150a */
[----:B------:R-:W-:Y:S04]  /*329c0*/  STG.E.U16 desc[UR10][R10.64], R22 ;  /* 0x000000160a007986 */ /* 0x000fe8000c10150a */
[----:B----4-:R-:W-:Y:S04]  /*329d0*/  STG.E.U16 desc[UR10][R24.64], R5 ;  /* 0x0000000518007986 */ /* 0x010fe8000c10150a */
[----:B------:R-:W-:Y:S04]  /*329e0*/  STG.E.U16 desc[UR10][R26.64], R6 ;  /* 0x000000061a007986 */ /* 0x000fe8000c10150a */
[----:B------:R-:W-:Y:S04]  /*329f0*/  STG.E.U16 desc[UR10][R20.64], R12 ;  /* 0x0000000c14007986 */ /* 0x000fe8000c10150a */
[----:B--2---:R0:W-:Y:S04]  /*32a00*/  STL.64 [R1+0x16f0], R2 ;  /* 0x0016f00201007387 */ /* 0x0041e80000100a00 */
[----:B0-----:R-:W2:Y:S04]  /*32a10*/  LDL.LU.64 R2, [R1+0x348] ;  /* 0x0003480001027983 */ /* 0x001ea80000300a00 */
[----:B------:R-:W3:Y:S04]  /*32a20*/  LDL.LU.64 R28, [R1+0x2b8] ;  /* 0x0002b800011c7983 */ /* 0x000ee80000300a00 */
[----:B------:R-:W4:Y:S04]  /*32a30*/  LDL.LU.64 R8, [R1+0x2a0] ;  /* 0x0002a00001087983 */ /* 0x000f280000300a00 */
[----:B------:R-:W2:Y:S04]  /*32a40*/  LDL.LU.64 R14, [R1+0x290] ;  /* 0x00029000010e7983 */ /* 0x000ea80000300a00 */
[----:B------:R-:W2:Y:S04]  /*32a50*/  LDL.LU.64 R16, [R1+0x280] ;  /* 0x0002800001107983 */ /* 0x000ea80000300a00 */
[----:B------:R-:W2:Y:S04]  /*32a60*/  LDL.LU R13, [R1+0xec] ;  /* 0x0000ec00010d7983 */ /* 0x000ea80000300800 */
[----:B------:R-:W2:Y:S04]  /*32a70*/  LDL.LU.64 R10, [R1+0x270] ;  /* 0x00027000010a7983 */ /* 0x000ea80000300a00 */
[----:B------:R-:W2:Y:S04]  /*32a80*/  LDL.LU R19, [R1+0xbc] ;  /* 0x0000bc0001137983 */ /* 0x000ea80000300800 */
[----:B------:R-:W2:Y:S04]  /*32a90*/  LDL.LU R23, [R1+0xdc] ;  /* 0x0000dc0001177983 */ /* 0x000ea80000300800 */
[----:B------:R-:W2:Y:S04]  /*32aa0*/  LDL.LU R24, [R1+0x420] ;  /* 0x0004200001187983 */ /* 0x000ea80000300800 */
[----:B------:R-:W2:Y:S04]  /*32ab0*/  LDL.LU.64 R26, [R1+0x260] ;  /* 0x00026000011a7983 */ /* 0x000ea80000300a00 */
[----:B------:R-:W2:Y:S04]  /*32ac0*/  LDL.LU.64 R20, [R1+0x16f8] ;  /* 0x0016f80001147983 */ /* 0x000ea80000300a00 */
[----:B--2---:R0:W-:Y:S04]  /*32ad0*/  STG.E.U16 desc[UR10][R2.64], R20 ;  /* 0x0000001402007986 */ /* 0x0041e8000c10150a */
[----:B0-----:R-:W2:Y:S04]  /*32ae0*/  LDL.LU.64 R2, [R1+0x16f0] ;  /* 0x0016f00001027983 */ /* 0x001ea80000300a00 */
[----:B--2---:R0:W-:Y:S04]  /*32af0*/  STG.E.U16 desc[UR10][R2.64], R21 ;  /* 0x0000001502007986 */ /* 0x0041e8000c10150a */
[----:B0-----:R-:W2:Y:S04]  /*32b00*/  LDL.LU.64 R2, [R1+0x16e8] ;  /* 0x0016e80001027983 */ /* 0x001ea80000300a00 */
[----:B------:R-:W3:Y:S04]  /*32b10*/  LDL.LU R25, [R1+0x3a4] ;  /* 0x0003a40001197983 */ /* 0x000ee80000300800 */
[----:B--2---:R0:W-:Y:S04]  /*32b20*/  STG.E.U16 desc[UR10][R2.64], R18 ;  /* 0x0000001202007986 */ /* 0x0041e8000c10150a */
[----:B0-----:R-:W2:Y:S01]  /*32b30*/  LDL.LU.64 R2, [R1+0x16e0] ;  /* 0x0016e00001027983 */ /* 0x001ea20000300a00 */
[----:B------:R-:W-:-:S03]  /*32b40*/  PRMT R0, R22, 0x7632, R0 ;  /* 0x0000763216007816 */ /* 0x000fc60000000000 */
[----:B--2---:R0:W-:Y:S04]  /*32b50*/  STG.E.U16 desc[UR10][R2.64], R7 ;  /* 0x0000000702007986 */ /* 0x0041e8000c10150a */
[----:B0-----:R-:W2:Y:S01]  /*32b60*/  LDL.LU.64 R2, [R1+0x16d8] ;  /* 0x0016d80001027983 */ /* 0x001ea20000300a00 */
[----:B------:R-:W-:-:S03]  /*32b70*/  PRMT R4, R5, 0x7632, R4 ;  /* 0x0000763205047816 */ /* 0x000fc60000000004 */
[----:B------:R-:W3:Y:S04]  /*32b80*/  LDL.LU R22, [R1+0xfc] ;  /* 0x0000fc0001167983 */ /* 0x000ee80000300800 */
[----:B------:R-:W3:Y:S04]  /*32b90*/  LDL.LU R5, [R1+0x16d0] ;  /* 0x0016d00001057983 */ /* 0x000ee80000300800 */
[----:B--2---:R0:W-:Y:S04]  /*32ba0*/  STG.E.U16 desc[UR10][R2.64], R0 ;  /* 0x0000000002007986 */ /* 0x0041e8000c10150a */
[----:B0-----:R-:W2:Y:S01]  /*32bb0*/  LDL.LU.64 R2, [R1+0x16c8] ;  /* 0x0016c80001027983 */ /* 0x001ea20000300a00 */
[----:B------:R-:W-:-:S03]  /*32bc0*/  PRMT R0, R6, 0x7632, R0 ;  /* 0x0000763206007816 */ /* 0x000fc60000000000 */
        /* <DEDUP_REMOVED lines=8> */
[----:B---3--:R-:W-:-:S03]  /*32c50*/  PRMT R5, R21, 0x7632, R5 ;  /* 0x0000763215057816 */ /* 0x008fc60000000005 */
[----:B------:R-:W3:Y:S01]  /*32c60*/  LDL.LU.64 R20, [R1+0x2b0] ;  /* 0x0002b00001147983 */ /* 0x000ee20000300a00 */
[----:B------:R-:W-:-:S03]  /*32c70*/  PRMT R4, R18, 0x7632, R4 ;  /* 0x0000763212047816 */ /* 0x000fc60000000004 */
[----:B--2---:R0:W-:Y:S04]  /*32c80*/  STG.E.U16 desc[UR10][R2.64], R0 ;  /* 0x0000000002007986 */ /* 0x0041e8000c10150a */
[----:B0-----:R-:W2:Y:S01]  /*32c90*/  LDL.LU.64 R2, [R1+0x16a8] ;  /* 0x0016a80001027983 */ /* 0x001ea20000300a00 */
[----:B------:R-:W-:-:S03]  /*32ca0*/  PRMT R0, R7, 0x7632, R0 ;  /* 0x0000763207007816 */ /* 0x000fc60000000000 */
[----:B------:R-:W-:Y:S04]  /*32cb0*/  STG.E.U16 desc[UR10][R28.64], R5 ;  /* 0x000000051c007986 */ /* 0x000fe8000c10150a */
[----:B----4-:R0:W-:Y:S04]  /*32cc0*/  STG.E.U16 desc[UR10][R8.64], R4 ;  /* 0x0000000408007986 */ /* 0x0101e8000c10150a */
[----:B------:R-:W-:Y:S01]  /*32cd0*/  STL [R1+0x1688], R0 ;  /* 0x0016880001007387 */ /* 0x000fe20000100800 */
[----:B0-----:R-:W-:-:S05]  /*32ce0*/  PRMT R4, R13, 0x7632, R4 ;  /* 0x000076320d047816 */ /* 0x001fca0000000004 */
[----:B------:R-:W-:Y:S04]  /*32cf0*/  STL.S16 [R1+0xf8], R4 ;  /* 0x0000f80401007387 */ /* 0x000fe80000100600 */
[----:B------:R-:W0:Y:S04]  /*32d00*/  LDS.128 R4, [R24+UR6] ;  /* 0x0000000618047984 */ /* 0x000e280008000c00 */
[----:B------:R1:W-:Y:S04]  /*32d10*/  STG.E.U16 desc[UR10][R14.64], R0 ;  /* 0x000000000e007986 */ /* 0x0003e8000c10150a */
[----:B------:R-:W-:Y:S04]  /*32d20*/  STG.E.U16 desc[UR10][R16.64], R13 ;  /* 0x0000000d10007986 */ /* 0x000fe8000c10150a */
[----:B------:R-:W-:Y:S04]  /*32d30*/  STG.E.U16 desc[UR10][R10.64], R19 ;  /* 0x000000130a007986 */ /* 0x000fe8000c10150a */
[----:B------:R-:W-:Y:S01]  /*32d40*/  LDS.128 R8, [R24+UR6+0x400] ;  /* 0x0004000618087984 */ /* 0x000fe20008000c00 */
[----:B-1----:R-:W-:-:S03]  /*32d50*/  PRMT R0, R22, 0x7632, R0 ;  /* 0x0000763216007816 */ /* 0x002fc60000000000 */
[----:B------:R-:W-:Y:S04]  /*32d60*/  STG.E.U16 desc[UR10][R26.64], R23 ;  /* 0x000000171a007986 */ /* 0x000fe8000c10150a */
[----:B---3--:R-:W-:Y:S04]  /*32d70*/  STG.E.U16 desc[UR10][R20.64], R22 ;  /* 0x0000001614007986 */ /* 0x008fe8000c10150a */
[----:B------:R-:W-:Y:S01]  /*32d80*/  LDS.128 R12, [R24+UR6+0x800] ;  /* 0x00080006180c7984 */ /* 0x000fe20008000c00 */
[----:B--2---:R-:W-:Y:S02]  /*32d90*/  PRMT R3, R19, 0x7632, R3 ;  /* 0x0000763213037816 */ /* 0x004fe40000000003 */
[----:B------:R-:W-:Y:S01]  /*32da0*/  PRMT R2, R23, 0x7632, R2 ;  /* 0x0000763217027816 */ /* 0x000fe20000000002 */
[----:B------:R-:W-:Y:S04]  /*32db0*/  LDS.128 R16, [R25+UR6+0x800] ;  /* 0x0008000619107984 */ /* 0x000fe80008000c00 */
[----:B------:R1:W-:Y:S04]  /*32dc0*/  STL.S16 [R1+0xec], R3 ;  /* 0x0000ec0301007387 */ /* 0x0003e80000100600 */
[----:B------:R2:W-:Y:S04]  /*32dd0*/  STL.S16 [R1+0xe8], R2 ;  /* 0x0000e80201007387 */ /* 0x0005e80000100600 */
[----:B0-----:R-:W-:Y:S01]  /*32de0*/  STL [R1+0x10], R4 ;  /* 0x0000100401007387 */ /* 0x001fe20000100800 */
[----:B-1----:R-:W-:-:S03]  /*32df0*/  MOV R3, R5 ;  /* 0x0000000500037202 */ /* 0x002fc60000000f00 */
[----:B------:R-:W-:Y:S01]  /*32e00*/  STL [R1+0x1c], R7 ;  /* 0x00001c0701007387 */ /* 0x000fe20000100800 */
[----:B--2---:R-:W-:-:S03]  /*32e10*/  IMAD.MOV.U32 R2, RZ, RZ, R6 ;  /* 0x000000ffff027224 */ /* 0x004fc600078e0006 */
[----:B------:R-:W0:Y:S04]  /*32e20*/  LDS.128 R4, [R25+UR6] ;  /* 0x0000000619047984 */ /* 0x000e280008000c00 */
[----:B------:R-:W-:Y:S04]  /*32e30*/  STL [R1+0x15c0], R2 ;  /* 0x0015c00201007387 */ /* 0x000fe80000100800 */
[----:B------:R-:W-:Y:S04]  /*32e40*/  STL [R1+0x1600], R3 ;  /* 0x0016000301007387 */ /* 0x000fe80000100800 */
[----:B0-----:R-:W-:Y:S04]  /*32e50*/  STL [R1+0x1658], R4 ;  /* 0x0016580401007387 */ /* 0x001fe80000100800 */
[----:B------:R0:W-:Y:S04]  /*32e60*/  STL [R1+0x1630], R5 ;  /* 0x0016300501007387 */ /* 0x0001e80000100800 */
[----:B------:R1:W-:Y:S04]  /*32e70*/  STL [R1+0x1588], R7 ;  /* 0x0015880701007387 */ /* 0x0003e80000100800 */
[----:B------:R-:W-:Y:S01]  /*32e80*/  STL.S16 [R1+0xdc], R0 ;  /* 0x0000dc0001007387 */ /* 0x000fe20000100600 */
[----:B0-----:R-:W-:-:S03]  /*32e90*/  MOV R5, R8 ;  /* 0x0000000800057202 */ /* 0x001fc60000000f00 */
[----:B------:R-:W-:Y:S01]  /*32ea0*/  STL [R1+0x4], R9 ;  /* 0x0000040901007387 */ /* 0x000fe20000100800 */
[----:B-1----:R-:W-:-:S03]  /*32eb0*/  MOV R7, R10 ;  /* 0x0000000a00077202 */ /* 0x002fc60000000f00 */
[----:B------:R-:W-:Y:S04]  /*32ec0*/  STL [R1+0xc], R11 ;  /* 0x00000c0b01007387 */ /* 0x000fe80000100800 */
[----:B------:R-:W2:Y:S04]  /*32ed0*/  LDL.LU R23, [R1+0x10c] ;  /* 0x00010c0001177983 */ /* 0x000ea80000300800 */
[----:B------:R-:W-:Y:S04]  /*32ee0*/  STL [R1+0x1668], R5 ;  /* 0x0016680501007387 */ /* 0x000fe80000100800 */
[----:B------:R-:W-:Y:S04]  /*32ef0*/  STL.64 [R1+0x15b8], R6 ;  /* 0x0015b80601007387 */ /* 0x000fe80000100a00 */
[----:B------:R0:W-:Y:S04]  /*32f00*/  STL [R1+0x1698], R6 ;  /* 0x0016980601007387 */ /* 0x0001e80000100800 */
[----:B------:R-:W2:Y:S04]  /*32f10*/  LDL.LU.64 R20, [R1+0x308] ;  /* 0x0003080001147983 */ /* 0x000ea80000300a00 */
[----:B------:R-:W1:Y:S04]  /*32f20*/  LDS.128 R8, [R25+UR6+0x400] ;  /* 0x0004000619087984 */ /* 0x000e680008000c00 */
[----:B0-----:R-:W3:Y:S04]  /*32f30*/  LDL.LU R6, [R1+0x12c] ;  /* 0x00012c0001067983 */ /* 0x001ee80000300800 */
[----:B------:R-:W4:Y:S04]  /*32f40*/  LDL.LU R0, [R1+0x13c] ;  /* 0x00013c0001007983 */ /* 0x000f280000300800 */
[----:B------:R-:W2:Y:S04]  /*32f50*/  LDL.LU.S16 R5, [R1+0xf8] ;  /* 0x0000f80001057983 */ /* 0x000ea80000300600 */
[----:B--2---:R0:W-:Y:S04]  /*32f60*/  STL [R1+0x1678], R5 ;  /* 0x0016780501007387 */ /* 0x0041e80000100800 */
[----:B0-----:R-:W2:Y:S04]  /*32f70*/  LDL.LU R5, [R1+0x11c] ;  /* 0x00011c0001057983 */ /* 0x001ea80000300800 */
[----:B------:R-:W2:Y:S04]  /*32f80*/  LDL.LU.S16 R4, [R1+0xec] ;  /* 0x0000ec0001047983 */ /* 0x000ea80000300600 */
[----:B--2---:R0:W-:Y:S04]  /*32f90*/  STL.64 [R1+0x1690], R4 ;  /* 0x0016900401007387 */ /* 0x0041e80000100a00 */
[----:B0-----:R-:W2:Y:S04]  /*32fa0*/  LDL.LU.64 R4, [R1+0x328] ;  /* 0x0003280001047983 */ /* 0x001ea80000300a00 */
[----:B--2---:R0:W-:Y:S04]  /*32fb0*/  STL.64 [R1+0x16a0], R4 ;  /* 0x0016a00401007387 */ /* 0x0041e80000100a00 */
[----:B0-----:R-:W3:Y:S04]  /*32fc0*/  LDL.LU.64 R4, [R1+0x338] ;  /* 0x0003380001047983 */ /* 0x001ee80000300a00 */
[----:B------:R-:W2:Y:S04]  /*32fd0*/  LDL.LU.S16 R7, [R1+0xdc] ;  /* 0x0000dc0001077983 */ /* 0x000ea80000300600 */
[----:B------:R-:W2:Y:S04]  /*32fe0*/  LDL.LU.64 R28, [R1+0x278] ;  /* 0x00027800011c7983 */ /* 0x000ea80000300a00 */
[----:B--2---:R0:W-:Y:S04]  /*32ff0*/  STL.64 [R1+0x1660], R28 ;  /* 0x0016601c01007387 */ /* 0x0041e80000100a00 */
[----:B0-----:R-:W2:Y:S04]  /*33000*/  LDL.LU.64 R28, [R1+0x2f0] ;  /* 0x0002f000011c7983 */ /* 0x001ea80000300a00 */
[----:B--2---:R0:W-:Y:S04]  /*33010*/  STL.64 [R1+0x1670], R28 ;  /* 0x0016701c01007387 */ /* 0x0041e80000100a00 */
[----:B0-----:R-:W2:Y:S04]  /*33020*/  LDL.LU.64 R28, [R1+0x300] ;  /* 0x00030000011c7983 */ /* 0x001ea80000300a00 */
[----:B------:R-:W-:Y:S04]  /*33030*/  STG.E.U16 desc[UR10][R20.64], R23 ;  /* 0x0000001714007986 */ /* 0x000fe8000c10150a */
[----:B---3--:R-:W-:Y:S04]  /*33040*/  STG.E.U16 desc[UR10][R4.64], R6 ;  /* 0x0000000604007986 */ /* 0x008fe8000c10150a */
[----:B--2---:R0:W-:Y:S04]  /*33050*/  STL.64 [R1+0x1680], R28 ;  /* 0x0016801c01007387 */ /* 0x0041e80000100a00 */
[----:B0-----:R-:W2:Y:S04]  /*33060*/  LDL.LU.64 R28, [R1+0x318] ;  /* 0x00031800011c7983 */ /* 0x001ea80000300a00 */
[----:B------:R-:W3:Y:S04]  /*33070*/  LDL.LU.64 R2, [R1+0x268] ;  /* 0x0002680001027983 */ /* 0x000ee80000300a00 */
[----:B-1----:R0:W-:Y:S02]  /*33080*/  STL.64 [R1+0x1650], R8 ;  /* 0x0016500801007387 */ /* 0x0021e40000100a00 */
[----:B0-----:R-:W-:-:S02]  /*33090*/  PRMT R9, R23, 0x7632, R9 ;  /* 0x0000763217097816 */ /* 0x001fc40000000009 */
[----:B------:R-:W2:Y:S04]  /*330a0*/  LDL.LU.S16 R8, [R1+0xe8] ;  /* 0x0000e80001087983 */ /* 0x000ea80000300600 */
[----:B------:R-:W0:Y:S04]  /*330b0*/  LDS.128 R20, [R24+UR6+0xc00] ;  /* 0x000c000618147984 */ /* 0x000e280008000c00 */
[----:B------:R-:W1:Y:S04]  /*330c0*/  LDS.128 R24, [R25+UR6+0xc00] ;  /* 0x000c000619187984 */ /* 0x000e680008000c00 */
[----:B------:R4:W-:Y:S04]  /*330d0*/  STL.64 [R1+0x15a8], R10 ;  /* 0x0015a80a01007387 */ /* 0x0009e80000100a00 */
[----:B----4-:R-:W4:Y:S04]  /*330e0*/  LDL.LU.64 R10, [R1+0x288] ;  /* 0x00028800010a7983 */ /* 0x010f280000300a00 */
[----:B------:R0:W-:Y:S04]  /*330f0*/  STL.64 [R1+0x15a0], R14 ;  /* 0x0015a00e01007387 */ /* 0x0001e80000100a00 */
[----:B0-----:R-:W2:Y:S04]  /*33100*/  LDL.LU R15, [R1+0x10] ;  /* 0x00001000010f7983 */ /* 0x001ea80000300800 */
[----:B------:R0:W-:Y:S01]  /*33110*/  STL.64 [R1+0x1648], R16 ;  /* 0x0016481001007387 */ /* 0x0001e20000100a00 */
[----:B------:R-:W-:-:S03]  /*33120*/  PRMT R14, R6, 0x7632, R14 ;  /* 0x00007632060e7816 */ /* 0x000fc6000000000e */
[----:B0-----:R-:W2:Y:S04]  /*33130*/  LDL.LU.64 R16, [R1+0x2a8] ;  /* 0x0002a80001107983 */ /* 0x001ea80000300a00 */
[----:B------:R0:W-:Y:S04]  /*33140*/  STL.64 [R1+0x1598], R18 ;  /* 0x0015981201007387 */ /* 0x0001e80000100a00 */
[----:B0-----:R-:W2:Y:S04]  /*33150*/  LDL.LU.64 R18, [R1+0x2c0] ;  /* 0x0002c00001127983 */ /* 0x001ea80000300a00 */
[----:B------:R0:W-:Y:S04]  /*33160*/  STL.64 [R1+0x15b0], R22 ;  /* 0x0015b01601007387 */ /* 0x0001e80000100a00 */
[----:B0-----:R-:W2:Y:S04]  /*33170*/  LDL.LU.64 R22, [R1+0x2d0] ;  /* 0x0002d00001167983 */ /* 0x001ea80000300a00 */
[----:B-1----:R0:W-:Y:S04]  /*33180*/  STL.64 [R1+0x1640], R24 ;  /* 0x0016401801007387 */ /* 0x0021e80000100a00 */
[----:B0-----:R-:W2:Y:S04]  /*33190*/  LDL.LU.64 R24, [R1+0x298] ;  /* 0x0002980001187983 */ /* 0x001ea80000300a00 */
[----:B------:R0:W-:Y:S04]  /*331a0*/  STL.64 [R1+0x15c8], R26 ;  /* 0x0015c81a01007387 */ /* 0x0001e80000100a00 */
[----:B0-----:R-:W2:Y:S04]  /*331b0*/  LDL.LU.64 R26, [R1+0x2e0] ;  /* 0x0002e000011a7983 */ /* 0x001ea80000300a00 */
[----:B------:R-:W2:Y:S04]  /*331c0*/  LDL.LU.64 R4, [R1+0x16a0] ;  /* 0x0016a00001047983 */ /* 0x000ea80000300a00 */
[----:B------:R-:W3:Y:S04]  /*331d0*/  LDL.LU R6, [R1+0x1698] ;  /* 0x0016980001067983 */ /* 0x000ee80000300800 */
[----:B--2---:R0:W-:Y:S01]  /*331e0*/  STG.E.U16 desc[UR10][R4.64], R0 ;  /* 0x0000000004007986 */ /* 0x0041e2000c10150a */
[----:B---3--:R-:W-:-:S03]  /*331f0*/  PRMT R6, R0, 0x7632, R6 ;  /* 0x0000763200067816 */ /* 0x008fc60000000006 */
[----:B0-----:R-:W2:Y:S04]  /*33200*/  LDL.LU.64 R4, [R1+0x1690] ;  /* 0x0016900001047983 */ /* 0x001ea80000300a00 */
[----:B------:R-:W3:Y:S04]  /*33210*/  LDL.LU R0, [R1+0x1688] ;  /* 0x0016880001007983 */ /* 0x000ee80000300800 */
[----:B--2---:R0:W-:Y:S01]  /*33220*/  STG.E.U16 desc[UR10][R28.64], R5 ;  /* 0x000000051c007986 */ /* 0x0041e2000c10150a */
[----:B---3--:R-:W-:-:S03]  /*33230*/  PRMT R0, R5, 0x7632, R0 ;  /* 0x0000763205007816 */ /* 0x008fc60000000000 */
[----:B0-----:R-:W2:Y:S04]  /*33240*/  LDL.LU.64 R28, [R1+0x1680] ;  /* 0x00168000011c7983 */ /* 0x001ea80000300a00 */
[----:B------:R-:W2:Y:S04]  /*33250*/  LDL.LU R5, [R1+0x1678] ;  /* 0x0016780001057983 */ /* 0x000ea80000300800 */
[----:B--2---:R0:W-:Y:S04]  /*33260*/  STG.E.U16 desc[UR10][R28.64], R5 ;  /* 0x000000051c007986 */ /* 0x0041e8000c10150a */
[----:B0-----:R-:W2:Y:S04]  /*33270*/  LDL.LU.64 R28, [R1+0x1670] ;  /* 0x00167000011c7983 */ /* 0x001ea80000300a00 */
[----:B------:R-:W3:Y:S04]  /*33280*/  LDL.LU R5, [R1+0x1668] ;  /* 0x0016680001057983 */ /* 0x000ee80000300800 */
[----:B--2---:R0:W-:Y:S04]  /*33290*/  STG.E.U16 desc[UR10][R28.64], R4 ;  /* 0x000000041c007986 */ /* 0x0041e8000c10150a */
[----:B------:R-:W-:Y:S04]  /*332a0*/  STG.E.U16 desc[UR10][R26.64], R8 ;  /* 0x000000081a007986 */ /* 0x000fe8000c10150a */
[----:B------:R1:W-:Y:S04]  /*332b0*/  STG.E.U16 desc[UR10][R22.64], R7 ;  /* 0x0000000716007986 */ /* 0x0003e8000c10150a */
[----:B0-----:R-:W2:Y:S04]  /*332c0*/  LDL.LU.64 R28, [R1+0x1660] ;  /* 0x00166000011c7983 */ /* 0x001ea80000300a00 */
[----:B------:R-:W3:Y:S04]  /*332d0*/  LDL.LU R4, [R1+0x1658] ;  /* 0x0016580001047983 */ /* 0x000ee80000300800 */
[----:B-1----:R-:W3:Y:S04]  /*332e0*/  LDL.LU R7, [R1+0x4] ;  /* 0x0000040001077983 */ /* 0x002ee80000300800 */
[----:B------:R0:W-:Y:S04]  /*332f0*/  STG.E.U16 desc[UR10][R18.64], R9 ;  /* 0x0000000912007986 */ /* 0x0001e8000c10150a */
[----:B------:R1:W-:Y:S04]  /*33300*/  STG.E.U16 desc[UR10][R16.64], R14 ;  /* 0x0000000e10007986 */ /* 0x0003e8000c10150a */
[----:B------:R0:W-:Y:S04]  /*33310*/  STG.E.U16 desc[UR10][R24.64], R6 ;  /* 0x0000000618007986 */ /* 0x0001e8000c10150a */
[----:B----4-:R-:W-:Y:S04]  /*33320*/  STG.E.U16 desc[UR10][R10.64], R0 ;  /* 0x000000000a007986 */ /* 0x010fe8000c10150a */
[----:B--2---:R2:W-:Y:S04]  /*33330*/  STG.E.U16 desc[UR10][R28.64], R15 ;  /* 0x0000000f1c007986 */ /* 0x0045e8000c10150a */
[----:B---3--:R-:W-:Y:S04]  /*33340*/  STL [R1+0x15f0], R7 ;  /* 0x0015f00701007387 */ /* 0x008fe80000100800 */
[----:B0-----:R-:W3:Y:S04]  /*33350*/  LDL.LU.64 R8, [R1+0x258] ;  /* 0x0002580001087983 */ /* 0x001ee80000300a00 */
[----:B------:R-:W4:Y:S04]  /*33360*/  LDL.LU.64 R22, [R1+0x250] ;  /* 0x0002500001167983 */ /* 0x000f280000300a00 */
[----:B-1----:R-:W3:Y:S04]  /*33370*/  LDL.LU.64 R16, [R1+0x248] ;  /* 0x0002480001107983 */ /* 0x002ee80000300a00 */
[----:B------:R-:W3:Y:S04]  /*33380*/  LDL.LU.64 R18, [R1+0x240] ;  /* 0x0002400001127983 */ /* 0x000ee80000300a00 */
[----:B------:R-:W3:Y:S04]  /*33390*/  LDL.LU.64 R24, [R1+0x238] ;  /* 0x0002380001187983 */ /* 0x000ee80000300a00 */
[----:B--2---:R-:W2:Y:S04]  /*333a0*/  LDL.LU.64 R28, [R1+0x230] ;  /* 0x00023000011c7983 */ /* 0x004ea80000300a00 */
[----:B------:R-:W2:Y:S04]  /*333b0*/  LDL.LU.64 R10, [R1+0x220] ;  /* 0x00022000010a7983 */ /* 0x000ea80000300a00 */
[----:B------:R-:W-:Y:S04]  /*333c0*/  STG.E.U16 desc[UR10][R2.64], R4 ;  /* 0x0000000402007986 */ /* 0x000fe8000c10150a */
[----:B--2---:R0:W-:Y:S04]  /*333d0*/  STL.64 [R1+0x1638], R10 ;  /* 0x0016380a01007387 */ /* 0x0041e80000100a00 */
[----:B0-----:R-:W2:Y:S04]  /*333e0*/  LDL.LU.64 R10, [R1+0x228] ;  /* 0x00022800010a7983 */ /* 0x001ea80000300a00 */
        /* <DEDUP_REMOVED lines=11> */
[----:B------:R-:W2:Y:S04]  /*334a0*/  LDL.LU.64 R6, [R1+0x1e0] ;  /* 0x0001e00001067983 */ /* 0x000ea80000300a00 */
[----:B--2---:R0:W-:Y:S04]  /*334b0*/  STL.64 [R1+0x15f8], R6 ;  /* 0x0015f80601007387 */ /* 0x0041e80000100a00 */
[----:B0-----:R-:W2:Y:S04]  /*334c0*/  LDL.LU.64 R6, [R1+0x1e8] ;  /* 0x0001e80001067983 */ /* 0x001ea80000300a00 */
[----:B------:R-:W2:Y:S04]  /*334d0*/  LDL.LU.64 R26, [R1+0x1d0] ;  /* 0x0001d000011a7983 */ /* 0x000ea80000300a00 */
[----:B---3--:R-:W-:Y:S04]  /*334e0*/  STG.E.U16 desc[UR10][R8.64], R5 ;  /* 0x0000000508007986 */ /* 0x008fe8000c10150a */
[----:B--2---:R0:W-:Y:S04]  /*334f0*/  STL.64 [R1+0x15e8], R26 ;  /* 0x0015e81a01007387 */ /* 0x0041e80000100a00 */
[----:B0-----:R-:W2:Y:S04]  /*33500*/  LDL.LU.64 R26, [R1+0x1d8] ;  /* 0x0001d800011a7983 */ /* 0x001ea80000300a00 */
[----:B------:R-:W4:Y:S04]  /*33510*/  LDL.LU.64 R8, [R1+0x1650] ;  /* 0x0016500001087983 */ /* 0x000f280000300a00 */
[----:B----4-:R0:W-:Y:S04]  /*33520*/  STG.E.U16 desc[UR10][R22.64], R8 ;  /* 0x0000000816007986 */ /* 0x0101e8000c10150a */
[----:B------:R1:W-:Y:S04]  /*33530*/  STG.E.U16 desc[UR10][R16.64], R12 ;  /* 0x0000000c10007986 */ /* 0x0003e8000c10150a */
[----:B0-----:R-:W3:Y:S04]  /*33540*/  LDL.LU.64 R22, [R1+0x1c8] ;  /* 0x0001c80001167983 */ /* 0x001ee80000300a00 */
[----:B-1----:R-:W4:Y:S01]  /*33550*/  LDL.LU.64 R16, [R1+0x1648] ;  /* 0x0016480001107983 */ /* 0x002f220000300a00 */
[----:B------:R-:W-:-:S03]  /*33560*/  PRMT R0, R15, 0x7632, R0 ;  /* 0x000076320f007816 */ /* 0x000fc60000000000 */
[----:B----4-:R0:W-:Y:S04]  /*33570*/  STG.E.U16 desc[UR10][R18.64], R16 ;  /* 0x0000001012007986 */ /* 0x0101e8000c10150a */
[----:B------:R1:W-:Y:S04]  /*33580*/  STG.E.U16 desc[UR10][R24.64], R20 ;  /* 0x0000001418007986 */ /* 0x0003e8000c10150a */
[----:B0-----:R-:W4:Y:S04]  /*33590*/  LDL.LU.64 R18, [R1+0x1c0] ;  /* 0x0001c00001127983 */ /* 0x001f280000300a00 */
[----:B-1----:R-:W2:Y:S04]  /*335a0*/  LDL.LU.64 R24, [R1+0x1640] ;  /* 0x0016400001187983 */ /* 0x002ea80000300a00 */
[----:B------:R-:W3:Y:S04]  /*335b0*/  LDL.LU.64 R14, [R1+0x1b8] ;  /* 0x0001b800010e7983 */ /* 0x000ee80000300a00 */
[----:B--2---:R0:W-:Y:S04]  /*335c0*/  STG.E.U16 desc[UR10][R28.64], R24 ;  /* 0x000000181c007986 */ /* 0x0041e8000c10150a */
[----:B------:R1:W-:Y:S04]  /*335d0*/  STG.E.U16 desc[UR10][R10.64], R0 ;  /* 0x000000000a007986 */ /* 0x0003e8000c10150a */
[----:B0-----:R-:W2:Y:S04]  /*335e0*/  LDL.LU.64 R28, [R1+0x1b0] ;  /* 0x0001b000011c7983 */ /* 0x001ea80000300a00 */
[----:B-1----:R-:W2:Y:S01]  /*335f0*/  LDL.LU.64 R10, [R1+0x1638] ;  /* 0x00163800010a7983 */ /* 0x002ea20000300a00 */
[----:B------:R-:W-:-:S02]  /*33600*/  PRMT R4, R4, 0x7632, R4 ;  /* 0x0000763204047816 */ /* 0x000fc40000000004 */
[----:B------:R-:W-:Y:S02]  /*33610*/  PRMT R0, R5, 0x7632, R0 ;  /* 0x0000763205007816 */ /* 0x000fe40000000000 */
[----:B------:R-:W3:Y:S04]  /*33620*/  LDL.LU R5, [R1+0x1630] ;  /* 0x0016300001057983 */ /* 0x000ee80000300800 */
[----:B--2---:R0:W-:Y:S04]  /*33630*/  STG.E.U16 desc[UR10][R10.64], R4 ;  /* 0x000000040a007986 */ /* 0x0041e8000c10150a */
[----:B------:R1:W-:Y:S04]  /*33640*/  STG.E.U16 desc[UR10][R2.64], R0 ;  /* 0x0000000002007986 */ /* 0x0003e8000c10150a */
[----:B0-----:R-:W2:Y:S04]  /*33650*/  LDL.LU.64 R10, [R1+0x1a8] ;  /* 0x0001a800010a7983 */ /* 0x001ea80000300a00 */
[----:B-1----:R-:W2:Y:S01]  /*33660*/  LDL.LU.64 R2, [R1+0x1628] ;  /* 0x0016280001027983 */ /* 0x002ea20000300a00 */
[----:B------:R-:W-:-:S02]  /*33670*/  PRMT R8, R8, 0x7632, R8 ;  /* 0x0000763208087816 */ /* 0x000fc40000000008 */
        /* <DEDUP_REMOVED lines=11> */
[----:B0-----:R-:W2:Y:S04]  /*33730*/  LDL.LU.64 R2, [R1+0x1608] ;  /* 0x0016080001027983 */ /* 0x001ea80000300a00 */
[----:B--2---:R0:W-:Y:S04]  /*33740*/  STG.E.U16 desc[UR10][R2.64], R24 ;  /* 0x0000001802007986 */ /* 0x0041e8000c10150a */
[----:B0-----:R-:W2:Y:S04]  /*33750*/  LDL.LU R3, [R1+0x1600] ;  /* 0x0016000001037983 */ /* 0x001ea80000300800 */
[----:B--2---:R0:W-:Y:S04]  /*33760*/  STG.E.U16 desc[UR10][R6.64], R3 ;  /* 0x0000000306007986 */ /* 0x0041e8000c10150a */
[----:B0-----:R-:W3:Y:S04]  /*33770*/  LDL.LU.64 R6, [R1+0x15f8] ;  /* 0x0015f80001067983 */ /* 0x001ee80000300a00 */
[----:B---3--:R0:W-:Y:S04]  /*33780*/  STG.E.U16 desc[UR10][R6.64], R5 ;  /* 0x0000000506007986 */ /* 0x0081e8000c10150a */
[----:B0-----:R-:W2:Y:S04]  /*33790*/  LDL.LU R7, [R1+0x15f0] ;  /* 0x0015f00001077983 */ /* 0x001ea80000300800 */
[----:B--2---:R0:W-:Y:S04]  /*337a0*/  STG.E.U16 desc[UR10][R26.64], R7 ;  /* 0x000000071a007986 */ /* 0x0041e8000c10150a */
[----:B0-----:R-:W2:Y:S04]  /*337b0*/  LDL.LU.64 R26, [R1+0x15e8] ;  /* 0x0015e800011a7983 */ /* 0x001ea80000300a00 */
[----:B------:R-:W-:Y:S01]  /*337c0*/  STL.64 [R1+0x15e0], R8 ;  /* 0x0015e00801007387 */ /* 0x000fe20000100a00 */
[----:B------:R-:W-:-:S03]  /*337d0*/  PRMT R0, R3, 0x7632, R0 ;  /* 0x0000763203007816 */ /* 0x000fc60000000000 */
[----:B--2---:R0:W-:Y:S04]  /*337e0*/  STG.E.U16 desc[UR10][R26.64], R9 ;  /* 0x000000091a007986 */ /* 0x0041e8000c10150a */
[----:B0-----:R-:W2:Y:S04]  /*337f0*/  LDL.LU.64 R8, [R1+0x1a0] ;  /* 0x0001a00001087983 */ /* 0x001ea80000300a00 */
[----:B------:R-:W-:Y:S04]  /*33800*/  STG.E.U16 desc[UR10][R22.64], R13 ;  /* 0x0000000d16007986 */ /* 0x000fe8000c10150a */
[----:B------:R0:W-:Y:S04]  /*33810*/  STL.64 [R1+0x15d8], R12 ;  /* 0x0015d80c01007387 */ /* 0x0001e80000100a00 */
[----:B----4-:R-:W-:Y:S01]  /*33820*/  STG.E.U16 desc[UR10][R18.64], R17 ;  /* 0x0000001112007986 */ /* 0x010fe2000c10150a */
[----:B------:R-:W-:-:S03]  /*33830*/  PRMT R5, R5, 0x7632, R5 ;  /* 0x0000763205057816 */ /* 0x000fc60000000005 */
[----:B------:R-:W-:Y:S04]  /*33840*/  STG.E.U16 desc[UR10][R14.64], R21 ;  /* 0x000000150e007986 */ /* 0x000fe8000c10150a */
[----:B0-----:R-:W3:Y:S04]  /*33850*/  LDL.LU.64 R12, [R1+0x198] ;  /* 0x00019800010c7983 */ /* 0x001ee80000300a00 */
[----:B------:R0:W-:Y:S04]  /*33860*/  STL [R1+0x15d0], R17 ;  /* 0x0015d01101007387 */ /* 0x0001e80000100800 */
[----:B------:R-:W-:Y:S04]  /*33870*/  STG.E.U16 desc[UR10][R28.64], R25 ;  /* 0x000000191c007986 */ /* 0x000fe8000c10150a */
[----:B------:R1:W-:Y:S04]  /*33880*/  STG.E.U16 desc[UR10][R10.64], R0 ;  /* 0x000000000a007986 */ /* 0x0003e8000c10150a */
[----:B0-----:R-:W4:Y:S04]  /*33890*/  LDL.LU.64 R16, [R1+0x190] ;  /* 0x0001900001107983 */ /* 0x001f280000300a00 */
[----:B------:R-:W4:Y:S04]  /*338a0*/  LDL.LU.64 R26, [R1+0x180] ;  /* 0x00018000011a7983 */ /* 0x000f280000300a00 */
[----:B------:R-:W4:Y:S01]  /*338b0*/  LDL.LU.64 R2, [R1+0x178] ;  /* 0x0001780001027983 */ /* 0x000f220000300a00 */
[----:B-1----:R-:W-:-:S03]  /*338c0*/  PRMT R0, R7, 0x7632, R0 ;  /* 0x0000763207007816 */ /* 0x002fc60000000000 */
[----:B------:R-:W4:Y:S04]  /*338d0*/  LDL.LU.64 R28, [R1+0x170] ;  /* 0x00017000011c7983 */ /* 0x000f280000300a00 */
[----:B------:R-:W4:Y:S04]  /*338e0*/  LDL.LU.64 R6, [R1+0x168] ;  /* 0x0001680001067983 */ /* 0x000f280000300a00 */
[----:B------:R-:W4:Y:S04]  /*338f0*/  LDL.LU.64 R22, [R1+0x160] ;  /* 0x0001600001167983 */ /* 0x000f280000300a00 */
[----:B------:R-:W4:Y:S04]  /*33900*/  LDL.LU.64 R10, [R1+0x158] ;  /* 0x00015800010a7983 */ /* 0x000f280000300a00 */
[----:B------:R-:W4:Y:S04]  /*33910*/  LDL.LU.64 R14, [R1+0x150] ;  /* 0x00015000010e7983 */ /* 0x000f280000300a00 */
[----:B------:R-:W4:Y:S04]  /*33920*/  LDL.LU.64 R18, [R1+0x148] ;  /* 0x0001480001127983 */ /* 0x000f280000300a00 */
[----:B--2---:R0:W-:Y:S04]  /*33930*/  STG.E.U16 desc[UR10][R8.64], R5 ;  /* 0x0000000508007986 */ /* 0x0041e8000c10150a */
[----:B0-----:R-:W2:Y:S04]  /*33940*/  LDL.LU.64 R8, [R1+0x15e0] ;  /* 0x0015e00001087983 */ /* 0x001ea80000300a00 */
[----:B------:R0:W-:Y:S04]  /*33950*/  STL.64 [R1+0x1560], R4 ;  /* 0x0015600401007387 */ /* 0x0001e80000100a00 */
[----:B---3--:R1:W-:Y:S04]  /*33960*/  STG.E.U16 desc[UR10][R12.64], R0 ;  /* 0x000000000c007986 */ /* 0x0083e8000c10150a */
[----:B0-----:R-:W3:Y:S04]  /*33970*/  LDL.LU.64 R4, [R1+0x188] ;  /* 0x0001880001047983 */ /* 0x001ee80000300a00 */
[----:B-1----:R-:W3:Y:S01]  /*33980*/  LDL.LU.64 R12, [R1+0x15d8] ;  /* 0x0015d800010c7983 */ /* 0x002ee20000300a00 */
[----:B--2---:R-:W-:-:S05]  /*33990*/  PRMT R9, R9, 0x7632, R9 ;  /* 0x0000763209097816 */ /* 0x004fca0000000009 */
[----:B----4-:R0:W-:Y:S04]  /*339a0*/  STG.E.U16 desc[UR10][R16.64], R9 ;  /* 0x0000000910007986 */ /* 0x0101e8000c10150a */
[----:B0-----:R-:W2:Y:S04]  /*339b0*/  LDL.LU R17, [R1+0x15d0] ;  /* 0x0015d00001117983 */ /* 0x001ea80000300800 */
[----:B------:R0:W-:Y:S04]  /*339c0*/  STL.64 [R1+0x1570], R8 ;  /* 0x0015700801007387 */ /* 0x0001e80000100a00 */
[----:B0-----:R-:W4:Y:S01]  /*339d0*/  LDL.LU.64 R8, [R1+0xb0] ;  /* 0x0000b00001087983 */ /* 0x001f220000300a00 */
[----:B---3--:R-:W-:-:S03]  /*339e0*/  PRMT R13, R13, 0x7632, R13 ;  /* 0x000076320d0d7816 */ /* 0x008fc6000000000d */
[----:B----4-:R0:W-:Y:S04]  /*339f0*/  STL.64 [R1+0x1580], R8 ;  /* 0x0015800801007387 */ /* 0x0101e80000100a00 */
[----:B0-----:R-:W3:Y:S01]  /*33a00*/  LDL.LU.64 R8, [R1+0xc0] ;  /* 0x0000c00001087983 */ /* 0x001ee20000300a00 */
[----:B--2---:R-:W-:Y:S02]  /*33a10*/  PRMT R17, R17, 0x7632, R17 ;  /* 0x0000763211117816 */ /* 0x004fe40000000011 */
[----:B------:R-:W-:Y:S01]  /*33a20*/  PRMT R21, R21, 0x7632, R21 ;  /* 0x0000763215157816 */ /* 0x000fe20000000015 */
[----:B------:R-:W-:Y:S04]  /*33a30*/  STG.E.U16 desc[UR10][R4.64], R13 ;  /* 0x0000000d04007986 */ /* 0x000fe8000c10150a */
[----:B------:R-:W-:Y:S04]  /*33a40*/  STG.E.U16 desc[UR10][R26.64], R17 ;  /* 0x000000111a007986 */ /* 0x000fe8000c10150a */
[----:B------:R-:W-:Y:S04]  /*33a50*/  STG.E.U16 desc[UR10][R2.64], R21 ;  /* 0x0000001502007986 */ /* 0x000fe8000c10150a */
[----:B---3--:R0:W-:Y:S04]  /*33a60*/  STL.64 [R1+0x1590], R8 ;  /* 0x0015900801007387 */ /* 0x0081e80000100a00 */
[----:B0-----:R-:W2:Y:S04]  /*33a70*/  LDL.LU.64 R8, [R1+0xd0] ;  /* 0x0000d00001087983 */ /* 0x001ea80000300a00 */
[----:B------:R-:W3:Y:S04]  /*33a80*/  LDL.LU.64 R4, [R1+0xa8] ;  /* 0x0000a80001047983 */ /* 0x000ee80000300a00 */
[----:B------:R0:W-:Y:S04]  /*33a90*/  STL [R1+0x1578], R12 ;  /* 0x0015780c01007387 */ /* 0x0001e80000100800 */
[----:B0-----:R-:W4:Y:S04]  /*33aa0*/  LDL.LU.64 R12, [R1+0xe0] ;  /* 0x0000e000010c7983 */ /* 0x001f280000300a00 */
[----:B------:R-:W4:Y:S04]  /*33ab0*/  LDL.LU.64 R26, [R1+0x15c8] ;  /* 0x0015c800011a7983 */ /* 0x000f280000300a00 */
[----:B------:R-:W2:Y:S04]  /*33ac0*/  LDL.LU.64 R16, [R1+0xf0] ;  /* 0x0000f00001107983 */ /* 0x000ea80000300a00 */
[----:B------:R-:W2:Y:S01]  /*33ad0*/  LDL.LU R2, [R1+0x15c0] ;  /* 0x0015c00001027983 */ /* 0x000ea20000300800 */
[----:B------:R-:W-:-:S03]  /*33ae0*/  PRMT R25, R25, 0x7632, R25 ;  /* 0x0000763219197816 */ /* 0x000fc60000000019 */
[----:B------:R-:W3:Y:S04]  /*33af0*/  LDL.LU.64 R20, [R1+0x140] ;  /* 0x0001400001147983 */ /* 0x000ee80000300a00 */
[----:B------:R0:W-:Y:S04]  /*33b00*/  STG.E.U16 desc[UR10][R28.64], R25 ;  /* 0x000000191c007986 */ /* 0x0001e8000c10150a */
[----:B0-----:R-:W3:Y:S04]  /*33b10*/  LDL.LU.64 R24, [R1+0xc8] ;  /* 0x0000c80001187983 */ /* 0x001ee80000300a00 */
[----:B------:R-:W3:Y:S04]  /*33b20*/  LDL.LU.64 R28, [R1+0xa0] ;  /* 0x0000a000011c7983 */ /* 0x000ee80000300a00 */
[----:B--2---:R0:W-:Y:S04]  /*33b30*/  STG.E.U16 desc[UR10][R6.64], R2 ;  /* 0x0000000206007986 */ /* 0x0041e8000c10150a */
[----:B0-----:R-:W2:Y:S04]  /*33b40*/  LDL.LU.64 R6, [R1+0x15b8] ;  /* 0x0015b80001067983 */ /* 0x001ea80000300a00 */
[----:B--2---:R0:W-:Y:S04]  /*33b50*/  STG.E.U16 desc[UR10][R22.64], R6 ;  /* 0x0000000616007986 */ /* 0x0041e8000c10150a */
[----:B------:R1:W-:Y:S04]  /*33b60*/  STG.E.U16 desc[UR10][R10.64], R7 ;  /* 0x000000070a007986 */ /* 0x0003e8000c10150a */
[----:B0-----:R-:W2:Y:S04]  /*33b70*/  LDL.LU.64 R22, [R1+0x15b0] ;  /* 0x0015b00001167983 */ /* 0x001ea80000300a00 */
[----:B-1----:R-:W2:Y:S04]  /*33b80*/  LDL.LU.64 R10, [R1+0x15a8] ;  /* 0x0015a800010a7983 */ /* 0x002ea80000300a00 */
[----:B--2---:R0:W-:Y:S04]  /*33b90*/  STG.E.U16 desc[UR10][R14.64], R10 ;  /* 0x0000000a0e007986 */ /* 0x0041e8000c10150a */
[----:B0-----:R-:W2:Y:S04]  /*33ba0*/  LDL.LU.64 R14, [R1+0x15a0] ;  /* 0x0015a000010e7983 */ /* 0x001ea80000300a00 */
[----:B--2---:R0:W-:Y:S04]  /*33bb0*/  STG.E.U16 desc[UR10][R18.64], R14 ;  /* 0x0000000e12007986 */ /* 0x0041e8000c10150a */
[----:B0-----:R-:W3:Y:S01]  /*33bc0*/  LDL.LU.64 R18, [R1+0x1598] ;  /* 0x0015980001127983 */ /* 0x001ee20000300a00 */
[----:B------:R-:W-:-:S03]  /*33bd0*/  PRMT R0, R2, 0x7632, R0 ;  /* 0x0000763202007816 */ /* 0x000fc60000000000 */
[----:B------:R-:W2:Y:S04]  /*33be0*/  LDL.LU.64 R2, [R1+0x98] ;  /* 0x0000980001027983 */ /* 0x000ea80000300a00 */
[----:B---3--:R-:W-:Y:S04]  /*33bf0*/  STG.E.U16 desc[UR10][R20.64], R18 ;  /* 0x0000001214007986 */ /* 0x008fe8000c10150a */
[----:B------:R-:W-:Y:S04]  /*33c00*/  STG.E.U16 desc[UR10][R16.64], R22 ;  /* 0x0000001610007986 */ /* 0x000fe8000c10150a */
[----:B----4-:R0:W-:Y:S04]  /*33c10*/  STG.E.U16 desc[UR10][R12.64], R26 ;  /* 0x0000001a0c007986 */ /* 0x0101e8000c10150a */
[----:B------:R1:W-:Y:S04]  /*33c20*/  STG.E.U16 desc[UR10][R8.64], R0 ;  /* 0x0000000008007986 */ /* 0x0003e8000c10150a */
[----:B0-----:R-:W3:Y:S04]  /*33c30*/  LDL.LU.64 R12, [R1+0x90] ;  /* 0x00009000010c7983 */ /* 0x001ee80000300a00 */
[----:B------:R-:W4:Y:S04]  /*33c40*/  LDL.LU.64 R20, [R1+0x88] ;  /* 0x0000880001147983 */ /* 0x000f280000300a00 */
[----:B------:R-:W4:Y:S04]  /*33c50*/  LDL.LU R16, [R1+0x1c] ;  /* 0x00001c0001107983 */ /* 0x000f280000300800 */
[----:B-1----:R-:W2:Y:S01]  /*33c60*/  LDL.LU.64 R8, [R1+0x1590] ;  /* 0x0015900001087983 */ /* 0x002ea20000300a00 */
[----:B------:R-:W-:-:S02]  /*33c70*/  PRMT R6, R6, 0x7632, R6 ;  /* 0x0000763206067816 */ /* 0x000fc40000000006 */
[----:B------:R-:W-:Y:S02]  /*33c80*/  PRMT R0, R7, 0x7632, R0 ;  /* 0x0000763207007816 */ /* 0x000fe40000000000 */
[----:B------:R-:W3:Y:S04]  /*33c90*/  LDL.LU R7, [R1+0x1588] ;  /* 0x0015880001077983 */ /* 0x000ee80000300800 */
[----:B------:R0:W-:Y:S04]  /*33ca0*/  STG.E.U16 desc[UR10][R24.64], R6 ;  /* 0x0000000618007986 */ /* 0x0001e8000c10150a */
[----:B0-----:R-:W3:Y:S04]  /*33cb0*/  LDL.LU.64 R24, [R1+0x80] ;  /* 0x0000800001187983 */ /* 0x001ee80000300a00 */
[----:B--2---:R0:W-:Y:S04]  /*33cc0*/  STG.E.U16 desc[UR10][R8.64], R0 ;  /* 0x0000000008007986 */ /* 0x0041e8000c10150a */
[----:B0-----:R-:W2:Y:S01]  /*33cd0*/  LDL.LU.64 R8, [R1+0x1580] ;  /* 0x0015800001087983 */ /* 0x001ea20000300a00 */
[----:B------:R-:W-:-:S02]  /*33ce0*/  PRMT R10, R10, 0x7632, R10 ;  /* 0x000076320a0a7816 */ /* 0x000fc4000000000a */
[----:B------:R-:W-:-:S03]  /*33cf0*/  PRMT R14, R14, 0x7632, R14 ;  /* 0x000076320e0e7816 */ /* 0x000fc6000000000e */
[----:B--2---:R0:W-:Y:S04]  /*33d00*/  STG.E.U16 desc[UR10][R8.64], R10 ;  /* 0x0000000a08007986 */ /* 0x0041e8000c10150a */
[----:B------:R1:W-:Y:S04]  /*33d10*/  STG.E.U16 desc[UR10][R4.64], R14 ;  /* 0x0000000e04007986 */ /* 0x0003e8000c10150a */
[----:B0-----:R-:W2:Y:S04]  /*33d20*/  LDL.LU.64 R8, [R1+0x78] ;  /* 0x0000780001087983 */ /* 0x001ea80000300a00 */
[----:B-1----:R-:W2:Y:S01]  /*33d30*/  LDL.LU.64 R4, [R1+0x68] ;  /* 0x0000680001047983 */ /* 0x002ea20000300a00 */
[----:B------:R-:W-:-:S05]  /*33d40*/  PRMT R18, R18, 0x7632, R18 ;  /* 0x0000763212127816 */ /* 0x000fca0000000012 */
[----:B------:R-:W-:Y:S04]  /*33d50*/  STG.E.U16 desc[UR10][R28.64], R18 ;  /* 0x000000121c007986 */ /* 0x000fe8000c10150a */
[----:B--2---:R0:W-:Y:S04]  /*33d60*/  STL.64 [R1+0x1568], R4 ;  /* 0x0015680401007387 */ /* 0x0041e80000100a00 */
[----:B0-----:R-:W2:Y:S04]  /*33d70*/  LDL.LU.64 R4, [R1+0x70] ;  /* 0x0000700001047983 */ /* 0x001ea80000300a00 */
[----:B------:R-:W2:Y:S04]  /*33d80*/  LDL.LU R18, [R1+0xc] ;  /* 0x00000c0001127983 */ /* 0x000ea80000300800 */
[----:B------:R-:W2:Y:S04]  /*33d90*/  LDL.LU.64 R28, [R1+0x48] ;  /* 0x00004800011c7983 */ /* 0x000ea80000300a00 */
[----:B--2---:R0:W-:Y:S04]  /*33da0*/  STL.64 [R1+0x1548], R28 ;  /* 0x0015481c01007387 */ /* 0x0041e80000100a00 */
[----:B0-----:R-:W2:Y:S01]  /*33db0*/  LDL.LU.64 R28, [R1+0x50] ;  /* 0x00005000011c7983 */ /* 0x001ea20000300a00 */
[----:B------:R-:W-:-:S03]  /*33dc0*/  PRMT R22, R22, 0x7632, R22 ;  /* 0x0000763216167816 */ /* 0x000fc60000000016 */
[----:B--2---:R0:W-:Y:S04]  /*33dd0*/  STL.64 [R1+0x1550], R28 ;  /* 0x0015501c01007387 */ /* 0x0041e80000100a00 */
[----:B0-----:R-:W2:Y:S01]  /*33de0*/  LDL.LU.64 R28, [R1+0x58] ;  /* 0x00005800011c7983 */ /* 0x001ea20000300a00 */
[----:B------:R-:W-:-:S03]  /*33df0*/  PRMT R26, R26, 0x7632, R26 ;  /* 0x000076321a1a7816 */ /* 0x000fc6000000001a */
[----:B------:R-:W-:Y:S04]  /*33e00*/  STG.E.U16 desc[UR10][R2.64], R22 ;  /* 0x0000001602007986 */ /* 0x000fe8000c10150a */
[----:B---3--:R-:W-:Y:S04]  /*33e10*/  STG.E.U16 desc[UR10][R12.64], R26 ;  /* 0x0000001a0c007986 */ /* 0x008fe8000c10150a */
[----:B--2---:R0:W-:Y:S04]  /*33e20*/  STL.64 [R1+0x1558], R28 ;  /* 0x0015581c01007387 */ /* 0x0041e80000100a00 */
[----:B0-----:R-:W2:Y:S04]  /*33e30*/  LDL.LU.64 R28, [R1+0x60] ;  /* 0x00006000011c7983 */ /* 0x001ea80000300a00 */
[----:B------:R-:W3:Y:S04]  /*33e40*/  LDL.LU.64 R2, [R1+0x40] ;  /* 0x0000400001027983 */ /* 0x000ee80000300a00 */
[----:B------:R-:W2:Y:S04]  /*33e50*/  LDL.LU R12, [R1+0x1578] ;  /* 0x00157800010c7983 */ /* 0x000ea80000300800 */
[----:B------:R-:W3:Y:S04]  /*33e60*/  LDL.LU R14, [R1+0x3a0] ;  /* 0x0003a000010e7983 */ /* 0x000ee80000300800 */
[----:B----4-:R0:W-:Y:S04]  /*33e70*/  STG.E.U16 desc[UR10][R20.64], R16 ;  /* 0x0000001014007986 */ /* 0x0101e8000c10150a */
[----:B------:R-:W4:Y:S04]  /*33e80*/  LDL.LU R13, [R1+0x39c] ;  /* 0x00039c00010d7983 */ /* 0x000f280000300800 */
[----:B------:R1:W-:Y:S04]  /*33e90*/  STG.E.U16 desc[UR10][R24.64], R7 ;  /* 0x0000000718007986 */ /* 0x0003e8000c10150a */
[----:B0-----:R-:W3:Y:S04]  /*33ea0*/  LDL.LU R20, [R1+0x398] ;  /* 0x0003980001147983 */ /* 0x001ee80000300800 */
[----:B------:R0:W-:Y:S04]  /*33eb0*/  STG.E.U16 desc[UR10][R8.64], R18 ;  /* 0x0000001208007986 */ /* 0x0001e8000c10150a */
[----:B------:R0:W-:Y:S01]  /*33ec0*/  STG.E.U16 desc[UR10][R4.64], R11 ;  /* 0x0000000b04007986 */ /* 0x0001e2000c10150a */
[----:B--2---:R-:W-:-:S03]  /*33ed0*/  PRMT R12, R16, 0x7632, R12 ;  /* 0x00007632100c7816 */ /* 0x004fc6000000000c */
[----:B------:R-:W2:Y:S04]  /*33ee0*/  LDL.LU R16, [R1+0x394] ;  /* 0x0003940001107983 */ /* 0x000ea80000300800 */
[----:B-1----:R-:W2:Y:S04]  /*33ef0*/  LDL.LU R25, [R1+0x464] ;  /* 0x0004640001197983 */ /* 0x002ea80000300800 */
[----:B------:R-:W2:Y:S04]  /*33f00*/  LDL.LU R21, [R1+0x460] ;  /* 0x0004600001157983 */ /* 0x000ea80000300800 */
[----:B------:R-:W2:Y:S04]  /*33f10*/  LDL.LU R17, [R1+0x45c] ;  /* 0x00045c0001117983 */ /* 0x000ea80000300800 */
[----:B------:R-:W2:Y:S04]  /*33f20*/  LDL.LU R24, [R1+0x458] ;  /* 0x0004580001187983 */ /* 0x000ea80000300800 */
[----:B0-----:R-:W2:Y:S04]  /*33f30*/  LDL.LU.64 R8, [R1+0x1570] ;  /* 0x0015700001087983 */ /* 0x001ea80000300a00 */
[----:B------:R-:W2:Y:S04]  /*33f40*/  LDL.LU.64 R4, [R1+0x1568] ;  /* 0x0015680001047983 */ /* 0x000ea80000300a00 */
[----:B--2---:R0:W-:Y:S04]  /*33f50*/  STG.E.U16 desc[UR10][R4.64], R15 ;  /* 0x0000000f04007986 */ /* 0x0041e8000c10150a */
[----:B------:R1:W-:Y:S04]  /*33f60*/  STG.E.U16 desc[UR10][R28.64], R19 ;  /* 0x000000131c007986 */ /* 0x0003e8000c10150a */
[----:B0-----:R-:W2:Y:S04]  /*33f70*/  LDL.LU.64 R4, [R1+0x1560] ;  /* 0x0015600001047983 */ /* 0x001ea80000300a00 */
[----:B-1----:R-:W3:Y:S01]  /*33f80*/  LDL.LU.64 R28, [R1+0x1558] ;  /* 0x00155800011c7983 */ /* 0x002ee20000300a00 */
[----:B------:R-:W-:-:S02]  /*33f90*/  PRMT R6, R18, 0x7632, R6 ;  /* 0x0000763212067816 */ /* 0x000fc40000000006 */
[----:B--2---:R-:W-:Y:S02]  /*33fa0*/  PRMT R5, R19, 0x7632, R5 ;  /* 0x0000763213057816 */ /* 0x004fe40000000005 */
[----:B------:R-:W2:Y:S04]  /*33fb0*/  LDL.LU.64 R18, [R1+0x20] ;  /* 0x0000200001127983 */ /* 0x000ea80000300a00 */
[----:B---3--:R0:W-:Y:S04]  /*33fc0*/  STG.E.U16 desc[UR10][R28.64], R23 ;  /* 0x000000171c007986 */ /* 0x0081e8000c10150a */
[----:B0-----:R-:W3:Y:S01]  /*33fd0*/  LDL.LU.64 R28, [R1+0x1550] ;  /* 0x00155000011c7983 */ /* 0x001ee20000300a00 */
[----:B------:R-:W-:-:S03]  /*33fe0*/  PRMT R0, R23, 0x7632, R0 ;  /* 0x0000763217007816 */ /* 0x000fc60000000000 */
[----:B------:R-:W2:Y:S04]  /*33ff0*/  LDL.LU.64 R22, [R1+0x28] ;  /* 0x0000280001167983 */ /* 0x000ea80000300a00 */
[----:B---3--:R0:W-:Y:S04]  /*34000*/  STG.E.U16 desc[UR10][R28.64], R27 ;  /* 0x0000001b1c007986 */ /* 0x0081e8000c10150a */
[----:B0-----:R-:W3:Y:S01]  /*34010*/  LDL.LU.64 R28, [R1+0x1548] ;  /* 0x00154800011c7983 */ /* 0x001ee20000300a00 */
[----:B------:R-:W-:Y:S02]  /*34020*/  PRMT R10, R7, 0x7632, R10 ;  /* 0x00007632070a7816 */ /* 0x000fe4000000000a */
[----:B------:R-:W-:-:S02]  /*34030*/  PRMT R4, R27, 0x7632, R4 ;  /* 0x000076321b047816 */ /* 0x000fc40000000004 */
[----:B------:R-:W2:Y:S01]  /*34040*/  LDL.LU.64 R26, [R1+0x30] ;  /* 0x00003000011a7983 */ /* 0x000ea20000300a00 */
[----:B------:R-:W-:-:S03]  /*34050*/  PRMT R9, R11, 0x7632, R9 ;  /* 0x000076320b097816 */ /* 0x000fc60000000009 */
[----:B---3--:R0:W-:Y:S04]  /*34060*/  STG.E.U16 desc[UR10][R28.64], R12 ;  /* 0x0000000c1c007986 */ /* 0x0081e8000c10150a */
[----:B------:R1:W-:Y:S04]  /*34070*/  STG.E.U16 desc[UR10][R2.64], R10 ;  /* 0x0000000a02007986 */ /* 0x0003e8000c10150a */
[----:B0-----:R-:W3:Y:S04]  /*34080*/  LDL.LU.64 R28, [R1+0x1540] ;  /* 0x00154000011c7983 */ /* 0x001ee80000300a00 */
[----:B-1----:R-:W2:Y:S04]  /*34090*/  LDL.LU.64 R2, [R1+0x1538] ;  /* 0x0015380001027983 */ /* 0x002ea80000300a00 */
[----:B------:R-:W2:Y:S01]  /*340a0*/  LDL.LU.64 R10, [R1+0x38] ;  /* 0x00003800010a7983 */ /* 0x000ea20000300a00 */
[----:B------:R-:W-:-:S02]  /*340b0*/  FSEL R12, R16, -INF , P1 ;  /* 0xff800000100c7808 */ /* 0x000fc40000800000 */
[----:B------:R-:W0:Y:S01]  /*340c0*/  S2R R16, SR_TID.X ;  /* 0x0000000000107919 */ /* 0x000e220000002100 */
[----:B------:R-:W-:Y:S02]  /*340d0*/  PRMT R8, R15, 0x7632, R8 ;  /* 0x000076320f087816 */ /* 0x000fe40000000008 */
[----:B------:R-:W-:Y:S02]  /*340e0*/  FSEL R14, R14, -INF , P4 ;  /* 0xff8000000e0e7808 */ /* 0x000fe40002000000 */
[----:B----4-:R-:W-:Y:S01]  /*340f0*/  FSEL R13, R13, -INF , P3 ;  /* 0xff8000000d0d7808 */ /* 0x010fe20001800000 */
[----:B------:R-:W-:-:S04]  /*34100*/  UIMAD UR4, UR7, UR4, URZ ;  /* 0x00000004070472a4 */ /* 0x000fc8000f8e02ff */
[----:B------:R-:W-:Y:S02]  /*34110*/  USHF.L.U32 UR7, UR4, 0x2, URZ ;  /* 0x0000000204077899 */ /* 0x000fe400080006ff */
[----:B------:R-:W-:Y:S01]  /*34120*/  UIMAD.WIDE UR4, UR4, 0x4, URZ ;  /* 0x00000004040478a5 */ /* 0x000fe2000f8e02ff */
[----:B--2---:R1:W-:Y:S02]  /*34130*/  STG.E.U16 desc[UR10][R10.64], R6 ;  /* 0x000000060a007986 */ /* 0x0043e4000c10150a */
[----:B-1----:R-:W-:Y:S01]  /*34140*/  FSEL R11, R20, -INF , P2 ;  /* 0xff800000140b7808 */ /* 0x002fe20001000000 */
[----:B------:R-:W1:Y:S01]  /*34150*/  LDC.64 R6, c[0x0][0x3a0] ;  /* 0x0000e800ff067b82 */ /* 0x000e620000000a00 */
[----:B------:R-:W2:Y:S01]  /*34160*/  S2R R20, SR_CTAID.X ;  /* 0x0000000000147919 */ /* 0x000ea20000002500 */
[----:B------:R-:W-:Y:S04]  /*34170*/  STG.E.U16 desc[UR10][R26.64], R9 ;  /* 0x000000091a007986 */ /* 0x000fe8000c10150a */
[----:B------:R4:W-:Y:S04]  /*34180*/  STG.E.U16 desc[UR10][R22.64], R8 ;  /* 0x0000000816007986 */ /* 0x0009e8000c10150a */
[----:B------:R0:W-:Y:S04]  /*34190*/  STG.E.U16 desc[UR10][R18.64], R5 ;  /* 0x0000000512007986 */ /* 0x0001e8000c10150a */
[----:B---3--:R3:W-:Y:S04]  /*341a0*/  STG.E.U16 desc[UR10][R28.64], R0 ;  /* 0x000000001c007986 */ /* 0x0087e8000c10150a */
[----:B------:R0:W-:Y:S01]  /*341b0*/  STG.E.U16 desc[UR10][R2.64], R4 ;  /* 0x0000000402007986 */ /* 0x0001e2000c10150a */
[----:B------:R-:W-:Y:S01]  /*341c0*/  FFMA R10, R11, 0.69314718246459960938, R17 ;  /* 0x3f3172180b0a7823 */ /* 0x000fe20000000011 */
[----:B----4-:R-:W-:Y:S01]  /*341d0*/  FFMA R8, R14, 0.69314718246459960938, R25 ;  /* 0x3f3172180e087823 */ /* 0x010fe20000000019 */
[----:B--2---:R-:W-:-:S05]  /*341e0*/  IMAD.SHL.U32 R20, R20, 0x20, RZ ;  /* 0x0000002014147824 */ /* 0x004fca00078e00ff */
[----:B0-----:R-:W-:Y:S02]  /*341f0*/  LOP3.LUT R20, R20, 0x1f, R16, 0xf8, !PT ;  /* 0x0000001f14147812 */ /* 0x001fe400078ef810 */
[----:B------:R-:W-:Y:S01]  /*34200*/  LOP3.LUT R16, R16, 0x1c, RZ, 0xc0, !PT ;  /* 0x0000001c10107812 */ /* 0x000fe200078ec0ff */
[----:B------:R-:W-:Y:S01]  /*34210*/  FFMA R9, R13, 0.69314718246459960938, R21 ;  /* 0x3f3172180d097823 */ /* 0x000fe20000000015 */
[----:B------:R-:W-:Y:S02]  /*34220*/  FFMA R11, R12, 0.69314718246459960938, R24 ;  /* 0x3f3172180c0b7823 */ /* 0x000fe40000000018 */
[----:B------:R-:W-:Y:S01]  /*34230*/  SHF.L.U32 R16, R16, 0x2, RZ ;  /* 0x0000000210107819 */ /* 0x000fe200000006ff */
[----:B------:R-:W-:Y:S01]  /*34240*/  BAR.SYNC.DEFER_BLOCKING 0x0 ;  /* 0x0000000000007b1d */ /* 0x000fe20000010000 */
[C---:B------:R-:W-:Y:S01]  /*34250*/  SHF.L.U32 R5, R20.reuse, 0x2, RZ ;  /* 0x0000000214057819 */ /* 0x040fe200000006ff */
[----:B---3--:R-:W-:-:S04]  /*34260*/  IMAD.HI R0, R20, 0x4, RZ ;  /* 0x0000000414007827 */ /* 0x008fc800078e02ff */
[----:B------:R0:W-:Y:S02]  /*34270*/  STS.128 [R16+UR6], R8 ;  /* 0x0000000810007988 */ /* 0x0001e40008000c06 */
[----:B------:R-:W-:Y:S01]  /*34280*/  BAR.SYNC.DEFER_BLOCKING 0x0 ;  /* 0x0000000000007b1d */ /* 0x000fe20000010000 */
[----:B-1----:R-:W-:-:S04]  /*34290*/  IADD3 R6, P1, P2, R5, UR7, R6 ;  /* 0x0000000705067c10 */ /* 0x002fc8000fa3e006 */
[----:B------:R-:W-:Y:S01]  /*342a0*/  IADD3.X R7, PT, PT, R0, UR5, R7, P1, P2 ;  /* 0x0000000500077c10 */ /* 0x000fe20008fe4407 */
[----:B------:R-:W-:Y:S08]  /*342b0*/  @P0 EXIT ;  /* 0x000000000000094d */ /* 0x000ff00003800000 */
[----:B0-----:R-:W2:Y:S04]  /*342c0*/  LDL.LU R16, [R1+0x3a8] ;  /* 0x0003a80001107983 */ /* 0x001ea80000300800 */
[----:B--2---:R-:W0:Y:S04]  /*342d0*/  LDS R3, [R16] ;  /* 0x0000000010037984 */ /* 0x004e280000000800 */
[----:B0-----:R-:W-:Y:S01]  /*342e0*/  STG.E desc[UR10][R6.64], R3 ;  /* 0x0000000306007986 */ /* 0x001fe2000c10190a */
[----:B------:R-:W-:Y:S05]  /*342f0*/  EXIT ;  /* 0x000000000000794d */ /* 0x000fea0003800000 */
.L_x_2:
[----:B------:R-:W-:-:S00]  /*34300*/  BRA `(.L_x_2) ;  /* 0xfffffffc00fc7947 */ /* 0x000fc0000383ffff */
[----:B------:R-:W-:-:S00]  /*34310*/  NOP ;  /* 0x0000000000007918 */ /* 0x000fc00000000000 */
        /* <DEDUP_REMOVED lines=14> */
.L_x_3:


//--------------------- .nv.global.init           --------------------------
	.section	.nv.global.init,"aw",@progbits
.nv.global.init:
	.type		_$_str,@object
	.size		_$_str,(.L_0 - _$_str)
_$_str:
        /*0000*/ 	.byte	0x5f, 0x5f, 0x43, 0x55, 0x44, 0x41, 0x5f, 0x46, 0x54, 0x5a, 0x00
.L_0:


//--------------------- .nv.shared.attn_fwd       --------------------------
	.section	.nv.shared.attn_fwd,"aw",@nobits
	.sectionflags	@""
	.align	16
	.zero		1024


//--------------------- .nv.shared.reserved.0     --------------------------
	.section	.nv.shared.reserved.0,"aw",@nobits
	.weak		__nv_reservedSMEM_offset_0_alias
	.size		__nv_reservedSMEM_offset_0_alias, 0, 64
	.other		__nv_reservedSMEM_offset_0_alias,@"STO_CUDA_RESERVED_SHARED STV_DEFAULT"
__nv_reservedSMEM_offset_0_alias:
	.zero		0
	.zero		64


//--------------------- .nv.constant0.attn_fwd    --------------------------
	.section	.nv.constant0.attn_fwd,"a",@progbits
	.sectionflags	@""
	.align	4
.nv.constant0.attn_fwd:
	.zero		1032


//--------------------- SYMBOLS --------------------------

	.type		.nv.reservedSmem.offset0,@object
	.size		.nv.reservedSmem.offset0,0x4
	.type		.nv.reservedSmem.cap,@object
	.size		.nv.reservedSmem.cap,0x4
